def matmul_kernel(
    a_ptr,
    b_ptr,
    c_ptr,
    M,
    N,
    K,
    stride_am,
    stride_ak,
    stride_bk,
    stride_bn,
    stride_cm,
    stride_cn,
    BLOCK_M: tl.constexpr,
    BLOCK_N: tl.constexpr,
    BLOCK_K: tl.constexpr,
    GROUP_M: tl.constexpr,
):
    pid = tl.program_id(axis=0)
    num_pid_m = tl.cdiv(M, BLOCK_M)
    num_pid_n = tl.cdiv(N, BLOCK_N)
    num_pid_in_group = GROUP_M * num_pid_n
    group_id = pid // num_pid_in_group
    first_pid_m = group_id * GROUP_M
    group_size_m = min(num_pid_m - first_pid_m, GROUP_M)
    pid_m = first_pid_m + ((pid % num_pid_in_group) % group_size_m)
    pid_n = (pid % num_pid_in_group) // group_size_m

    offs_am = (pid_m * BLOCK_M + tl.arange(0, BLOCK_M)) % M
    offs_bn = (pid_n * BLOCK_N + tl.arange(0, BLOCK_N)) % N
    offs_k = tl.arange(0, BLOCK_K)
    a_ptrs = a_ptr + offs_am[:, None] * stride_am + offs_k[None, :] * stride_ak
    b_ptrs = b_ptr + offs_k[:, None] * stride_bk + offs_bn[None, :] * stride_bn

    acc = tl.zeros((BLOCK_M, BLOCK_N), dtype=tl.float32)
    for kk in range(0, tl.cdiv(K, BLOCK_K)):
        a = tl.load(a_ptrs, mask=offs_k[None, :] < K - kk * BLOCK_K, other=0.0)
        b = tl.load(b_ptrs, mask=offs_k[:, None] < K - kk * BLOCK_K, other=0.0)
        acc = tl.dot(a, b, acc)
        a_ptrs += BLOCK_K * stride_ak
        b_ptrs += BLOCK_K * stride_bk

    c = acc.to(c_ptr.dtype.element_ty)
    offs_cm = pid_m * BLOCK_M + tl.arange(0, BLOCK_M)
    offs_cn = pid_n * BLOCK_N + tl.arange(0, BLOCK_N)
    c_ptrs = c_ptr + offs_cm[:, None] * stride_cm + offs_cn[None, :] * stride_cn
    mask = (offs_cm[:, None] < M) & (offs_cn[None, :] < N)
    tl.store(c_ptrs, c, mask=mask)

# config = {"BLOCK_K": 64, "BLOCK_M": 128, "BLOCK_N": 128, "GROUP_M": 4, "arch": "sm_80", "dtype": "fp32", "num_ctas": 1, "num_stages": 3, "num_warps": 4}
# arch = sm_80


// ===== COMPILED SASS (sm_80) =====

	.target	sm_80

	.elftype	@"ET_EXEC"


//--------------------- .note.nv.tkinfo           --------------------------
	.section	.note.nv.tkinfo,"",@"SHT_NOTE"
	.sectionflags	@"SHF_NOTE_NV_TKINFO"
	.tkinfo
        /*0018*/ 	.word	0x00000002
        /*0030*/ 	.string	""
        /*0030*/ 	.string	"ptxas"
        /*0030*/ 	.string	"Cuda compilation tools, release 13.0, V13.0.88"
        /*0030*/ 	.string	"Build cuda_13.0.r13.0/compiler.36424714_0"
        /*0030*/ 	.string	"-v  -suppress-debug-info  -lineinfo  -arch sm_80 "



//--------------------- .note.nv.cuinfo           --------------------------
	.section	.note.nv.cuinfo,"",@"SHT_NOTE"
	.sectionflags	@"SHF_NOTE_NV_CUINFO"
        /*0018*/ 	.short	0x0002
        /*001a*/ 	.short	0x0050
        /*001c*/ 	.short	0x0082
	.zero		2


//--------------------- .nv.info                  --------------------------
	.section	.nv.info,"",@"SHT_CUDA_INFO"
	.align	4


	//----- nvinfo : EIATTR_REGCOUNT
	.align		4
        /*0000*/ 	.byte	0x04, 0x2f
        /*0002*/ 	.short	(.L_1 - .L_0)
	.align		4
.L_0:
        /*0004*/ 	.word	index@(matmul_kernel)
        /*0008*/ 	.word	0x000000ff


	//----- nvinfo : EIATTR_FRAME_SIZE
	.align		4
.L_1:
        /*000c*/ 	.byte	0x04, 0x11
        /*000e*/ 	.short	(.L_3 - .L_2)
	.align		4
.L_2:
        /*0010*/ 	.word	index@(matmul_kernel)
        /*0014*/ 	.word	0x000001c8


	//----- nvinfo : EIATTR_MIN_STACK_SIZE
	.align		4
.L_3:
        /*0018*/ 	.byte	0x04, 0x12
        /*001a*/ 	.short	(.L_5 - .L_4)
	.align		4
.L_4:
        /*001c*/ 	.word	index@(matmul_kernel)
        /*0020*/ 	.word	0x000001c8
.L_5:


//--------------------- .nv.info.matmul_kernel    --------------------------
	.section	.nv.info.matmul_kernel,"",@"SHT_CUDA_INFO"
	.sectionflags	@""
	.align	4


	//----- nvinfo : EIATTR_CUDA_API_VERSION
	.align		4
        /*0000*/ 	.byte	0x04, 0x37
        /*0002*/ 	.short	(.L_7 - .L_6)
.L_6:
        /*0004*/ 	.word	0x00000082


	//----- nvinfo : EIATTR_SW2861232_WAR
	.align		4
.L_7:
        /*0008*/ 	.byte	0x01, 0x35
	.zero		2


	//----- nvinfo : EIATTR_PARAM_CBANK
	.align		4
        /*000c*/ 	.byte	0x04, 0x0a
        /*000e*/ 	.short	(.L_9 - .L_8)
	.align		4
.L_8:
        /*0010*/ 	.word	index@(.nv.constant0.matmul_kernel)
        /*0014*/ 	.short	0x0160
        /*0016*/ 	.short	0x0050


	//----- nvinfo : EIATTR_CBANK_PARAM_SIZE
	.align		4
.L_9:
        /*0018*/ 	.byte	0x03, 0x19
        /*001a*/ 	.short	0x0050


	//----- nvinfo : EIATTR_KPARAM_INFO
	.align		4
        /*001c*/ 	.byte	0x04, 0x17
        /*001e*/ 	.short	(.L_11 - .L_10)
.L_10:
        /*0020*/ 	.word	0x00000000
        /*0024*/ 	.short	0x000d
        /*0026*/ 	.short	0x0048
        /*0028*/ 	.byte	0x00, 0xf4, 0x21, 0x00


	//----- nvinfo : EIATTR_KPARAM_INFO
	.align		4
.L_11:
        /*002c*/ 	.byte	0x04, 0x17
        /*002e*/ 	.short	(.L_13 - .L_12)
.L_12:
        /*0030*/ 	.word	0x00000000
        /*0034*/ 	.short	0x000c
        /*0036*/ 	.short	0x0040
        /*0038*/ 	.byte	0x00, 0xf4, 0x21, 0x00


	//----- nvinfo : EIATTR_KPARAM_INFO
	.align		4
.L_13:
        /*003c*/ 	.byte	0x04, 0x17
        /*003e*/ 	.short	(.L_15 - .L_14)
.L_14:
        /*0040*/ 	.word	0x00000000
        /*0044*/ 	.short	0x000b
        /*0046*/ 	.short	0x0038
        /*0048*/ 	.byte	0x00, 0xf0, 0x11, 0x00


	//----- nvinfo : EIATTR_KPARAM_INFO
	.align		4
.L_15:
        /*004c*/ 	.byte	0x04, 0x17
        /*004e*/ 	.short	(.L_17 - .L_16)
.L_16:
        /*0050*/ 	.word	0x00000000
        /*0054*/ 	.short	0x000a
        /*0056*/ 	.short	0x0034
        /*0058*/ 	.byte	0x00, 0xf0, 0x11, 0x00


	//----- nvinfo : EIATTR_KPARAM_INFO
	.align		4
.L_17:
        /*005c*/ 	.byte	0x04, 0x17
        /*005e*/ 	.short	(.L_19 - .L_18)
.L_18:
        /*0060*/ 	.word	0x00000000
        /*0064*/ 	.short	0x0009
        /*0066*/ 	.short	0x0030
        /*0068*/ 	.byte	0x00, 0xf0, 0x11, 0x00


	//----- nvinfo : EIATTR_KPARAM_INFO
	.align		4
.L_19:
        /*006c*/ 	.byte	0x04, 0x17
        /*006e*/ 	.short	(.L_21 - .L_20)
.L_20:
        /*0070*/ 	.word	0x00000000
        /*0074*/ 	.short	0x0008
        /*0076*/ 	.short	0x002c
        /*0078*/ 	.byte	0x00, 0xf0, 0x11, 0x00


	//----- nvinfo : EIATTR_KPARAM_INFO
	.align		4
.L_21:
        /*007c*/ 	.byte	0x04, 0x17
        /*007e*/ 	.short	(.L_23 - .L_22)
.L_22:
        /*0080*/ 	.word	0x00000000
        /*0084*/ 	.short	0x0007
        /*0086*/ 	.short	0x0028
        /*0088*/ 	.byte	0x00, 0xf0, 0x11, 0x00


	//----- nvinfo : EIATTR_KPARAM_INFO
	.align		4
.L_23:
        /*008c*/ 	.byte	0x04, 0x17
        /*008e*/ 	.short	(.L_25 - .L_24)
.L_24:
        /*0090*/ 	.word	0x00000000
        /*0094*/ 	.short	0x0006
        /*0096*/ 	.short	0x0024
        /*0098*/ 	.byte	0x00, 0xf0, 0x11, 0x00


	//----- nvinfo : EIATTR_KPARAM_INFO
	.align		4
.L_25:
        /*009c*/ 	.byte	0x04, 0x17
        /*009e*/ 	.short	(.L_27 - .L_26)
.L_26:
        /*00a0*/ 	.word	0x00000000
        /*00a4*/ 	.short	0x0005
        /*00a6*/ 	.short	0x0020
        /*00a8*/ 	.byte	0x00, 0xf0, 0x11, 0x00


	//----- nvinfo : EIATTR_KPARAM_INFO
	.align		4
.L_27:
        /*00ac*/ 	.byte	0x04, 0x17
        /*00ae*/ 	.short	(.L_29 - .L_28)
.L_28:
        /*00b0*/ 	.word	0x00000000
        /*00b4*/ 	.short	0x0004
        /*00b6*/ 	.short	0x001c
        /*00b8*/ 	.byte	0x00, 0xf0, 0x11, 0x00


	//----- nvinfo : EIATTR_KPARAM_INFO
	.align		4
.L_29:
        /*00bc*/ 	.byte	0x04, 0x17
        /*00be*/ 	.short	(.L_31 - .L_30)
.L_30:
        /*00c0*/ 	.word	0x00000000
        /*00c4*/ 	.short	0x0003
        /*00c6*/ 	.short	0x0018
        /*00c8*/ 	.byte	0x00, 0xf0, 0x11, 0x00


	//----- nvinfo : EIATTR_KPARAM_INFO
	.align		4
.L_31:
        /*00cc*/ 	.byte	0x04, 0x17
        /*00ce*/ 	.short	(.L_33 - .L_32)
.L_32:
        /*00d0*/ 	.word	0x00000000
        /*00d4*/ 	.short	0x0002
        /*00d6*/ 	.short	0x0010
        /*00d8*/ 	.byte	0x00, 0xf4, 0x21, 0x00


	//----- nvinfo : EIATTR_KPARAM_INFO
	.align		4
.L_33:
        /*00dc*/ 	.byte	0x04, 0x17
        /*00de*/ 	.short	(.L_35 - .L_34)
.L_34:
        /*00e0*/ 	.word	0x00000000
        /*00e4*/ 	.short	0x0001
        /*00e6*/ 	.short	0x0008
        /*00e8*/ 	.byte	0x00, 0xf4, 0x21, 0x00


	//----- nvinfo : EIATTR_KPARAM_INFO
	.align		4
.L_35:
        /*00ec*/ 	.byte	0x04, 0x17
        /*00ee*/ 	.short	(.L_37 - .L_36)
.L_36:
        /*00f0*/ 	.word	0x00000000
        /*00f4*/ 	.short	0x0000
        /*00f6*/ 	.short	0x0000
        /*00f8*/ 	.byte	0x00, 0xf4, 0x21, 0x00


	//----- nvinfo : EIATTR_MAXREG_COUNT
	.align		4
.L_37:
        /*00fc*/ 	.byte	0x03, 0x1b
        /*00fe*/ 	.short	0x00ff


	//----- nvinfo : EIATTR_NUM_BARRIERS
	.align		4
        /*0100*/ 	.byte	0x02, 0x4c
        /*0102*/ 	.byte	0x01
	.zero		1


	//----- nvinfo : EIATTR_ANNOTATIONS
	.align		4
        /*0104*/ 	.byte	0x04, 0x55
        /*0106*/ 	.short	(.L_39 - .L_38)


	//   ....[0]....
.L_38:
        /*0108*/ 	.word	0x00000001
        /*010c*/ 	.byte	0x00, 0x0e, 0x00, 0x00, 0x01, 0x00, 0x00, 0x00, 0x70, 0x3f, 0x00, 0x00, 0x01, 0x00, 0x00, 0x00
        /* <DEDUP_REMOVED lines=250> */
        /*10bc*/ 	.byte	0xc0, 0x2e, 0x01, 0x00, 0x01, 0x00, 0x00, 0x00, 0xe0, 0x2e, 0x01, 0x00


	//----- nvinfo : EIATTR_MERCURY_ISA_VERSION
	.align		4
.L_39:
        /*10c8*/ 	.byte	0x03, 0x5f
        /*10ca*/ 	.short	0x0000


	//----- nvinfo : EIATTR_EXIT_INSTR_OFFSETS
	.align		4
        /*10cc*/ 	.byte	0x04, 0x1c
        /*10ce*/ 	.short	(.L_41 - .L_40)


	//   ....[0]....
.L_40:
        /*10d0*/ 	.word	0x00016ae0


	//   ....[1]....
        /*10d4*/ 	.word	0x00016b00


	//----- nvinfo : EIATTR_REQNTID
	.align		4
.L_41:
        /*10d8*/ 	.byte	0x04, 0x10
        /*10da*/ 	.short	(.L_43 - .L_42)
.L_42:
        /*10dc*/ 	.word	0x00000080
        /*10e0*/ 	.word	0x00000001
        /*10e4*/ 	.word	0x00000001
.L_43:


//--------------------- .nv.callgraph             --------------------------
	.section	.nv.callgraph,"",@"SHT_CUDA_CALLGRAPH"
	.align	4
	.sectionentsize	8
	.align		4
        /*0000*/ 	.word	0x00000000
	.align		4
        /*0004*/ 	.word	0xffffffff
	.align		4
        /*0008*/ 	.word	0x00000000
	.align		4
        /*000c*/ 	.word	0xfffffffe
	.align		4
        /*0010*/ 	.word	0x00000000
	.align		4
        /*0014*/ 	.word	0xfffffffd
	.align		4
        /*0018*/ 	.word	0x00000000
	.align		4
        /*001c*/ 	.word	0xfffffffc


//--------------------- .nv.rel.action            --------------------------
	.section	.nv.rel.action,"",@"SHT_CUDA_RELOCINFO"
	.align	8
	.sectionentsize	8
        /*0000*/ 	.byte	0x73, 0x00, 0x00, 0x00, 0x00, 0x00, 0x00, 0x00, 0x00, 0x00, 0x00, 0x11, 0x25, 0x00, 0x05, 0x36


//--------------------- .nv.constant0.matmul_kernel --------------------------
	.section	.nv.constant0.matmul_kernel,"a",@progbits
	.sectionflags	@""
	.align	4
.nv.constant0.matmul_kernel:
	.zero		432


//--------------------- .text.matmul_kernel       --------------------------
	.section	.text.matmul_kernel,"ax",@progbits
	.sectioninfo	@"SHI_REGISTERS=255"
	.align	128
        .global         matmul_kernel
        .type           matmul_kernel,@function
        .size           matmul_kernel,(.L_x_4 - matmul_kernel)
        .other          matmul_kernel,@"STO_CUDA_ENTRY STV_DEFAULT"
matmul_kernel:
.text.matmul_kernel:
[----:B------:R-:W-:Y:S02]  /*0000*/  IMAD.MOV.U32 R1, RZ, RZ, c[0x0][0x28] ;  /* 0x00000a00ff017624 */ /* 0x000fe400078e00ff */
[----:B------:R-:W-:Y:S01]  /*0010*/  IMAD.MOV.U32 R6, RZ, RZ, 0x7f ;  /* 0x0000007fff067424 */ /* 0x000fe200078e00ff */
[----:B------:R-:W1:Y:S01]  /*0020*/  S2R R5, SR_CTAID.X ;  /* 0x0000000000057919 */ /* 0x000e620000002500 */
[----:B------:R-:W-:Y:S01]  /*0030*/  IMAD.MOV.U32 R60, RZ, RZ, c[0x0][0x180] ;  /* 0x00006000ff3c7624 */ /* 0x000fe200078e00ff */
[----:B------:R-:W-:Y:S01]  /*0040*/  IADD3 R1, R1, -0x1c8, RZ ;  /* 0xfffffe3801017810 */ /* 0x000fe20007ffe0ff */
[----:B------:R-:W-:Y:S01]  /*0050*/  IMAD.MOV.U32 R64, RZ, RZ, c[0x0][0x188] ;  /* 0x00006200ff407624 */ /* 0x000fe200078e00ff */
[----:B------:R-:W-:Y:S01]  /*0060*/  IADD3 R0, R6, c[0x0][0x17c], RZ ;  /* 0x00005f0006007a10 */ /* 0x000fe20007ffe0ff */
[----:B------:R-:W2:Y:S01]  /*0070*/  S2R R110, SR_TID.X ;  /* 0x00000000006e7919 */ /* 0x000ea20000002100 */
[----:B------:R-:W-:Y:S01]  /*0080*/  ULDC.64 UR4, c[0x0][0x118] ;  /* 0x0000460000047ab9 */ /* 0x000fe20000000a00 */
[C---:B------:R-:W-:Y:S01]  /*0090*/  IMAD.SHL.U32 R127, R64.reuse, 0x4, RZ ;  /* 0x00000004407f7824 */ /* 0x040fe200078e00ff */
[----:B------:R-:W-:Y:S01]  /*00a0*/  SHF.R.S32.HI R3, RZ, 0x1f, R0 ;  /* 0x0000001fff037819 */ /* 0x000fe20000011400 */
[----:B------:R-:W-:-:S02]  /*00b0*/  IMAD R114, R64, 0xc, RZ ;  /* 0x0000000c40727824 */ /* 0x000fc400078e02ff */
[C---:B------:R-:W-:Y:S01]  /*00c0*/  IMAD.SHL.U32 R129, R64.reuse, 0x2, RZ ;  /* 0x0000000240817824 */ /* 0x040fe200078e00ff */
[----:B------:R-:W-:Y:S01]  /*00d0*/  LEA.HI R3, R3, R0, RZ, 0x7 ;  /* 0x0000000003037211 */ /* 0x000fe200078f38ff */
[C---:B------:R-:W-:Y:S02]  /*00e0*/  IMAD R128, R64.reuse, 0x3, RZ ;  /* 0x0000000340807824 */ /* 0x040fe400078e02ff */
[C---:B------:R-:W-:Y:S01]  /*00f0*/  IMAD R99, R64.reuse, 0x14, RZ ;  /* 0x0000001440637824 */ /* 0x040fe200078e02ff */
[----:B------:R-:W-:Y:S01]  /*0100*/  SHF.R.S32.HI R3, RZ, 0x7, R3 ;  /* 0x00000007ff037819 */ /* 0x000fe20000011403 */
[C---:B------:R-:W-:Y:S02]  /*0110*/  IMAD R126, R64.reuse, 0x5, RZ ;  /* 0x00000005407e7824 */ /* 0x040fe400078e02ff */
[----:B------:R-:W-:Y:S02]  /*0120*/  IMAD R94, R64, 0x18, RZ ;  /* 0x00000018405e7824 */ /* 0x000fe400078e02ff */
[----:B------:R-:W-:-:S02]  /*0130*/  IMAD.SHL.U32 R4, R3, 0x4, RZ ;  /* 0x0000000403047824 */ /* 0x000fc400078e00ff */
[C---:B------:R-:W-:Y:S01]  /*0140*/  IMAD R86, R64.reuse, 0x1c, RZ ;  /* 0x0000001c40567824 */ /* 0x040fe200078e02ff */
[----:B-1----:R-:W-:Y:S01]  /*0150*/  IABS R10, R5 ;  /* 0x00000005000a7213 */ /* 0x002fe20000000000 */
[C---:B------:R-:W-:Y:S01]  /*0160*/  IMAD R125, R64.reuse, 0x6, RZ ;  /* 0x00000006407d7824 */ /* 0x040fe200078e02ff */
[-C--:B------:R-:W-:Y:S01]  /*0170*/  IABS R7, R4.reuse ;  /* 0x0000000400077213 */ /* 0x080fe20000000000 */
[C---:B------:R-:W-:Y:S01]  /*0180*/  IMAD R124, R64.reuse, 0x7, RZ ;  /* 0x00000007407c7824 */ /* 0x040fe200078e02ff */
[----:B------:R-:W-:Y:S01]  /*0190*/  IABS R11, R4 ;  /* 0x00000004000b7213 */ /* 0x000fe20000000000 */
[----:B------:R-:W-:Y:S01]  /*01a0*/  IMAD R76, R64, 0x24, RZ ;  /* 0x00000024404c7824 */ /* 0x000fe200078e02ff */
[----:B------:R-:W1:Y:S01]  /*01b0*/  I2F.RP R0, R7 ;  /* 0x0000000700007306 */ /* 0x000e620000209400 */
[----:B--2---:R-:W-:Y:S01]  /*01c0*/  LOP3.LUT R58, R110, 0x7f, RZ, 0xc0, !PT ;  /* 0x0000007f6e3a7812 */ /* 0x004fe200078ec0ff */
[C---:B------:R-:W-:Y:S02]  /*01d0*/  IMAD.SHL.U32 R122, R64.reuse, 0x8, RZ ;  /* 0x00000008407a7824 */ /* 0x040fe400078e00ff */
[----:B------:R-:W-:-:S02]  /*01e0*/  IMAD R120, R64, 0x9, RZ ;  /* 0x0000000940787824 */ /* 0x000fc400078e02ff */
[C---:B------:R-:W-:Y:S02]  /*01f0*/  IMAD R74, R64.reuse, 0x28, RZ ;  /* 0x00000028404a7824 */ /* 0x040fe400078e02ff */
[C---:B------:R-:W-:Y:S02]  /*0200*/  IMAD R72, R64.reuse, 0x2c, RZ ;  /* 0x0000002c40487824 */ /* 0x040fe400078e02ff */
[C---:B------:R-:W-:Y:S02]  /*0210*/  IMAD R118, R64.reuse, 0xa, RZ ;  /* 0x0000000a40767824 */ /* 0x040fe400078e02ff */
[C---:B------:R-:W-:Y:S02]  /*0220*/  IMAD R116, R64.reuse, 0xb, RZ ;  /* 0x0000000b40747824 */ /* 0x040fe400078e02ff */
[C---:B------:R-:W-:Y:S01]  /*0230*/  IMAD R70, R64.reuse, 0x30, RZ ;  /* 0x0000003040467824 */ /* 0x040fe200078e02ff */
[----:B-1----:R-:W1:Y:S01]  /*0240*/  MUFU.RCP R0, R0 ;  /* 0x0000000000007308 */ /* 0x002e620000001000 */
[----:B------:R-:W-:-:S02]  /*0250*/  IMAD R68, R64, 0x34, RZ ;  /* 0x0000003440447824 */ /* 0x000fc400078e02ff */
[C---:B------:R-:W-:Y:S02]  /*0260*/  IMAD R112, R64.reuse, 0xd, RZ ;  /* 0x0000000d40707824 */ /* 0x040fe400078e02ff */
[C---:B------:R-:W-:Y:S02]  /*0270*/  IMAD R66, R64.reuse, 0x38, RZ ;  /* 0x0000003840427824 */ /* 0x040fe400078e02ff */
[C---:B------:R-:W-:Y:S02]  /*0280*/  IMAD R62, R64.reuse, 0x3c, RZ ;  /* 0x0000003c403e7824 */ /* 0x040fe400078e02ff */
[C---:B------:R-:W-:Y:S02]  /*0290*/  IMAD R108, R64.reuse, 0xe, RZ ;  /* 0x0000000e406c7824 */ /* 0x040fe400078e02ff */
[C---:B------:R-:W-:Y:S02]  /*02a0*/  IMAD R106, R64.reuse, 0xf, RZ ;  /* 0x0000000f406a7824 */ /* 0x040fe400078e02ff */
[----:B------:R-:W-:-:S02]  /*02b0*/  IMAD R171, R64, 0x44, RZ ;  /* 0x0000004440ab7824 */ /* 0x000fc400078e02ff */
[----:B------:R-:W-:Y:S01]  /*02c0*/  IMAD.SHL.U32 R104, R64, 0x10, RZ ;  /* 0x0000001040687824 */ /* 0x000fe200078e00ff */
[----:B-1----:R-:W-:Y:S01]  /*02d0*/  IADD3 R2, R0, 0xffffffe, RZ ;  /* 0x0ffffffe00027810 */ /* 0x002fe20007ffe0ff */
[----:B------:R-:W-:Y:S02]  /*02e0*/  IMAD.MOV R0, RZ, RZ, -R11 ;  /* 0x000000ffff007224 */ /* 0x000fe400078e0a0b */
[C---:B------:R-:W-:Y:S01]  /*02f0*/  IMAD R103, R64.reuse, 0x11, RZ ;  /* 0x0000001140677824 */ /* 0x040fe200078e02ff */
[----:B------:R1:W2:Y:S01]  /*0300*/  F2I.FTZ.U32.TRUNC.NTZ R3, R2 ;  /* 0x0000000200037305 */ /* 0x0002a2000021f000 */
[C---:B------:R-:W-:Y:S02]  /*0310*/  IMAD R155, R64.reuse, 0x48, RZ ;  /* 0x00000048409b7824 */ /* 0x040fe400078e02ff */
[C---:B------:R-:W-:Y:S02]  /*0320*/  IMAD R139, R64.reuse, 0x4c, RZ ;  /* 0x0000004c408b7824 */ /* 0x040fe400078e02ff */
[----:B------:R-:W-:-:S02]  /*0330*/  IMAD R102, R64, 0x12, RZ ;  /* 0x0000001240667824 */ /* 0x000fc400078e02ff */
[C---:B------:R-:W-:Y:S02]  /*0340*/  IMAD R100, R64.reuse, 0x13, RZ ;  /* 0x0000001340647824 */ /* 0x040fe400078e02ff */
[----:B-1----:R-:W-:Y:S02]  /*0350*/  IMAD.MOV.U32 R2, RZ, RZ, RZ ;  /* 0x000000ffff027224 */ /* 0x002fe400078e00ff */
[C---:B------:R-:W-:Y:S02]  /*0360*/  IMAD R193, R64.reuse, 0x50, RZ ;  /* 0x0000005040c17824 */ /* 0x040fe400078e02ff */
[C---:B------:R-:W-:Y:S02]  /*0370*/  IMAD R215, R64.reuse, 0x54, RZ ;  /* 0x0000005440d77824 */ /* 0x040fe400078e02ff */
[----:B------:R-:W-:Y:S02]  /*0380*/  IMAD R98, R64, 0x15, RZ ;  /* 0x0000001540627824 */ /* 0x000fe400078e02ff */
[----:B--2---:R-:W-:-:S02]  /*0390*/  IMAD.MOV R8, RZ, RZ, -R3 ;  /* 0x000000ffff087224 */ /* 0x004fc400078e0a03 */
[----:B------:R-:W-:Y:S02]  /*03a0*/  IMAD R231, R64, 0x58, RZ ;  /* 0x0000005840e77824 */ /* 0x000fe400078e02ff */
[----:B------:R-:W-:Y:S02]  /*03b0*/  IMAD R9, R8, R7, RZ ;  /* 0x0000000708097224 */ /* 0x000fe400078e02ff */
[----:B------:R-:W-:Y:S02]  /*03c0*/  IMAD.MOV.U32 R8, RZ, RZ, R10 ;  /* 0x000000ffff087224 */ /* 0x000fe400078e000a */
[----:B------:R-:W-:-:S04]  /*03d0*/  IMAD.HI.U32 R3, R3, R9, R2 ;  /* 0x0000000903037227 */ /* 0x000fc800078e0002 */
[----:B------:R-:W-:Y:S02]  /*03e0*/  IMAD R247, R64, 0x5c, RZ ;  /* 0x0000005c40f77824 */ /* 0x000fe400078e02ff */
[----:B------:R-:W-:-:S04]  /*03f0*/  IMAD.HI.U32 R3, R3, R8, RZ ;  /* 0x0000000803037227 */ /* 0x000fc800078e00ff */
[----:B------:R-:W-:Y:S02]  /*0400*/  IMAD R0, R3, R0, R8 ;  /* 0x0000000003007224 */ /* 0x000fe400078e0208 */
[C---:B------:R-:W-:Y:S02]  /*0410*/  IMAD R96, R64.reuse, 0x16, RZ ;  /* 0x0000001640607824 */ /* 0x040fe400078e02ff */
[C---:B------:R-:W-:Y:S01]  /*0420*/  IMAD R95, R64.reuse, 0x17, RZ ;  /* 0x00000017405f7824 */ /* 0x040fe200078e02ff */
[----:B------:R-:W-:Y:S01]  /*0430*/  ISETP.GT.U32.AND P1, PT, R7, R0, PT ;  /* 0x000000000700720c */ /* 0x000fe20003f24070 */
[C---:B------:R-:W-:Y:S02]  /*0440*/  IMAD R191, R64.reuse, 0x60, RZ ;  /* 0x0000006040bf7824 */ /* 0x040fe400078e02ff */
[C---:B------:R-:W-:Y:S02]  /*0450*/  IMAD R169, R64.reuse, 0x64, RZ ;  /* 0x0000006440a97824 */ /* 0x040fe400078e02ff */
[----:B------:R-:W-:-:S02]  /*0460*/  IMAD R92, R64, 0x19, RZ ;  /* 0x00000019405c7824 */ /* 0x000fc400078e02ff */
[C---:B------:R-:W-:Y:S02]  /*0470*/  IMAD R153, R64.reuse, 0x68, RZ ;  /* 0x0000006840997824 */ /* 0x040fe400078e02ff */
[C---:B------:R-:W-:Y:S02]  /*0480*/  IMAD R133, R64.reuse, 0x6c, RZ ;  /* 0x0000006c40857824 */ /* 0x040fe400078e02ff */
[----:B------:R-:W-:Y:S02]  /*0490*/  IMAD R90, R64, 0x1a, RZ ;  /* 0x0000001a405a7824 */ /* 0x000fe400078e02ff */
[----:B------:R-:W-:Y:S01]  /*04a0*/  @!P1 IMAD.IADD R0, R0, 0x1, -R7 ;  /* 0x0000000100009824 */ /* 0x000fe200078e0a07 */
[----:B------:R-:W-:Y:S01]  /*04b0*/  @!P1 IADD3 R3, R3, 0x1, RZ ;  /* 0x0000000103039810 */ /* 0x000fe20007ffe0ff */
[----:B------:R-:W-:Y:S01]  /*04c0*/  IMAD R88, R64, 0x1b, RZ ;  /* 0x0000001b40587824 */ /* 0x000fe200078e02ff */
[----:B------:R-:W-:Y:S01]  /*04d0*/  ISETP.NE.AND P1, PT, R4, RZ, PT ;  /* 0x000000ff0400720c */ /* 0x000fe20003f25270 */
[----:B------:R-:W-:Y:S01]  /*04e0*/  IMAD R189, R64, 0x70, RZ ;  /* 0x0000007040bd7824 */ /* 0x000fe200078e02ff */
[----:B------:R-:W-:Y:S01]  /*04f0*/  ISETP.GE.U32.AND P0, PT, R0, R7, PT ;  /* 0x000000070000720c */ /* 0x000fe20003f06070 */
[C---:B------:R-:W-:Y:S01]  /*0500*/  IMAD R217, R64.reuse, 0x74, RZ ;  /* 0x0000007440d97824 */ /* 0x040fe200078e02ff */
[----:B------:R-:W-:Y:S01]  /*0510*/  LOP3.LUT R0, R5, R4, RZ, 0x3c, !PT ;  /* 0x0000000405007212 */ /* 0x000fe200078e3cff */
[----:B------:R-:W-:-:S02]  /*0520*/  IMAD R84, R64, 0x1d, RZ ;  /* 0x0000001d40547824 */ /* 0x000fc400078e02ff */
[----:B------:R-:W-:Y:S01]  /*0530*/  IMAD R233, R64, 0x78, RZ ;  /* 0x0000007840e97824 */ /* 0x000fe200078e02ff */
[----:B------:R-:W-:Y:S01]  /*0540*/  ISETP.GE.AND P2, PT, R0, RZ, PT ;  /* 0x000000ff0000720c */ /* 0x000fe20003f46270 */
[----:B------:R-:W-:Y:S01]  /*0550*/  IMAD R135, R64, 0x7c, RZ ;  /* 0x0000007c40877824 */ /* 0x000fe200078e02ff */
[----:B------:R-:W-:Y:S01]  /*0560*/  IADD3 R0, R6, c[0x0][0x178], RZ ;  /* 0x00005e0006007a10 */ /* 0x000fe20007ffe0ff */
[C---:B------:R-:W-:Y:S02]  /*0570*/  IMAD R82, R64.reuse, 0x1e, RZ ;  /* 0x0000001e40527824 */ /* 0x040fe400078e02ff */
[C---:B------:R-:W-:Y:S02]  /*0580*/  IMAD R80, R64.reuse, 0x1f, RZ ;  /* 0x0000001f40507824 */ /* 0x040fe400078e02ff */
[----:B------:R-:W-:Y:S01]  /*0590*/  @P0 IADD3 R3, R3, 0x1, RZ ;  /* 0x0000000103030810 */ /* 0x000fe20007ffe0ff */
[C---:B------:R-:W-:Y:S02]  /*05a0*/  IMAD R167, R64.reuse, 0x84, RZ ;  /* 0x0000008440a77824 */ /* 0x040fe400078e02ff */
[----:B------:R-:W-:-:S02]  /*05b0*/  IMAD R151, R64, 0x88, RZ ;  /* 0x0000008840977824 */ /* 0x000fc400078e02ff */
[----:B------:R-:W-:Y:S01]  /*05c0*/  IMAD.MOV.U32 R2, RZ, RZ, R3 ;  /* 0x000000ffff027224 */ /* 0x000fe200078e0003 */
[----:B------:R-:W-:Y:S01]  /*05d0*/  SHF.R.S32.HI R3, RZ, 0x1f, R0 ;  /* 0x0000001fff037819 */ /* 0x000fe20000011400 */
[C---:B------:R-:W-:Y:S02]  /*05e0*/  IMAD R249, R64.reuse, 0x8c, RZ ;  /* 0x0000008c40f97824 */ /* 0x040fe400078e02ff */
[----:B------:R-:W-:Y:S01]  /*05f0*/  @!P2 IMAD.MOV R2, RZ, RZ, -R2 ;  /* 0x000000ffff02a224 */ /* 0x000fe200078e0a02 */
[----:B------:R-:W-:Y:S01]  /*0600*/  @!P1 LOP3.LUT R2, RZ, R4, RZ, 0x33, !PT ;  /* 0x00000004ff029212 */ /* 0x000fe200078e33ff */
[C---:B------:R-:W-:Y:S01]  /*0610*/  IMAD R78, R64.reuse, 0x22, RZ ;  /* 0x00000022404e7824 */ /* 0x040fe200078e02ff */
[----:B------:R-:W-:Y:S01]  /*0620*/  LEA.HI R3, R3, R0, RZ, 0x7 ;  /* 0x0000000003037211 */ /* 0x000fe200078f38ff */
[----:B------:R-:W-:Y:S02]  /*0630*/  IMAD R185, R64, 0x90, RZ ;  /* 0x0000009040b97824 */ /* 0x000fe400078e02ff */
[----:B------:R-:W-:-:S02]  /*0640*/  IMAD.SHL.U32 R11, R2, 0x4, RZ ;  /* 0x00000004020b7824 */ /* 0x000fc400078e00ff */
[----:B------:R-:W-:Y:S02]  /*0650*/  IMAD.MOV R2, RZ, RZ, -R2 ;  /* 0x000000ffff027224 */ /* 0x000fe400078e0a02 */
[----:B------:R-:W-:Y:S01]  /*0660*/  IMAD R219, R64, 0x94, RZ ;  /* 0x0000009440db7824 */ /* 0x000fe200078e02ff */
[----:B------:R-:W-:Y:S01]  /*0670*/  LEA.HI.SX32 R3, R3, -R11, 0x19 ;  /* 0x8000000b03037211 */ /* 0x000fe200078fcaff */
[----:B------:R-:W-:Y:S02]  /*0680*/  IMAD R10, R4, R2, R5 ;  /* 0x00000002040a7224 */ /* 0x000fe400078e0205 */
[----:B------:R-:W-:Y:S01]  /*0690*/  IMAD.MOV.U32 R2, RZ, RZ, RZ ;  /* 0x000000ffff027224 */ /* 0x000fe200078e00ff */
[----:B------:R-:W-:Y:S01]  /*06a0*/  IMNMX R13, R3, 0x4, PT ;  /* 0x00000004030d7817 */ /* 0x000fe20003800200 */
[C---:B------:R-:W-:Y:S01]  /*06b0*/  IMAD R235, R64.reuse, 0x98, RZ ;  /* 0x0000009840eb7824 */ /* 0x040fe200078e02ff */
[----:B------:R-:W-:Y:S01]  /*06c0*/  IABS R4, R10 ;  /* 0x0000000a00047213 */ /* 0x000fe20000000000 */
[C---:B------:R-:W-:Y:S01]  /*06d0*/  IMAD R251, R64.reuse, 0x9c, RZ ;  /* 0x0000009c40fb7824 */ /* 0x040fe200078e02ff */
[----:B------:R-:W-:Y:S01]  /*06e0*/  IABS R9, R13 ;  /* 0x0000000d00097213 */ /* 0x000fe20000000000 */
[----:B------:R-:W-:-:S02]  /*06f0*/  IMAD R183, R64, 0xa0, RZ ;  /* 0x000000a040b77824 */ /* 0x000fc400078e02ff */
[C---:B------:R-:W-:Y:S01]  /*0700*/  IMAD R165, R64.reuse, 0xa4, RZ ;  /* 0x000000a440a57824 */ /* 0x040fe200078e02ff */
[----:B------:R-:W1:Y:S01]  /*0710*/  I2F.RP R0, R9 ;  /* 0x0000000900007306 */ /* 0x000e620000209400 */
[C---:B------:R-:W-:Y:S02]  /*0720*/  IMAD R149, R64.reuse, 0xa8, RZ ;  /* 0x000000a840957824 */ /* 0x040fe400078e02ff */
[C---:B------:R-:W-:Y:S02]  /*0730*/  IMAD R131, R64.reuse, 0xac, RZ ;  /* 0x000000ac40837824 */ /* 0x040fe400078e02ff */
[C---:B------:R-:W-:Y:S02]  /*0740*/  IMAD R181, R64.reuse, 0xb0, RZ ;  /* 0x000000b040b57824 */ /* 0x040fe400078e02ff */
[C---:B------:R-:W-:Y:S02]  /*0750*/  IMAD R221, R64.reuse, 0xb4, RZ ;  /* 0x000000b440dd7824 */ /* 0x040fe400078e02ff */
[----:B------:R-:W-:-:S02]  /*0760*/  IMAD R237, R64, 0xb8, RZ ;  /* 0x000000b840ed7824 */ /* 0x000fc400078e02ff */
[C---:B------:R-:W-:Y:S02]  /*0770*/  IMAD R179, R64.reuse, 0xc0, RZ ;  /* 0x000000c040b37824 */ /* 0x040fe400078e02ff */
[C---:B------:R-:W-:Y:S02]  /*0780*/  IMAD R163, R64.reuse, 0xc4, RZ ;  /* 0x000000c440a37824 */ /* 0x040fe400078e02ff */
[C---:B------:R-:W-:Y:S01]  /*0790*/  IMAD R223, R64.reuse, 0xd4, RZ ;  /* 0x000000d440df7824 */ /* 0x040fe200078e02ff */
[----:B-1----:R-:W1:Y:S01]  /*07a0*/  MUFU.RCP R0, R0 ;  /* 0x0000000000007308 */ /* 0x002e620000001000 */
[C---:B------:R-:W-:Y:S02]  /*07b0*/  IMAD R147, R64.reuse, 0xc8, RZ ;  /* 0x000000c840937824 */ /* 0x040fe400078e02ff */
[C---:B------:R-:W-:Y:S02]  /*07c0*/  IMAD R177, R64.reuse, 0xd0, RZ ;  /* 0x000000d040b17824 */ /* 0x040fe400078e02ff */
[----:B------:R-:W-:-:S02]  /*07d0*/  IMAD R160, R64, 0xe4, RZ ;  /* 0x000000e440a07824 */ /* 0x000fc400078e02ff */
[C---:B------:R-:W-:Y:S02]  /*07e0*/  IMAD R239, R64.reuse, 0xd8, RZ ;  /* 0x000000d840ef7824 */ /* 0x040fe400078e02ff */
[C---:B------:R-:W-:Y:S02]  /*07f0*/  IMAD R137, R64.reuse, 0xe0, RZ ;  /* 0x000000e040897824 */ /* 0x040fe400078e02ff */
[C---:B------:R-:W-:Y:S02]  /*0800*/  IMAD R224, R64.reuse, 0xf4, RZ ;  /* 0x000000f440e07824 */ /* 0x040fe400078e02ff */
[C---:B------:R-:W-:Y:S02]  /*0810*/  IMAD R144, R64.reuse, 0xe8, RZ ;  /* 0x000000e840907824 */ /* 0x040fe400078e02ff */
[----:B------:R-:W-:Y:S01]  /*0820*/  IMAD R174, R64, 0xf0, RZ ;  /* 0x000000f040ae7824 */ /* 0x000fe200078e02ff */
[----:B-1----:R-:W-:Y:S01]  /*0830*/  IADD3 R3, R0, 0xffffffe, RZ ;  /* 0x0ffffffe00037810 */ /* 0x002fe20007ffe0ff */
[----:B------:R-:W-:Y:S01]  /*0840*/  IMAD R240, R64, 0xf8, RZ ;  /* 0x000000f840f07824 */ /* 0x000fe200078e02ff */
[----:B------:R-:W-:-:S04]  /*0850*/  IABS R0, c[0x0][0x17c] ;  /* 0x00005f0000007a13 */ /* 0x000fc80000000000 */
[----:B------:R-:W1:Y:S08]  /*0860*/  F2I.FTZ.U32.TRUNC.NTZ R3, R3 ;  /* 0x0000000300037305 */ /* 0x000e70000021f000 */
[----:B------:R-:W2:Y:S01]  /*0870*/  I2F.RP R7, R0 ;  /* 0x0000000000077306 */ /* 0x000ea20000209400 */
[----:B-1----:R-:W-:-:S04]  /*0880*/  IMAD.MOV R6, RZ, RZ, -R3 ;  /* 0x000000ffff067224 */ /* 0x002fc800078e0a03 */
[----:B------:R-:W-:Y:S01]  /*0890*/  IMAD R5, R6, R9, RZ ;  /* 0x0000000906057224 */ /* 0x000fe200078e02ff */
[----:B------:R-:W-:-:S03]  /*08a0*/  IABS R6, R13 ;  /* 0x0000000d00067213 */ /* 0x000fc60000000000 */
[----:B------:R-:W-:Y:S01]  /*08b0*/  IMAD.HI.U32 R2, R3, R5, R2 ;  /* 0x0000000503027227 */ /* 0x000fe200078e0002 */
[----:B--2---:R-:W1:Y:S03]  /*08c0*/  MUFU.RCP R7, R7 ;  /* 0x0000000700077308 */ /* 0x004e660000001000 */
[----:B------:R-:W-:Y:S02]  /*08d0*/  IMAD.MOV R5, RZ, RZ, -R6 ;  /* 0x000000ffff057224 */ /* 0x000fe400078e0a06 */
[----:B------:R-:W-:Y:S01]  /*08e0*/  IMAD.HI.U32 R3, R2, R4, RZ ;  /* 0x0000000402037227 */ /* 0x000fe200078e00ff */
[----:B------:R-:W-:-:S03]  /*08f0*/  IABS R2, c[0x0][0x178] ;  /* 0x00005e0000027a13 */ /* 0x000fc60000000000 */
[----:B------:R-:W-:Y:S01]  /*0900*/  IMAD R4, R3, R5, R4 ;  /* 0x0000000503047224 */ /* 0x000fe200078e0204 */
[----:B------:R-:W2:Y:S04]  /*0910*/  I2F.RP R6, R2 ;  /* 0x0000000200067306 */ /* 0x000ea80000209400 */
[----:B------:R-:W-:Y:S02]  /*0920*/  ISETP.GT.U32.AND P1, PT, R9, R4, PT ;  /* 0x000000040900720c */ /* 0x000fe40003f24070 */
[----:B-1----:R-:W-:-:S06]  /*0930*/  IADD3 R5, R7, 0xffffffe, RZ ;  /* 0x0ffffffe07057810 */ /* 0x002fcc0007ffe0ff */
[----:B------:R-:W1:Y:S05]  /*0940*/  F2I.FTZ.U32.TRUNC.NTZ R5, R5 ;  /* 0x0000000500057305 */ /* 0x000e6a000021f000 */
[----:B------:R-:W-:Y:S01]  /*0950*/  @!P1 IMAD.IADD R4, R4, 0x1, -R9 ;  /* 0x0000000104049824 */ /* 0x000fe200078e0a09 */
[----:B------:R-:W-:Y:S02]  /*0960*/  @!P1 IADD3 R3, R3, 0x1, RZ ;  /* 0x0000000103039810 */ /* 0x000fe40007ffe0ff */
[----:B------:R-:W-:Y:S01]  /*0970*/  ISETP.NE.AND P1, PT, R13, RZ, PT ;  /* 0x000000ff0d00720c */ /* 0x000fe20003f25270 */
[----:B--2---:R-:W2:Y:S01]  /*0980*/  MUFU.RCP R6, R6 ;  /* 0x0000000600067308 */ /* 0x004ea20000001000 */
[----:B------:R-:W-:-:S02]  /*0990*/  ISETP.GE.U32.AND P0, PT, R4, R9, PT ;  /* 0x000000090400720c */ /* 0x000fc40003f06070 */
[----:B------:R-:W-:-:S04]  /*09a0*/  LOP3.LUT R4, R10, R13, RZ, 0x3c, !PT ;  /* 0x0000000d0a047212 */ /* 0x000fc800078e3cff */
[----:B------:R-:W-:Y:S01]  /*09b0*/  ISETP.GE.AND P2, PT, R4, RZ, PT ;  /* 0x000000ff0400720c */ /* 0x000fe20003f46270 */
[--C-:B-1----:R-:W-:Y:S02]  /*09c0*/  IMAD.MOV R9, RZ, RZ, -R5.reuse ;  /* 0x000000ffff097224 */ /* 0x102fe400078e0a05 */
[----:B------:R-:W-:Y:S02]  /*09d0*/  IMAD.MOV.U32 R4, RZ, RZ, RZ ;  /* 0x000000ffff047224 */ /* 0x000fe400078e00ff */
[----:B------:R-:W-:Y:S02]  /*09e0*/  IMAD R9, R9, R0, RZ ;  /* 0x0000000009097224 */ /* 0x000fe400078e02ff */
[----:B------:R-:W-:Y:S02]  /*09f0*/  @P0 IADD3 R3, R3, 0x1, RZ ;  /* 0x0000000103030810 */ /* 0x000fe40007ffe0ff */
[----:B--2---:R-:W-:Y:S01]  /*0a00*/  IADD3 R7, R6, 0xffffffe, RZ ;  /* 0x0ffffffe06077810 */ /* 0x004fe20007ffe0ff */
[----:B------:R-:W-:-:S04]  /*0a10*/  IMAD.HI.U32 R4, R5, R9, R4 ;  /* 0x0000000905047227 */ /* 0x000fc800078e0004 */
[----:B------:R-:W-:Y:S01]  /*0a20*/  IMAD.MOV.U32 R8, RZ, RZ, R3 ;  /* 0x000000ffff087224 */ /* 0x000fe200078e0003 */
[----:B------:R-:W-:Y:S01]  /*0a30*/  SHF.R.U32.HI R3, RZ, 0x6, R110 ;  /* 0x00000006ff037819 */ /* 0x000fe2000001166e */
[----:B------:R-:W1:Y:S02]  /*0a40*/  F2I.FTZ.U32.TRUNC.NTZ R7, R7 ;  /* 0x0000000700077305 */ /* 0x000e64000021f000 */
[----:B------:R-:W-:Y:S01]  /*0a50*/  @!P2 IMAD.MOV R8, RZ, RZ, -R8 ;  /* 0x000000ffff08a224 */ /* 0x000fe200078e0a08 */
[----:B------:R-:W-:Y:S02]  /*0a60*/  @!P1 LOP3.LUT R8, RZ, R13, RZ, 0x33, !PT ;  /* 0x0000000dff089212 */ /* 0x000fe400078e33ff */
[----:B------:R-:W-:-:S03]  /*0a70*/  SGXT.U32 R3, R3, 0x1 ;  /* 0x000000010303781a */ /* 0x000fc60000000000 */
[----:B------:R-:W-:Y:S02]  /*0a80*/  IMAD.SHL.U32 R204, R8, 0x80, RZ ;  /* 0x0000008008cc7824 */ /* 0x000fe400078e00ff */
[----:B------:R-:W-:-:S03]  /*0a90*/  IMAD.MOV R8, RZ, RZ, -R8 ;  /* 0x000000ffff087224 */ /* 0x000fc600078e0a08 */
[----:B------:R-:W-:Y:S01]  /*0aa0*/  LOP3.LUT R3, R204, R3, RZ, 0xfc, !PT ;  /* 0x00000003cc037212 */ /* 0x000fe200078efcff */
[----:B------:R-:W-:Y:S02]  /*0ab0*/  IMAD R8, R13, R8, R10 ;  /* 0x000000080d087224 */ /* 0x000fe400078e020a */
[----:B-1----:R-:W-:Y:S01]  /*0ac0*/  IMAD.MOV R15, RZ, RZ, -R7 ;  /* 0x000000ffff0f7224 */ /* 0x002fe200078e0a07 */
[----:B------:R-:W-:Y:S02]  /*0ad0*/  IABS R6, R3 ;  /* 0x0000000300067213 */ /* 0x000fe40000000000 */
[C---:B------:R-:W-:Y:S02]  /*0ae0*/  LOP3.LUT R14, R3.reuse, 0x7e, RZ, 0xfc, !PT ;  /* 0x0000007e030e7812 */ /* 0x040fe400078efcff */
[----:B------:R-:W-:Y:S01]  /*0af0*/  LOP3.LUT R12, R3, 0x2, RZ, 0xfc, !PT ;  /* 0x00000002030c7812 */ /* 0x000fe200078efcff */
[----:B------:R-:W-:Y:S01]  /*0b00*/  IMAD.MOV.U32 R9, RZ, RZ, R6 ;  /* 0x000000ffff097224 */ /* 0x000fe200078e0006 */
[----:B------:R-:W-:-:S02]  /*0b10*/  IABS R205, R14 ;  /* 0x0000000e00cd7213 */ /* 0x000fc40000000000 */
[----:B------:R-:W-:Y:S01]  /*0b20*/  IABS R39, R12 ;  /* 0x0000000c00277213 */ /* 0x000fe20000000000 */
[----:B------:R-:W-:Y:S01]  /*0b30*/  IMAD.HI.U32 R5, R4, R9, RZ ;  /* 0x0000000904057227 */ /* 0x000fe200078e00ff */
[----:B------:R-:W-:Y:S02]  /*0b40*/  ISETP.GE.AND P2, PT, R12, RZ, PT ;  /* 0x000000ff0c00720c */ /* 0x000fe40003f46270 */
[C---:B------:R-:W-:Y:S01]  /*0b50*/  LOP3.LUT R12, R3.reuse, 0xe, RZ, 0xfc, !PT ;  /* 0x0000000e030c7812 */ /* 0x040fe200078efcff */
[----:B------:R-:W-:Y:S01]  /*0b60*/  IMAD.MOV R40, RZ, RZ, -R5 ;  /* 0x000000ffff287224 */ /* 0x000fe200078e0a05 */
[C---:B------:R-:W-:Y:S01]  /*0b70*/  LOP3.LUT R17, R3.reuse, 0x34, RZ, 0xfc, !PT ;  /* 0x0000003403117812 */ /* 0x040fe200078efcff */
[----:B------:R-:W-:Y:S01]  /*0b80*/  IMAD.HI.U32 R5, R4, R205, RZ ;  /* 0x000000cd04057227 */ /* 0x000fe200078e00ff */
[----:B------:R-:W-:Y:S02]  /*0b90*/  IABS R31, R12 ;  /* 0x0000000c001f7213 */ /* 0x000fe40000000000 */
[C---:B------:R-:W-:Y:S01]  /*0ba0*/  LOP3.LUT R25, R3.reuse, 0x3a, RZ, 0xfc, !PT ;  /* 0x0000003a03197812 */ /* 0x040fe200078efcff */
[C---:B------:R-:W-:Y:S01]  /*0bb0*/  IMAD R40, R0.reuse, R40, R9 ;  /* 0x0000002800287224 */ /* 0x040fe200078e0209 */
[C---:B------:R-:W-:Y:S01]  /*0bc0*/  LOP3.LUT R37, R3.reuse, 0x3e, RZ, 0xfc, !PT ;  /* 0x0000003e03257812 */ /* 0x040fe200078efcff */
[----:B------:R-:W-:Y:S01]  /*0bd0*/  IMAD.MOV R6, RZ, RZ, -R5 ;  /* 0x000000ffff067224 */ /* 0x000fe200078e0a05 */
[----:B------:R-:W-:Y:S01]  /*0be0*/  LOP3.LUT R41, R3, 0x40, RZ, 0xfc, !PT ;  /* 0x0000004003297812 */ /* 0x000fe200078efcff */
[----:B------:R-:W-:Y:S01]  /*0bf0*/  IMAD.MOV.U32 R9, RZ, RZ, R15 ;  /* 0x000000ffff097224 */ /* 0x000fe200078e000f */
[C---:B------:R-:W-:Y:S01]  /*0c00*/  ISETP.GT.U32.AND P0, PT, R0.reuse, R40, PT ;  /* 0x000000280000720c */ /* 0x040fe20003f04070 */
[----:B------:R-:W-:Y:S01]  /*0c10*/  IMAD R205, R0, R6, R205 ;  /* 0x0000000600cd7224 */ /* 0x000fe200078e02cd */
[----:B------:R-:W-:Y:S01]  /*0c20*/  IABS R109, R37 ;  /* 0x00000025006d7213 */ /* 0x000fe20000000000 */
[----:B------:R-:W-:Y:S01]  /*0c30*/  IMAD.HI.U32 R5, R4, R39, RZ ;  /* 0x0000002704057227 */ /* 0x000fe200078e00ff */
[----:B------:R-:W-:-:S02]  /*0c40*/  IABS R21, R41 ;  /* 0x0000002900157213 */ /* 0x000fc40000000000 */
[----:B------:R-:W-:Y:S01]  /*0c50*/  ISETP.GT.U32.AND P4, PT, R0, R205, PT ;  /* 0x000000cd0000720c */ /* 0x000fe20003f84070 */
[----:B------:R-:W-:Y:S01]  /*0c60*/  IMAD R9, R9, R2, RZ ;  /* 0x0000000209097224 */ /* 0x000fe200078e02ff */
[C---:B------:R-:W-:Y:S01]  /*0c70*/  LOP3.LUT R33, R3.reuse, 0x3c, RZ, 0xfc, !PT ;  /* 0x0000003c03217812 */ /* 0x040fe200078efcff */
[----:B------:R-:W-:Y:S01]  /*0c80*/  IMAD.MOV.U32 R6, RZ, RZ, RZ ;  /* 0x000000ffff067224 */ /* 0x000fe200078e00ff */
[C---:B------:R-:W-:Y:S01]  /*0c90*/  LOP3.LUT R42, R3.reuse, 0x42, RZ, 0xfc, !PT ;  /* 0x00000042032a7812 */ /* 0x040fe200078efcff */
[----:B------:R-:W-:Y:S01]  /*0ca0*/  IMAD.MOV R10, RZ, RZ, -R5 ;  /* 0x000000ffff0a7224 */ /* 0x000fe200078e0a05 */
[----:B------:R-:W-:Y:S01]  /*0cb0*/  LOP3.LUT R43, R3, 0x4c, RZ, 0xfc, !PT ;  /* 0x0000004c032b7812 */ /* 0x000fe200078efcff */
[----:B------:R-:W-:Y:S01]  /*0cc0*/  @!P0 IMAD.IADD R40, R40, 0x1, -R0 ;  /* 0x0000000128288824 */ /* 0x000fe200078e0a00 */
[----:B------:R-:W-:Y:S01]  /*0cd0*/  IABS R29, R42 ;  /* 0x0000002a001d7213 */ /* 0x000fe20000000000 */
[----:B------:R-:W-:Y:S01]  /*0ce0*/  IMAD.HI.U32 R5, R7, R9, R6 ;  /* 0x0000000907057227 */ /* 0x000fe200078e0006 */
[----:B------:R-:W-:-:S02]  /*0cf0*/  LOP3.LUT R7, R3, 0x4, RZ, 0xfc, !PT ;  /* 0x0000000403077812 */ /* 0x000fc400078efcff */
[C---:B------:R-:W-:Y:S01]  /*0d00*/  ISETP.GT.U32.AND P3, PT, R0.reuse, R40, PT ;  /* 0x000000280000720c */ /* 0x040fe20003f64070 */
[C---:B------:R-:W-:Y:S01]  /*0d10*/  IMAD R39, R0.reuse, R10, R39 ;  /* 0x0000000a00277224 */ /* 0x040fe200078e0227 */
[----:B------:R-:W-:Y:S01]  /*0d20*/  ISETP.GE.AND P1, PT, R7, RZ, PT ;  /* 0x000000ff0700720c */ /* 0x000fe20003f26270 */
[----:B------:R-:W-:Y:S01]  /*0d30*/  IMAD.IADD R6, R11, 0x1, R8 ;  /* 0x000000010b067824 */ /* 0x000fe200078e0208 */
[----:B------:R-:W-:Y:S01]  /*0d40*/  IABS R11, R7 ;  /* 0x00000007000b7213 */ /* 0x000fe20000000000 */
[----:B------:R-:W-:Y:S01]  /*0d50*/  @!P4 IMAD.IADD R205, R205, 0x1, -R0 ;  /* 0x00000001cdcdc824 */ /* 0x000fe200078e0a00 */
[----:B------:R-:W-:Y:S01]  /*0d60*/  ISETP.GT.U32.AND P0, PT, R0, R39, PT ;  /* 0x000000270000720c */ /* 0x000fe20003f04070 */
[----:B------:R-:W-:Y:S01]  /*0d70*/  IMAD R56, R6, 0x80, R58 ;  /* 0x0000008006387824 */ /* 0x000fe200078e023a */
[----:B------:R-:W-:Y:S01]  /*0d80*/  LOP3.LUT R9, R3, 0x8, RZ, 0xfc, !PT ;  /* 0x0000000803097812 */ /* 0x000fe200078efcff */
[----:B------:R-:W-:Y:S01]  /*0d90*/  IMAD.HI.U32 R7, R4, R11, RZ ;  /* 0x0000000b04077227 */ /* 0x000fe200078e00ff */
[----:B------:R-:W-:-:S02]  /*0da0*/  ISETP.GT.U32.AND P4, PT, R0, R205, PT ;  /* 0x000000cd0000720c */ /* 0x000fc40003f84070 */
[C---:B------:R-:W-:Y:S01]  /*0db0*/  LOP3.LUT R8, R3.reuse, 0x6, RZ, 0xfc, !PT ;  /* 0x0000000603087812 */ /* 0x040fe200078efcff */
[--C-:B------:R-:W-:Y:S01]  /*0dc0*/  @!P3 IMAD.IADD R40, R40, 0x1, -R0.reuse ;  /* 0x000000012828b824 */ /* 0x100fe200078e0a00 */
[----:B------:R-:W-:Y:S01]  /*0dd0*/  ISETP.GE.AND P3, PT, R3, RZ, PT ;  /* 0x000000ff0300720c */ /* 0x000fe20003f66270 */
[----:B------:R-:W-:Y:S01]  /*0de0*/  IMAD.MOV R7, RZ, RZ, -R7 ;  /* 0x000000ffff077224 */ /* 0x000fe200078e0a07 */
[----:B------:R-:W-:Y:S01]  /*0df0*/  IABS R35, R9 ;  /* 0x0000000900237213 */ /* 0x000fe20000000000 */
[----:B------:R1:W-:Y:S01]  /*0e00*/  STL [R1+0x158], R56 ;  /* 0x0001583801007387 */ /* 0x0003e20000100800 */
[----:B------:R-:W-:Y:S01]  /*0e10*/  IABS R13, R8 ;  /* 0x00000008000d7213 */ /* 0x000fe20000000000 */
[----:B------:R-:W-:Y:S01]  /*0e20*/  @!P0 IMAD.IADD R39, R39, 0x1, -R0 ;  /* 0x0000000127278824 */ /* 0x000fe200078e0a00 */
[----:B------:R-:W-:Y:S01]  /*0e30*/  ISETP.GE.AND P5, PT, R9, RZ, PT ;  /* 0x000000ff0900720c */ /* 0x000fe20003fa6270 */
[----:B------:R-:W-:Y:S01]  /*0e40*/  IMAD R38, R0, R7, R11 ;  /* 0x0000000700267224 */ /* 0x000fe200078e020b */
[----:B------:R-:W-:Y:S01]  /*0e50*/  ISETP.GE.AND P0, PT, R14, RZ, PT ;  /* 0x000000ff0e00720c */ /* 0x000fe20003f06270 */
[----:B------:R-:W-:Y:S01]  /*0e60*/  IMAD.HI.U32 R9, R4, R35, RZ ;  /* 0x0000002304097227 */ /* 0x000fe200078e00ff */
[----:B------:R-:W-:-:S02]  /*0e70*/  ISETP.GE.AND P6, PT, R8, RZ, PT ;  /* 0x000000ff0800720c */ /* 0x000fc40003fc6270 */
[C---:B------:R-:W-:Y:S01]  /*0e80*/  LOP3.LUT R10, R3.reuse, 0xc, RZ, 0xfc, !PT ;  /* 0x0000000c030a7812 */ /* 0x040fe200078efcff */
[----:B------:R-:W-:Y:S01]  /*0e90*/  @!P3 IMAD.MOV R40, RZ, RZ, -R40 ;  /* 0x000000ffff28b224 */ /* 0x000fe200078e0a28 */
[----:B------:R-:W-:Y:S01]  /*0ea0*/  ISETP.GT.U32.AND P3, PT, R0, R38, PT ;  /* 0x000000260000720c */ /* 0x000fe20003f64070 */
[----:B------:R-:W-:Y:S01]  /*0eb0*/  IMAD.HI.U32 R8, R4, R13, RZ ;  /* 0x0000000d04087227 */ /* 0x000fe200078e00ff */
[C---:B------:R-:W-:Y:S02]  /*0ec0*/  LOP3.LUT R14, R3.reuse, 0x10, RZ, 0xfc, !PT ;  /* 0x00000010030e7812 */ /* 0x040fe400078efcff */
[----:B------:R-:W-:Y:S01]  /*0ed0*/  IABS R11, R10 ;  /* 0x0000000a000b7213 */ /* 0x000fe20000000000 */
[----:B------:R-:W-:Y:S01]  /*0ee0*/  IMAD.MOV R9, RZ, RZ, -R9 ;  /* 0x000000ffff097224 */ /* 0x000fe200078e0a09 */
[----:B------:R-:W-:Y:S01]  /*0ef0*/  LOP3.LUT R44, R3, 0x4e, RZ, 0xfc, !PT ;  /* 0x0000004e032c7812 */ /* 0x000fe200078efcff */
[----:B------:R-:W-:Y:S01]  /*0f00*/  @!P4 IMAD.IADD R205, R205, 0x1, -R0 ;  /* 0x00000001cdcdc824 */ /* 0x000fe200078e0a00 */
[C---:B------:R-:W-:Y:S01]  /*0f10*/  ISETP.GT.U32.AND P4, PT, R0.reuse, R39, PT ;  /* 0x000000270000720c */ /* 0x040fe20003f84070 */
[----:B------:R-:W-:Y:S01]  /*0f20*/  IMAD.MOV R8, RZ, RZ, -R8 ;  /* 0x000000ffff087224 */ /* 0x000fe200078e0a08 */
[C---:B------:R-:W-:Y:S01]  /*0f30*/  LOP3.LUT R46, R3.reuse, 0x52, RZ, 0xfc, !PT ;  /* 0x00000052032e7812 */ /* 0x040fe200078efcff */
[C---:B------:R-:W-:Y:S01]  /*0f40*/  IMAD R35, R0.reuse, R9, R35 ;  /* 0x0000000900237224 */ /* 0x040fe200078e0223 */
[C---:B------:R-:W-:Y:S01]  /*0f50*/  LOP3.LUT R48, R3.reuse, 0x56, RZ, 0xfc, !PT ;  /* 0x0000005603307812 */ /* 0x040fe200078efcff */
[C---:B------:R-:W-:Y:S01]  /*0f60*/  IMAD R36, R0.reuse, R8, R13 ;  /* 0x0000000800247224 */ /* 0x040fe200078e020d */
[----:B------:R-:W-:Y:S01]  /*0f70*/  LOP3.LUT R8, R3, 0xa, RZ, 0xfc, !PT ;  /* 0x0000000a03087812 */ /* 0x000fe200078efcff */
[----:B------:R-:W-:Y:S01]  /*0f80*/  @!P0 IMAD.MOV R205, RZ, RZ, -R205 ;  /* 0x000000ffffcd8224 */ /* 0x000fe200078e0acd */
[----:B------:R-:W-:Y:S01]  /*0f90*/  ISETP.GT.U32.AND P0, PT, R0, R35, PT ;  /* 0x000000230000720c */ /* 0x000fe20003f04070 */
[----:B------:R-:W-:Y:S01]  /*0fa0*/  @!P3 IMAD.IADD R38, R38, 0x1, -R0 ;  /* 0x000000012626b824 */ /* 0x000fe200078e0a00 */
[----:B------:R-:W-:-:S02]  /*0fb0*/  IABS R9, R8 ;  /* 0x0000000800097213 */ /* 0x000fc40000000000 */
[----:B------:R-:W-:Y:S01]  /*0fc0*/  IABS R13, R14 ;  /* 0x0000000e000d7213 */ /* 0x000fe20000000000 */
[--C-:B------:R-:W-:Y:S01]  /*0fd0*/  @!P4 IMAD.IADD R39, R39, 0x1, -R0.reuse ;  /* 0x000000012727c824 */ /* 0x100fe200078e0a00 */
[----:B------:R-:W-:Y:S01]  /*0fe0*/  ISETP.GT.U32.AND P3, PT, R0, R38, PT ;  /* 0x000000260000720c */ /* 0x000fe20003f64070 */
[----:B------:R-:W-:Y:S01]  /*0ff0*/  IMAD.HI.U32 R7, R4, R9, RZ ;  /* 0x0000000904077227 */ /* 0x000fe200078e00ff */
[----:B------:R-:W-:Y:S02]  /*1000*/  ISETP.GT.U32.AND P4, PT, R0, R36, PT ;  /* 0x000000240000720c */ /* 0x000fe40003f84070 */
[----:B------:R-:W-:Y:S01]  /*1010*/  LOP3.LUT R50, R3, 0x58, RZ, 0xfc, !PT ;  /* 0x0000005803327812 */ /* 0x000fe200078efcff */
[----:B------:R-:W-:Y:S01]  /*1020*/  IMAD.MOV R7, RZ, RZ, -R7 ;  /* 0x000000ffff077224 */ /* 0x000fe200078e0a07 */
[----:B------:R-:W-:Y:S01]  /*1030*/  IABS R45, R48 ;  /* 0x00000030002d7213 */ /* 0x000fe20000000000 */
[----:B------:R-:W-:Y:S01]  /*1040*/  @!P0 IMAD.IADD R35, R35, 0x1, -R0 ;  /* 0x0000000123238824 */ /* 0x000fe200078e0a00 */
[----:B------:R-:W-:Y:S01]  /*1050*/  IABS R47, R50 ;  /* 0x00000032002f7213 */ /* 0x000fe20000000000 */
[----:B------:R-:W-:Y:S01]  /*1060*/  @!P2 IMAD.MOV R39, RZ, RZ, -R39 ;  /* 0x000000ffff27a224 */ /* 0x000fe200078e0a27 */
[----:B------:R-:W-:Y:S01]  /*1070*/  ISETP.GE.AND P2, PT, R8, RZ, PT ;  /* 0x000000ff0800720c */ /* 0x000fe20003f46270 */
[C---:B------:R-:W-:Y:S01]  /*1080*/  IMAD R34, R0.reuse, R7, R9 ;  /* 0x0000000700227224 */ /* 0x040fe200078e0209 */
[----:B------:R-:W-:Y:S01]  /*1090*/  ISETP.GT.U32.AND P0, PT, R0, R35, PT ;  /* 0x000000230000720c */ /* 0x000fe20003f04070 */
[----:B------:R-:W-:Y:S01]  /*10a0*/  IMAD.HI.U32 R8, R4, R31, RZ ;  /* 0x0000001f04087227 */ /* 0x000fe200078e00ff */
[----:B------:R-:W-:-:S02]  /*10b0*/  LOP3.LUT R52, R3, 0x6a, RZ, 0xfc, !PT ;  /* 0x0000006a03347812 */ /* 0x000fc400078efcff */
[----:B------:R-:W-:Y:S01]  /*10c0*/  LOP3.LUT R54, R3, 0x7a, RZ, 0xfc, !PT ;  /* 0x0000007a03367812 */ /* 0x000fe200078efcff */
[--C-:B------:R-:W-:Y:S01]  /*10d0*/  @!P3 IMAD.IADD R38, R38, 0x1, -R0.reuse ;  /* 0x000000012626b824 */ /* 0x100fe200078e0a00 */
[----:B------:R-:W-:Y:S01]  /*10e0*/  ISETP.GT.U32.AND P3, PT, R0, R34, PT ;  /* 0x000000220000720c */ /* 0x000fe20003f64070 */
[----:B------:R-:W-:Y:S01]  /*10f0*/  @!P4 IMAD.IADD R36, R36, 0x1, -R0 ;  /* 0x000000012424c824 */ /* 0x000fe200078e0a00 */
[----:B------:R-:W-:Y:S01]  /*1100*/  IABS R69, R52 ;  /* 0x0000003400457213 */ /* 0x000fe20000000000 */
[----:B------:R-:W-:Y:S01]  /*1110*/  IMAD.HI.U32 R7, R4, R11, RZ ;  /* 0x0000000b04077227 */ /* 0x000fe200078e00ff */
[----:B------:R-:W-:Y:S02]  /*1120*/  IABS R89, R54 ;  /* 0x0000003600597213 */ /* 0x000fe40000000000 */
[----:B------:R-:W-:Y:S01]  /*1130*/  ISETP.GT.U32.AND P4, PT, R0, R36, PT ;  /* 0x000000240000720c */ /* 0x000fe20003f84070 */
[----:B------:R-:W-:-:S04]  /*1140*/  IMAD.HI.U32 R9, R4, R13, RZ ;  /* 0x0000000d04097227 */ /* 0x000fc800078e00ff */
[----:B------:R-:W-:Y:S02]  /*1150*/  IMAD.MOV R8, RZ, RZ, -R8 ;  /* 0x000000ffff087224 */ /* 0x000fe400078e0a08 */
[----:B------:R-:W-:Y:S02]  /*1160*/  IMAD.MOV R7, RZ, RZ, -R7 ;  /* 0x000000ffff077224 */ /* 0x000fe400078e0a07 */
[----:B------:R-:W-:Y:S02]  /*1170*/  IMAD.MOV R9, RZ, RZ, -R9 ;  /* 0x000000ffff097224 */ /* 0x000fe400078e0a09 */
[C---:B------:R-:W-:Y:S01]  /*1180*/  IMAD R31, R0.reuse, R8, R31 ;  /* 0x00000008001f7224 */ /* 0x040fe200078e021f */
[----:B------:R-:W-:Y:S01]  /*1190*/  LOP3.LUT R8, R3, 0x12, RZ, 0xfc, !PT ;  /* 0x0000001203087812 */ /* 0x000fe200078efcff */
[C---:B------:R-:W-:Y:S02]  /*11a0*/  IMAD R32, R0.reuse, R7, R11 ;  /* 0x0000000700207224 */ /* 0x040fe400078e020b */
[C---:B------:R-:W-:Y:S01]  /*11b0*/  IMAD R30, R0.reuse, R9, R13 ;  /* 0x00000009001e7224 */ /* 0x040fe200078e020d */
[----:B------:R-:W-:Y:S01]  /*11c0*/  IABS R9, R8 ;  /* 0x0000000800097213 */ /* 0x000fe20000000000 */
[--C-:B------:R-:W-:Y:S01]  /*11d0*/  @!P0 IMAD.IADD R35, R35, 0x1, -R0.reuse ;  /* 0x0000000123238824 */ /* 0x100fe200078e0a00 */
[----:B------:R-:W-:Y:S01]  /*11e0*/  ISETP.GT.U32.AND P0, PT, R0, R31, PT ;  /* 0x0000001f0000720c */ /* 0x000fe20003f04070 */
[--C-:B------:R-:W-:Y:S01]  /*11f0*/  @!P3 IMAD.IADD R34, R34, 0x1, -R0.reuse ;  /* 0x000000012222b824 */ /* 0x100fe200078e0a00 */
[C---:B------:R-:W-:Y:S01]  /*1200*/  ISETP.GT.U32.AND P3, PT, R0.reuse, R32, PT ;  /* 0x000000200000720c */ /* 0x040fe20003f64070 */
[----:B------:R-:W-:Y:S01]  /*1210*/  @!P5 IMAD.MOV R35, RZ, RZ, -R35 ;  /* 0x000000ffff23d224 */ /* 0x000fe200078e0a23 */
[----:B------:R-:W-:Y:S01]  /*1220*/  ISETP.GT.U32.AND P5, PT, R0, R30, PT ;  /* 0x0000001e0000720c */ /* 0x000fe20003fa4070 */
[----:B------:R-:W-:Y:S01]  /*1230*/  @!P4 IMAD.IADD R36, R36, 0x1, -R0 ;  /* 0x000000012424c824 */ /* 0x000fe200078e0a00 */
[----:B------:R-:W-:Y:S01]  /*1240*/  ISETP.GE.AND P4, PT, R10, RZ, PT ;  /* 0x000000ff0a00720c */ /* 0x000fe20003f86270 */
[----:B------:R-:W-:Y:S01]  /*1250*/  IMAD.HI.U32 R7, R4, R9, RZ ;  /* 0x0000000904077227 */ /* 0x000fe200078e00ff */
[----:B------:R-:W-:-:S03]  /*1260*/  LOP3.LUT R10, R3, 0x14, RZ, 0xfc, !PT ;  /* 0x00000014030a7812 */ /* 0x000fc600078efcff */
[----:B------:R-:W-:Y:S01]  /*1270*/  IMAD.MOV R7, RZ, RZ, -R7 ;  /* 0x000000ffff077224 */ /* 0x000fe200078e0a07 */
[----:B------:R-:W-:Y:S01]  /*1280*/  IABS R27, R10 ;  /* 0x0000000a001b7213 */ /* 0x000fe20000000000 */
[--C-:B------:R-:W-:Y:S02]  /*1290*/  @!P0 IMAD.IADD R31, R31, 0x1, -R0.reuse ;  /* 0x000000011f1f8824 */ /* 0x100fe400078e0a00 */
[--C-:B------:R-:W-:Y:S01]  /*12a0*/  @!P3 IMAD.IADD R32, R32, 0x1, -R0.reuse ;  /* 0x000000012020b824 */ /* 0x100fe200078e0a00 */
[----:B------:R-:W-:Y:S01]  /*12b0*/  ISETP.GE.AND P3, PT, R8, RZ, PT ;  /* 0x000000ff0800720c */ /* 0x000fe20003f66270 */
[----:B------:R-:W-:Y:S01]  /*12c0*/  @!P5 IMAD.IADD R30, R30, 0x1, -R0 ;  /* 0x000000011e1ed824 */ /* 0x000fe200078e0a00 */
[C---:B------:R-:W-:Y:S01]  /*12d0*/  ISETP.GT.U32.AND P5, PT, R0.reuse, R31, PT ;  /* 0x0000001f0000720c */ /* 0x040fe20003fa4070 */
[C---:B------:R-:W-:Y:S01]  /*12e0*/  IMAD R28, R0.reuse, R7, R9 ;  /* 0x00000007001c7224 */ /* 0x040fe200078e0209 */
[----:B------:R-:W-:Y:S01]  /*12f0*/  ISETP.GT.U32.AND P0, PT, R0, R32, PT ;  /* 0x000000200000720c */ /* 0x000fe20003f04070 */
[----:B------:R-:W-:Y:S01]  /*1300*/  IMAD.HI.U32 R7, R4, R27, RZ ;  /* 0x0000001b04077227 */ /* 0x000fe200078e00ff */
[----:B------:R-:W-:-:S03]  /*1310*/  LOP3.LUT R9, R3, 0x16, RZ, 0xfc, !PT ;  /* 0x0000001603097812 */ /* 0x000fc600078efcff */
[----:B------:R-:W-:Y:S01]  /*1320*/  @!P1 IMAD.MOV R38, RZ, RZ, -R38 ;  /* 0x000000ffff269224 */ /* 0x000fe200078e0a26 */
[----:B------:R-:W-:Y:S01]  /*1330*/  ISETP.GT.U32.AND P1, PT, R0, R34, PT ;  /* 0x000000220000720c */ /* 0x000fe20003f24070 */
[----:B------:R-:W-:Y:S01]  /*1340*/  IMAD.MOV R7, RZ, RZ, -R7 ;  /* 0x000000ffff077224 */ /* 0x000fe200078e0a07 */
[----:B------:R-:W-:Y:S01]  /*1350*/  IABS R93, R9 ;  /* 0x00000009005d7213 */ /* 0x000fe20000000000 */
[----:B------:R-:W-:Y:S01]  /*1360*/  @!P6 IMAD.MOV R36, RZ, RZ, -R36 ;  /* 0x000000ffff24e224 */ /* 0x000fe200078e0a24 */
[----:B------:R-:W-:Y:S01]  /*1370*/  ISETP.GE.AND P6, PT, R12, RZ, PT ;  /* 0x000000ff0c00720c */ /* 0x000fe20003fc6270 */
[----:B------:R-:W-:Y:S01]  /*1380*/  IMAD R27, R0, R7, R27 ;  /* 0x00000007001b7224 */ /* 0x000fe200078e021b */
[----:B------:R-:W-:Y:S01]  /*1390*/  LOP3.LUT R12, R3, 0x18, RZ, 0xfc, !PT ;  /* 0x00000018030c7812 */ /* 0x000fe200078efcff */
[--C-:B------:R-:W-:Y:S02]  /*13a0*/  @!P5 IMAD.IADD R31, R31, 0x1, -R0.reuse ;  /* 0x000000011f1fd824 */ /* 0x100fe400078e0a00 */
[----:B------:R-:W-:Y:S01]  /*13b0*/  @!P0 IMAD.IADD R32, R32, 0x1, -R0 ;  /* 0x0000000120208824 */ /* 0x000fe200078e0a00 */
[----:B------:R-:W-:Y:S01]  /*13c0*/  ISETP.GT.U32.AND P5, PT, R0, R27, PT ;  /* 0x0000001b0000720c */ /* 0x000fe20003fa4070 */
[----:B------:R-:W-:Y:S01]  /*13d0*/  IMAD.HI.U32 R7, R4, R93, RZ ;  /* 0x0000005d04077227 */ /* 0x000fe200078e00ff */
[----:B------:R-:W-:-:S02]  /*13e0*/  ISETP.GT.U32.AND P0, PT, R0, R28, PT ;  /* 0x0000001c0000720c */ /* 0x000fc40003f04070 */
[----:B------:R-:W-:Y:S01]  /*13f0*/  IABS R11, R12 ;  /* 0x0000000c000b7213 */ /* 0x000fe20000000000 */
[----:B------:R-:W-:Y:S01]  /*1400*/  @!P1 IMAD.IADD R34, R34, 0x1, -R0 ;  /* 0x0000000122229824 */ /* 0x000fe200078e0a00 */
[----:B------:R-:W-:Y:S01]  /*1410*/  ISETP.GE.AND P1, PT, R14, RZ, PT ;  /* 0x000000ff0e00720c */ /* 0x000fe20003f26270 */
[----:B------:R-:W-:Y:S01]  /*1420*/  @!P4 IMAD.MOV R32, RZ, RZ, -R32 ;  /* 0x000000ffff20c224 */ /* 0x000fe200078e0a20 */
[----:B------:R-:W-:Y:S01]  /*1430*/  LOP3.LUT R14, R3, 0x1a, RZ, 0xfc, !PT ;  /* 0x0000001a030e7812 */ /* 0x000fe200078efcff */
[----:B------:R-:W-:Y:S01]  /*1440*/  @!P2 IMAD.MOV R34, RZ, RZ, -R34 ;  /* 0x000000ffff22a224 */ /* 0x000fe200078e0a22 */
[----:B------:R-:W-:Y:S01]  /*1450*/  ISETP.GT.U32.AND P2, PT, R0, R30, PT ;  /* 0x0000001e0000720c */ /* 0x000fe20003f44070 */
[----:B------:R-:W-:Y:S01]  /*1460*/  IMAD.HI.U32 R8, R4, R11, RZ ;  /* 0x0000000b04087227 */ /* 0x000fe200078e00ff */
[----:B------:R-:W-:-:S03]  /*1470*/  IABS R13, R14 ;  /* 0x0000000e000d7213 */ /* 0x000fc60000000000 */
[--C-:B------:R-:W-:Y:S02]  /*1480*/  @!P5 IMAD.IADD R27, R27, 0x1, -R0.reuse ;  /* 0x000000011b1bd824 */ /* 0x100fe400078e0a00 */
[----:B------:R-:W-:Y:S01]  /*1490*/  @!P0 IMAD.IADD R28, R28, 0x1, -R0 ;  /* 0x000000011c1c8824 */ /* 0x000fe200078e0a00 */
[----:B------:R-:W-:Y:S01]  /*14a0*/  ISETP.GE.AND P0, PT, R9, RZ, PT ;  /* 0x000000ff0900720c */ /* 0x000fe20003f06270 */
[----:B------:R-:W-:Y:S01]  /*14b0*/  IMAD.HI.U32 R9, R4, R13, RZ ;  /* 0x0000000d04097227 */ /* 0x000fe200078e00ff */
[C---:B------:R-:W-:Y:S02]  /*14c0*/  ISETP.GT.U32.AND P5, PT, R0.reuse, R27, PT ;  /* 0x0000001b0000720c */ /* 0x040fe40003fa4070 */
[----:B------:R-:W-:Y:S01]  /*14d0*/  ISETP.GT.U32.AND P4, PT, R0, R28, PT ;  /* 0x0000001c0000720c */ /* 0x000fe20003f84070 */
[----:B------:R-:W-:Y:S02]  /*14e0*/  IMAD.MOV R8, RZ, RZ, -R8 ;  /* 0x000000ffff087224 */ /* 0x000fe400078e0a08 */
[----:B------:R-:W-:Y:S01]  /*14f0*/  @!P2 IMAD.IADD R30, R30, 0x1, -R0 ;  /* 0x000000011e1ea824 */ /* 0x000fe200078e0a00 */
[----:B------:R-:W-:Y:S01]  /*1500*/  ISETP.GE.AND P2, PT, R10, RZ, PT ;  /* 0x000000ff0a00720c */ /* 0x000fe20003f46270 */
[----:B------:R-:W-:Y:S01]  /*1510*/  IMAD.MOV R9, RZ, RZ, -R9 ;  /* 0x000000ffff097224 */ /* 0x000fe200078e0a09 */
[----:B------:R-:W-:Y:S01]  /*1520*/  LOP3.LUT R10, R3, 0x1c, RZ, 0xfc, !PT ;  /* 0x0000001c030a7812 */ /* 0x000fe200078efcff */
[----:B------:R-:W-:-:S02]  /*1530*/  IMAD R26, R0, R8, R11 ;  /* 0x00000008001a7224 */ /* 0x000fc400078e020b */
[C---:B------:R-:W-:Y:S01]  /*1540*/  IMAD R24, R0.reuse, R9, R13 ;  /* 0x0000000900187224 */ /* 0x040fe200078e020d */
[----:B------:R-:W-:Y:S01]  /*1550*/  IABS R23, R10 ;  /* 0x0000000a00177213 */ /* 0x000fe20000000000 */
[----:B------:R-:W-:Y:S01]  /*1560*/  @!P1 IMAD.MOV R30, RZ, RZ, -R30 ;  /* 0x000000ffff1e9224 */ /* 0x000fe200078e0a1e */
[C---:B------:R-:W-:Y:S01]  /*1570*/  ISETP.GT.U32.AND P1, PT, R0.reuse, R26, PT ;  /* 0x0000001a0000720c */ /* 0x040fe20003f24070 */
[----:B------:R-:W-:Y:S01]  /*1580*/  IMAD.MOV R7, RZ, RZ, -R7 ;  /* 0x000000ffff077224 */ /* 0x000fe200078e0a07 */
[----:B------:R-:W-:Y:S01]  /*1590*/  LOP3.LUT R13, R3, 0x20, RZ, 0xfc, !PT ;  /* 0x00000020030d7812 */ /* 0x000fe200078efcff */
[----:B------:R-:W-:Y:S01]  /*15a0*/  @!P5 IMAD.IADD R27, R27, 0x1, -R0 ;  /* 0x000000011b1bd824 */ /* 0x000fe200078e0a00 */
[C---:B------:R-:W-:Y:S01]  /*15b0*/  ISETP.GT.U32.AND P5, PT, R0.reuse, R24, PT ;  /* 0x000000180000720c */ /* 0x040fe20003fa4070 */
[----:B------:R-:W-:Y:S01]  /*15c0*/  IMAD R93, R0, R7, R93 ;  /* 0x00000007005d7224 */ /* 0x000fe200078e025d */
[----:B------:R-:W-:Y:S01]  /*15d0*/  IABS R9, R13 ;  /* 0x0000000d00097213 */ /* 0x000fe20000000000 */
[----:B------:R-:W-:-:S02]  /*15e0*/  @!P6 IMAD.MOV R31, RZ, RZ, -R31 ;  /* 0x000000ffff1fe224 */ /* 0x000fc400078e0a1f */
[--C-:B------:R-:W-:Y:S01]  /*15f0*/  @!P4 IMAD.IADD R28, R28, 0x1, -R0.reuse ;  /* 0x000000011c1cc824 */ /* 0x100fe200078e0a00 */
[----:B------:R-:W-:Y:S01]  /*1600*/  ISETP.GT.U32.AND P6, PT, R0, R93, PT ;  /* 0x0000005d0000720c */ /* 0x000fe20003fc4070 */
[----:B------:R-:W-:Y:S01]  /*1610*/  IMAD.HI.U32 R7, R4, R23, RZ ;  /* 0x0000001704077227 */ /* 0x000fe200078e00ff */
[----:B------:R-:W-:Y:S02]  /*1620*/  ISETP.GE.AND P4, PT, R12, RZ, PT ;  /* 0x000000ff0c00720c */ /* 0x000fe40003f86270 */
[----:B------:R-:W-:Y:S01]  /*1630*/  LOP3.LUT R12, R3, 0x1e, RZ, 0xfc, !PT ;  /* 0x0000001e030c7812 */ /* 0x000fe200078efcff */
[--C-:B------:R-:W-:Y:S02]  /*1640*/  @!P1 IMAD.IADD R26, R26, 0x1, -R0.reuse ;  /* 0x000000011a1a9824 */ /* 0x100fe400078e0a00 */
[----:B------:R-:W-:Y:S01]  /*1650*/  @!P5 IMAD.IADD R24, R24, 0x1, -R0 ;  /* 0x000000011818d824 */ /* 0x000fe200078e0a00 */
[----:B------:R-:W-:Y:S01]  /*1660*/  IABS R97, R12 ;  /* 0x0000000c00617213 */ /* 0x000fe20000000000 */
[----:B------:R-:W-:Y:S01]  /*1670*/  IMAD.MOV R8, RZ, RZ, -R7 ;  /* 0x000000ffff087224 */ /* 0x000fe200078e0a07 */
[C---:B------:R-:W-:Y:S01]  /*1680*/  ISETP.GT.U32.AND P5, PT, R0.reuse, R26, PT ;  /* 0x0000001a0000720c */ /* 0x040fe20003fa4070 */
[----:B------:R-:W-:Y:S01]  /*1690*/  @!P3 IMAD.MOV R28, RZ, RZ, -R28 ;  /* 0x000000ffff1cb224 */ /* 0x000fe200078e0a1c */
[----:B------:R-:W-:Y:S01]  /*16a0*/  ISETP.GT.U32.AND P3, PT, R0, R24, PT ;  /* 0x000000180000720c */ /* 0x000fe20003f64070 */
[----:B------:R-:W-:-:S04]  /*16b0*/  IMAD.HI.U32 R7, R4, R97, RZ ;  /* 0x0000006104077227 */ /* 0x000fc800078e00ff */
[--C-:B------:R-:W-:Y:S01]  /*16c0*/  @!P6 IMAD.IADD R93, R93, 0x1, -R0.reuse ;  /* 0x000000015d5de824 */ /* 0x100fe200078e0a00 */
[----:B------:R-:W-:Y:S01]  /*16d0*/  ISETP.GE.AND P6, PT, R14, RZ, PT ;  /* 0x000000ff0e00720c */ /* 0x000fe20003fc6270 */
[----:B------:R-:W-:Y:S01]  /*16e0*/  IMAD.MOV R7, RZ, RZ, -R7 ;  /* 0x000000ffff077224 */ /* 0x000fe200078e0a07 */
[C---:B------:R-:W-:Y:S01]  /*16f0*/  LOP3.LUT R14, R3.reuse, 0x24, RZ, 0xfc, !PT ;  /* 0x00000024030e7812 */ /* 0x040fe200078efcff */
[C---:B------:R-:W-:Y:S01]  /*1700*/  IMAD R23, R0.reuse, R8, R23 ;  /* 0x0000000800177224 */ /* 0x040fe200078e0217 */
[C---:B------:R-:W-:Y:S01]  /*1710*/  ISETP.GT.U32.AND P1, PT, R0.reuse, R93, PT ;  /* 0x0000005d0000720c */ /* 0x040fe20003f24070 */
[----:B------:R-:W-:Y:S01]  /*1720*/  IMAD R97, R0, R7, R97 ;  /* 0x0000000700617224 */ /* 0x000fe200078e0261 */
[----:B------:R-:W-:Y:S01]  /*1730*/  LOP3.LUT R8, R3, 0x22, RZ, 0xfc, !PT ;  /* 0x0000002203087812 */ /* 0x000fe200078efcff */
[----:B------:R-:W-:Y:S01]  /*1740*/  @!P5 IMAD.IADD R26, R26, 0x1, -R0 ;  /* 0x000000011a1ad824 */ /* 0x000fe200078e0a00 */
[----:B------:R-:W-:Y:S01]  /*1750*/  IABS R19, R14 ;  /* 0x0000000e00137213 */ /* 0x000fe20000000000 */
[----:B------:R-:W-:Y:S01]  /*1760*/  IMAD.HI.U32 R7, R4, R9, RZ ;  /* 0x0000000904077227 */ /* 0x000fe200078e00ff */
[----:B------:R-:W-:-:S02]  /*1770*/  ISETP.GT.U32.AND P5, PT, R0, R97, PT ;  /* 0x000000610000720c */ /* 0x000fc40003fa4070 */
[----:B------:R-:W-:Y:S01]  /*1780*/  IABS R11, R8 ;  /* 0x00000008000b7213 */ /* 0x000fe20000000000 */
[----:B------:R-:W-:Y:S02]  /*1790*/  IMAD.MOV R22, RZ, RZ, -R7 ;  /* 0x000000ffff167224 */ /* 0x000fe400078e0a07 */
[----:B------:R-:W-:Y:S02]  /*17a0*/  @!P2 IMAD.MOV R27, RZ, RZ, -R27 ;  /* 0x000000ffff1ba224 */ /* 0x000fe400078e0a1b */
[----:B------:R-:W-:Y:S01]  /*17b0*/  @!P1 IMAD.IADD R93, R93, 0x1, -R0 ;  /* 0x000000015d5d9824 */ /* 0x000fe200078e0a00 */
[----:B------:R-:W-:Y:S01]  /*17c0*/  ISETP.GT.U32.AND P1, PT, R0, R23, PT ;  /* 0x000000170000720c */ /* 0x000fe20003f24070 */
[----:B------:R-:W-:-:S04]  /*17d0*/  IMAD.HI.U32 R7, R4, R11, RZ ;  /* 0x0000000b04077227 */ /* 0x000fc800078e00ff */
[--C-:B------:R-:W-:Y:S02]  /*17e0*/  @!P5 IMAD.IADD R97, R97, 0x1, -R0.reuse ;  /* 0x000000016161d824 */ /* 0x100fe400078e0a00 */
[----:B------:R-:W-:Y:S02]  /*17f0*/  IMAD.MOV R20, RZ, RZ, -R7 ;  /* 0x000000ffff147224 */ /* 0x000fe400078e0a07 */
[--C-:B------:R-:W-:Y:S01]  /*1800*/  @!P3 IMAD.IADD R24, R24, 0x1, -R0.reuse ;  /* 0x000000011818b824 */ /* 0x100fe200078e0a00 */
[C---:B------:R-:W-:Y:S01]  /*1810*/  ISETP.GT.U32.AND P5, PT, R0.reuse, R97, PT ;  /* 0x000000610000720c */ /* 0x040fe20003fa4070 */
[----:B------:R-:W-:Y:S01]  /*1820*/  IMAD R20, R0, R20, R11 ;  /* 0x0000001400147224 */ /* 0x000fe200078e020b */
[----:B------:R-:W-:Y:S01]  /*1830*/  ISETP.GE.AND P3, PT, R10, RZ, PT ;  /* 0x000000ff0a00720c */ /* 0x000fe20003f66270 */
[----:B------:R-:W-:Y:S01]  /*1840*/  @!P1 IMAD.IADD R23, R23, 0x1, -R0 ;  /* 0x0000000117179824 */ /* 0x000fe200078e0a00 */
[----:B------:R-:W-:Y:S01]  /*1850*/  ISETP.GE.AND P1, PT, R12, RZ, PT ;  /* 0x000000ff0c00720c */ /* 0x000fe20003f26270 */
[C---:B------:R-:W-:Y:S01]  /*1860*/  IMAD R22, R0.reuse, R22, R9 ;  /* 0x0000001600167224 */ /* 0x040fe200078e0209 */
[----:B------:R-:W-:Y:S01]  /*1870*/  LOP3.LUT R10, R3, 0x2a, RZ, 0xfc, !PT ;  /* 0x0000002a030a7812 */ /* 0x000fe200078efcff */
[----:B------:R-:W-:Y:S01]  /*1880*/  @!P0 IMAD.MOV R93, RZ, RZ, -R93 ;  /* 0x000000ffff5d8224 */ /* 0x000fe200078e0a5d */
[C---:B------:R-:W-:Y:S01]  /*1890*/  ISETP.GT.U32.AND P2, PT, R0.reuse, R23, PT ;  /* 0x000000170000720c */ /* 0x040fe20003f44070 */
[----:B------:R-:W-:Y:S01]  /*18a0*/  @!P6 IMAD.MOV R24, RZ, RZ, -R24 ;  /* 0x000000ffff18e224 */ /* 0x000fe200078e0a18 */
[----:B------:R-:W-:Y:S01]  /*18b0*/  ISETP.GT.U32.AND P0, PT, R0, R22, PT ;  /* 0x000000160000720c */ /* 0x000fe20003f04070 */
[----:B------:R-:W-:Y:S01]  /*18c0*/  IMAD.HI.U32 R7, R4, R19, RZ ;  /* 0x0000001304077227 */ /* 0x000fe200078e00ff */
[----:B------:R-:W-:-:S02]  /*18d0*/  ISETP.GE.AND P6, PT, R8, RZ, PT ;  /* 0x000000ff0800720c */ /* 0x000fc40003fc6270 */
[----:B------:R-:W-:Y:S01]  /*18e0*/  LOP3.LUT R8, R3, 0x26, RZ, 0xfc, !PT ;  /* 0x0000002603087812 */ /* 0x000fe200078efcff */
[--C-:B------:R-:W-:Y:S01]  /*18f0*/  @!P5 IMAD.IADD R97, R97, 0x1, -R0.reuse ;  /* 0x000000016161d824 */ /* 0x100fe200078e0a00 */
[----:B------:R-:W-:Y:S01]  /*1900*/  ISETP.GT.U32.AND P5, PT, R0, R20, PT ;  /* 0x000000140000720c */ /* 0x000fe20003fa4070 */
[----:B------:R-:W-:Y:S01]  /*1910*/  IMAD.MOV R7, RZ, RZ, -R7 ;  /* 0x000000ffff077224 */ /* 0x000fe200078e0a07 */
[----:B------:R-:W-:Y:S01]  /*1920*/  IABS R101, R8 ;  /* 0x0000000800657213 */ /* 0x000fe20000000000 */
[----:B------:R-:W-:Y:S01]  /*1930*/  @!P1 IMAD.MOV R97, RZ, RZ, -R97 ;  /* 0x000000ffff619224 */ /* 0x000fe200078e0a61 */
[----:B------:R-:W-:Y:S01]  /*1940*/  IABS R11, R10 ;  /* 0x0000000a000b7213 */ /* 0x000fe20000000000 */
[----:B------:R-:W-:Y:S01]  /*1950*/  @!P2 IMAD.IADD R23, R23, 0x1, -R0 ;  /* 0x000000011717a824 */ /* 0x000fe200078e0a00 */
[----:B------:R-:W-:Y:S01]  /*1960*/  ISETP.GE.AND P2, PT, R14, RZ, PT ;  /* 0x000000ff0e00720c */ /* 0x000fe20003f46270 */
[----:B------:R-:W-:Y:S01]  /*1970*/  IMAD R19, R0, R7, R19 ;  /* 0x0000000700137224 */ /* 0x000fe200078e0213 */
[C---:B------:R-:W-:Y:S01]  /*1980*/  LOP3.LUT R12, R3.reuse, 0x30, RZ, 0xfc, !PT ;  /* 0x00000030030c7812 */ /* 0x040fe200078efcff */
[----:B------:R-:W-:Y:S01]  /*1990*/  @!P3 IMAD.MOV R23, RZ, RZ, -R23 ;  /* 0x000000ffff17b224 */ /* 0x000fe200078e0a17 */
[----:B------:R-:W-:Y:S01]  /*19a0*/  ISETP.GE.AND P3, PT, R8, RZ, PT ;  /* 0x000000ff0800720c */ /* 0x000fe20003f66270 */
[----:B------:R-:W-:Y:S01]  /*19b0*/  IMAD.HI.U32 R7, R4, R101, RZ ;  /* 0x0000006504077227 */ /* 0x000fe200078e00ff */
[----:B------:R-:W-:-:S02]  /*19c0*/  LOP3.LUT R8, R3, 0x28, RZ, 0xfc, !PT ;  /* 0x0000002803087812 */ /* 0x000fc400078efcff */
[----:B------:R-:W-:Y:S01]  /*19d0*/  ISETP.GT.U32.AND P1, PT, R0, R19, PT ;  /* 0x000000130000720c */ /* 0x000fe20003f24070 */
[--C-:B------:R-:W-:Y:S01]  /*19e0*/  @!P5 IMAD.IADD R20, R20, 0x1, -R0.reuse ;  /* 0x000000011414d824 */ /* 0x100fe200078e0a00 */
[----:B------:R-:W-:Y:S01]  /*19f0*/  IABS R9, R8 ;  /* 0x0000000800097213 */ /* 0x000fe20000000000 */
[----:B------:R-:W-:Y:S02]  /*1a00*/  @!P0 IMAD.IADD R22, R22, 0x1, -R0 ;  /* 0x0000000116168824 */ /* 0x000fe400078e0a00 */
[----:B------:R-:W-:Y:S01]  /*1a10*/  IMAD.MOV R7, RZ, RZ, -R7 ;  /* 0x000000ffff077224 */ /* 0x000fe200078e0a07 */
[C---:B------:R-:W-:Y:S01]  /*1a20*/  ISETP.GT.U32.AND P5, PT, R0.reuse, R20, PT ;  /* 0x000000140000720c */ /* 0x040fe20003fa4070 */
[----:B------:R-:W-:Y:S01]  /*1a30*/  @!P4 IMAD.MOV R26, RZ, RZ, -R26 ;  /* 0x000000ffff1ac224 */ /* 0x000fe200078e0a1a */
[C---:B------:R-:W-:Y:S01]  /*1a40*/  ISETP.GT.U32.AND P0, PT, R0.reuse, R22, PT ;  /* 0x000000160000720c */ /* 0x040fe20003f04070 */
[----:B------:R-:W-:Y:S01]  /*1a50*/  IMAD R101, R0, R7, R101 ;  /* 0x0000000700657224 */ /* 0x000fe200078e0265 */
[----:B------:R-:W-:Y:S01]  /*1a60*/  ISETP.GE.AND P4, PT, R13, RZ, PT ;  /* 0x000000ff0d00720c */ /* 0x000fe20003f86270 */
[----:B------:R-:W-:Y:S01]  /*1a70*/  IMAD.HI.U32 R7, R4, R9, RZ ;  /* 0x0000000904077227 */ /* 0x000fe200078e00ff */
[----:B------:R-:W-:-:S03]  /*1a80*/  LOP3.LUT R13, R3, 0x32, RZ, 0xfc, !PT ;  /* 0x00000032030d7812 */ /* 0x000fc600078efcff */
[----:B------:R-:W-:Y:S02]  /*1a90*/  IMAD.MOV R18, RZ, RZ, -R7 ;  /* 0x000000ffff127224 */ /* 0x000fe400078e0a07 */
[--C-:B------:R-:W-:Y:S02]  /*1aa0*/  @!P1 IMAD.IADD R19, R19, 0x1, -R0.reuse ;  /* 0x0000000113139824 */ /* 0x100fe400078e0a00 */
[--C-:B------:R-:W-:Y:S01]  /*1ab0*/  @!P5 IMAD.IADD R20, R20, 0x1, -R0.reuse ;  /* 0x000000011414d824 */ /* 0x100fe200078e0a00 */
[----:B------:R-:W-:Y:S01]  /*1ac0*/  ISETP.GE.AND P5, PT, R10, RZ, PT ;  /* 0x000000ff0a00720c */ /* 0x000fe20003fa6270 */
[C---:B------:R-:W-:Y:S01]  /*1ad0*/  IMAD R18, R0.reuse, R18, R9 ;  /* 0x0000001200127224 */ /* 0x040fe200078e0209 */
[----:B------:R-:W-:Y:S01]  /*1ae0*/  ISETP.GT.U32.AND P1, PT, R0, R19, PT ;  /* 0x000000130000720c */ /* 0x000fe20003f24070 */
[----:B------:R-:W-:Y:S01]  /*1af0*/  @!P0 IMAD.IADD R22, R22, 0x1, -R0 ;  /* 0x0000000116168824 */ /* 0x000fe200078e0a00 */
[----:B------:R-:W-:Y:S01]  /*1b00*/  ISETP.GE.AND P0, PT, R8, RZ, PT ;  /* 0x000000ff0800720c */ /* 0x000fe20003f06270 */
[----:B------:R-:W-:Y:S01]  /*1b10*/  @!P6 IMAD.MOV R20, RZ, RZ, -R20 ;  /* 0x000000ffff14e224 */ /* 0x000fe200078e0a14 */
[C---:B------:R-:W-:Y:S01]  /*1b20*/  ISETP.GT.U32.AND P6, PT, R0.reuse, R18, PT ;  /* 0x000000120000720c */ /* 0x040fe20003fc4070 */
[----:B------:R-:W-:Y:S01]  /*1b30*/  @!P4 IMAD.MOV R22, RZ, RZ, -R22 ;  /* 0x000000ffff16c224 */ /* 0x000fe200078e0a16 */
[----:B------:R-:W-:Y:S01]  /*1b40*/  ISETP.GT.U32.AND P4, PT, R0, R101, PT ;  /* 0x000000650000720c */ /* 0x000fe20003f84070 */
[----:B------:R-:W-:Y:S01]  /*1b50*/  IMAD.HI.U32 R7, R4, R11, RZ ;  /* 0x0000000b04077227 */ /* 0x000fe200078e00ff */
[----:B------:R-:W-:-:S02]  /*1b60*/  LOP3.LUT R8, R3, 0x2c, RZ, 0xfc, !PT ;  /* 0x0000002c03087812 */ /* 0x000fc400078efcff */
[----:B------:R-:W-:Y:S01]  /*1b70*/  LOP3.LUT R10, R3, 0x2e, RZ, 0xfc, !PT ;  /* 0x0000002e030a7812 */ /* 0x000fe200078efcff */
[----:B------:R-:W-:Y:S01]  /*1b80*/  IMAD.MOV R7, RZ, RZ, -R7 ;  /* 0x000000ffff077224 */ /* 0x000fe200078e0a07 */
[----:B------:R-:W-:Y:S01]  /*1b90*/  IABS R15, R8 ;  /* 0x00000008000f7213 */ /* 0x000fe20000000000 */
[--C-:B------:R-:W-:Y:S01]  /*1ba0*/  @!P1 IMAD.IADD R19, R19, 0x1, -R0.reuse ;  /* 0x0000000113139824 */ /* 0x100fe200078e0a00 */
[----:B------:R-:W-:Y:S01]  /*1bb0*/  IABS R105, R10 ;  /* 0x0000000a00697213 */ /* 0x000fe20000000000 */
[----:B------:R-:W-:Y:S01]  /*1bc0*/  IMAD R16, R0, R7, R11 ;  /* 0x0000000700107224 */ /* 0x000fe200078e020b */
[----:B------:R-:W-:Y:S01]  /*1bd0*/  ISETP.GE.AND P1, PT, R8, RZ, PT ;  /* 0x000000ff0800720c */ /* 0x000fe20003f26270 */
[----:B------:R-:W-:Y:S01]  /*1be0*/  @!P6 IMAD.IADD R18, R18, 0x1, -R0 ;  /* 0x000000011212e824 */ /* 0x000fe200078e0a00 */
[----:B------:R-:W-:Y:S01]  /*1bf0*/  IABS R9, R12 ;  /* 0x0000000c00097213 */ /* 0x000fe20000000000 */
[----:B------:R-:W-:Y:S01]  /*1c00*/  IMAD.HI.U32 R7, R4, R15, RZ ;  /* 0x0000000f04077227 */ /* 0x000fe200078e00ff */
[----:B------:R-:W-:-:S02]  /*1c10*/  IABS R11, R13 ;  /* 0x0000000d000b7213 */ /* 0x000fc40000000000 */
[----:B------:R-:W-:Y:S01]  /*1c20*/  ISETP.GT.U32.AND P6, PT, R0, R18, PT ;  /* 0x000000120000720c */ /* 0x000fe20003fc4070 */
[----:B------:R-:W-:Y:S02]  /*1c30*/  @!P4 IMAD.IADD R101, R101, 0x1, -R0 ;  /* 0x000000016565c824 */ /* 0x000fe400078e0a00 */
[----:B------:R-:W-:Y:S02]  /*1c40*/  IMAD.MOV R8, RZ, RZ, -R7 ;  /* 0x000000ffff087224 */ /* 0x000fe400078e0a07 */
[----:B------:R-:W-:Y:S01]  /*1c50*/  IMAD.HI.U32 R7, R4, R105, RZ ;  /* 0x0000006904077227 */ /* 0x000fe200078e00ff */
[----:B------:R-:W-:-:S03]  /*1c60*/  ISETP.GT.U32.AND P4, PT, R0, R101, PT ;  /* 0x000000650000720c */ /* 0x000fc60003f84070 */
[----:B------:R-:W-:Y:S01]  /*1c70*/  @!P2 IMAD.MOV R19, RZ, RZ, -R19 ;  /* 0x000000ffff13a224 */ /* 0x000fe200078e0a13 */
[C---:B------:R-:W-:Y:S01]  /*1c80*/  ISETP.GT.U32.AND P2, PT, R0.reuse, R16, PT ;  /* 0x000000100000720c */ /* 0x040fe20003f44070 */
[----:B------:R-:W-:Y:S02]  /*1c90*/  IMAD.MOV R7, RZ, RZ, -R7 ;  /* 0x000000ffff077224 */ /* 0x000fe400078e0a07 */
[C---:B------:R-:W-:Y:S01]  /*1ca0*/  IMAD R15, R0.reuse, R8, R15 ;  /* 0x00000008000f7224 */ /* 0x040fe200078e020f */
[----:B------:R-:W-:Y:S01]  /*1cb0*/  IABS R8, R17 ;  /* 0x0000001100087213 */ /* 0x000fe20000000000 */
[----:B------:R-:W-:Y:S02]  /*1cc0*/  IMAD R105, R0, R7, R105 ;  /* 0x0000000700697224 */ /* 0x000fe400078e0269 */
[----:B------:R-:W-:Y:S02]  /*1cd0*/  @!P6 IMAD.IADD R18, R18, 0x1, -R0 ;  /* 0x000000011212e824 */ /* 0x000fe400078e0a00 */
[----:B------:R-:W-:Y:S01]  /*1ce0*/  IMAD.HI.U32 R7, R4, R9, RZ ;  /* 0x0000000904077227 */ /* 0x000fe200078e00ff */
[----:B------:R-:W-:-:S03]  /*1cf0*/  ISETP.GT.U32.AND P6, PT, R0, R105, PT ;  /* 0x000000690000720c */ /* 0x000fc60003fc4070 */
[--C-:B------:R-:W-:Y:S01]  /*1d00*/  @!P4 IMAD.IADD R101, R101, 0x1, -R0.reuse ;  /* 0x000000016565c824 */ /* 0x100fe200078e0a00 */
[----:B------:R-:W-:Y:S01]  /*1d10*/  ISETP.GT.U32.AND P4, PT, R0, R15, PT ;  /* 0x0000000f0000720c */ /* 0x000fe20003f84070 */
[----:B------:R-:W-:Y:S02]  /*1d20*/  @!P2 IMAD.IADD R16, R16, 0x1, -R0 ;  /* 0x000000011010a824 */ /* 0x000fe400078e0a00 */
[----:B------:R-:W-:Y:S02]  /*1d30*/  IMAD.MOV R7, RZ, RZ, -R7 ;  /* 0x000000ffff077224 */ /* 0x000fe400078e0a07 */
[----:B------:R-:W-:Y:S01]  /*1d40*/  @!P0 IMAD.MOV R18, RZ, RZ, -R18 ;  /* 0x000000ffff128224 */ /* 0x000fe200078e0a12 */
[C---:B------:R-:W-:Y:S01]  /*1d50*/  ISETP.GT.U32.AND P2, PT, R0.reuse, R16, PT ;  /* 0x000000100000720c */ /* 0x040fe20003f44070 */
[----:B------:R-:W-:Y:S01]  /*1d60*/  IMAD R14, R0, R7, R9 ;  /* 0x00000007000e7224 */ /* 0x000fe200078e0209 */
[----:B------:R-:W-:Y:S01]  /*1d70*/  ISETP.GE.AND P0, PT, R12, RZ, PT ;  /* 0x000000ff0c00720c */ /* 0x000fe20003f06270 */
[----:B------:R-:W-:-:S02]  /*1d80*/  IMAD.MOV.U32 R9, RZ, RZ, R8 ;  /* 0x000000ffff097224 */ /* 0x000fc400078e0008 */
[----:B------:R-:W-:-:S04]  /*1d90*/  IMAD.HI.U32 R7, R4, R11, RZ ;  /* 0x0000000b04077227 */ /* 0x000fc800078e00ff */
[----:B------:R-:W-:Y:S02]  /*1da0*/  @!P6 IMAD.IADD R105, R105, 0x1, -R0 ;  /* 0x000000016969e824 */ /* 0x000fe400078e0a00 */
[----:B------:R-:W-:-:S03]  /*1db0*/  IMAD.HI.U32 R8, R4, R9, RZ ;  /* 0x0000000904087227 */ /* 0x000fc600078e00ff */
[C---:B------:R-:W-:Y:S01]  /*1dc0*/  ISETP.GT.U32.AND P6, PT, R0.reuse, R105, PT ;  /* 0x000000690000720c */ /* 0x040fe20003fc4070 */
[----:B------:R-:W-:Y:S02]  /*1dd0*/  @!P4 IMAD.IADD R15, R15, 0x1, -R0 ;  /* 0x000000010f0fc824 */ /* 0x000fe400078e0a00 */
[----:B------:R-:W-:Y:S02]  /*1de0*/  IMAD.MOV R7, RZ, RZ, -R7 ;  /* 0x000000ffff077224 */ /* 0x000fe400078e0a07 */
[----:B------:R-:W-:Y:S01]  /*1df0*/  IMAD.MOV R8, RZ, RZ, -R8 ;  /* 0x000000ffff087224 */ /* 0x000fe200078e0a08 */
[C---:B------:R-:W-:Y:S01]  /*1e00*/  ISETP.GT.U32.AND P4, PT, R0.reuse, R15, PT ;  /* 0x0000000f0000720c */ /* 0x040fe20003f84070 */
[----:B------:R-:W-:Y:S02]  /*1e10*/  IMAD R12, R0, R7, R11 ;  /* 0x00000007000c7224 */ /* 0x000fe400078e020b */
[----:B------:R-:W-:Y:S01]  /*1e20*/  @!P2 IMAD.IADD R16, R16, 0x1, -R0 ;  /* 0x000000011010a824 */ /* 0x000fe200078e0a00 */
[C---:B------:R-:W-:Y:S01]  /*1e30*/  ISETP.GT.U32.AND P2, PT, R0.reuse, R14, PT ;  /* 0x0000000e0000720c */ /* 0x040fe20003f44070 */
[----:B------:R-:W-:-:S02]  /*1e40*/  IMAD R11, R0, R8, R9 ;  /* 0x00000008000b7224 */ /* 0x000fc400078e0209 */
[----:B------:R-:W-:Y:S02]  /*1e50*/  @!P5 IMAD.MOV R16, RZ, RZ, -R16 ;  /* 0x000000ffff10d224 */ /* 0x000fe400078e0a10 */
[--C-:B------:R-:W-:Y:S01]  /*1e60*/  @!P6 IMAD.IADD R105, R105, 0x1, -R0.reuse ;  /* 0x000000016969e824 */ /* 0x100fe200078e0a00 */
[C---:B------:R-:W-:Y:S01]  /*1e70*/  ISETP.GT.U32.AND P5, PT, R0.reuse, R11, PT ;  /* 0x0000000b0000720c */ /* 0x040fe20003fa4070 */
[----:B------:R-:W-:Y:S01]  /*1e80*/  @!P3 IMAD.MOV R101, RZ, RZ, -R101 ;  /* 0x000000ffff65b224 */ /* 0x000fe200078e0a65 */
[----:B------:R-:W-:Y:S01]  /*1e90*/  ISETP.GT.U32.AND P6, PT, R0, R12, PT ;  /* 0x0000000c0000720c */ /* 0x000fe20003fc4070 */
[--C-:B------:R-:W-:Y:S01]  /*1ea0*/  @!P4 IMAD.IADD R15, R15, 0x1, -R0.reuse ;  /* 0x000000010f0fc824 */ /* 0x100fe200078e0a00 */
[----:B------:R-:W-:Y:S02]  /*1eb0*/  ISETP.GE.AND P4, PT, R13, RZ, PT ;  /* 0x000000ff0d00720c */ /* 0x000fe40003f86270 */
[----:B------:R-:W-:Y:S01]  /*1ec0*/  LOP3.LUT R13, R3, 0x38, RZ, 0xfc, !PT ;  /* 0x00000038030d7812 */ /* 0x000fe200078efcff */
[----:B------:R-:W-:Y:S01]  /*1ed0*/  @!P2 IMAD.IADD R14, R14, 0x1, -R0 ;  /* 0x000000010e0ea824 */ /* 0x000fe200078e0a00 */
[----:B------:R-:W-:Y:S01]  /*1ee0*/  ISETP.GE.AND P3, PT, R10, RZ, PT ;  /* 0x000000ff0a00720c */ /* 0x000fe20003f66270 */
[----:B------:R-:W-:Y:S01]  /*1ef0*/  @!P1 IMAD.MOV R15, RZ, RZ, -R15 ;  /* 0x000000ffff0f9224 */ /* 0x000fe200078e0a0f */
[----:B------:R-:W-:-:S02]  /*1f00*/  IABS R9, R13 ;  /* 0x0000000d00097213 */ /* 0x000fc40000000000 */
[----:B------:R-:W-:Y:S01]  /*1f10*/  LOP3.LUT R10, R3, 0x36, RZ, 0xfc, !PT ;  /* 0x00000036030a7812 */ /* 0x000fe200078efcff */
[--C-:B------:R-:W-:Y:S01]  /*1f20*/  @!P5 IMAD.IADD R11, R11, 0x1, -R0.reuse ;  /* 0x000000010b0bd824 */ /* 0x100fe200078e0a00 */
[----:B------:R-:W-:Y:S01]  /*1f30*/  ISETP.GT.U32.AND P2, PT, R0, R14, PT ;  /* 0x0000000e0000720c */ /* 0x000fe20003f44070 */
[----:B------:R-:W-:Y:S01]  /*1f40*/  @!P6 IMAD.IADD R12, R12, 0x1, -R0 ;  /* 0x000000010c0ce824 */ /* 0x000fe200078e0a00 */
[----:B------:R-:W-:Y:S01]  /*1f50*/  IABS R107, R10 ;  /* 0x0000000a006b7213 */ /* 0x000fe20000000000 */
[----:B------:R-:W-:Y:S01]  /*1f60*/  IMAD.HI.U32 R8, R4, R9, RZ ;  /* 0x0000000904087227 */ /* 0x000fe200078e00ff */
[C---:B------:R-:W-:Y:S02]  /*1f70*/  ISETP.GT.U32.AND P5, PT, R0.reuse, R11, PT ;  /* 0x0000000b0000720c */ /* 0x040fe40003fa4070 */
[----:B------:R-:W-:Y:S01]  /*1f80*/  ISETP.GT.U32.AND P6, PT, R0, R12, PT ;  /* 0x0000000c0000720c */ /* 0x000fe20003fc4070 */
[----:B------:R-:W-:Y:S01]  /*1f90*/  IMAD.MOV R8, RZ, RZ, -R8 ;  /* 0x000000ffff087224 */ /* 0x000fe200078e0a08 */
[----:B------:R-:W-:Y:S01]  /*1fa0*/  ISETP.GE.AND P1, PT, R17, RZ, PT ;  /* 0x000000ff1100720c */ /* 0x000fe20003f26270 */
[----:B------:R-:W-:Y:S01]  /*1fb0*/  @!P3 IMAD.MOV R105, RZ, RZ, -R105 ;  /* 0x000000ffff69b224 */ /* 0x000fe200078e0a69 */
[----:B------:R-:W-:Y:S01]  /*1fc0*/  ISETP.GE.AND P3, PT, R10, RZ, PT ;  /* 0x000000ff0a00720c */ /* 0x000fe20003f66270 */
[----:B------:R-:W-:Y:S01]  /*1fd0*/  IMAD.HI.U32 R7, R4, R107, RZ ;  /* 0x0000006b04077227 */ /* 0x000fe200078e00ff */
[----:B------:R-:W-:-:S03]  /*1fe0*/  IABS R17, R33 ;  /* 0x0000002100117213 */ /* 0x000fc60000000000 */
[C---:B------:R-:W-:Y:S02]  /*1ff0*/  IMAD R10, R0.reuse, R8, R9 ;  /* 0x00000008000a7224 */ /* 0x040fe400078e0209 */
[----:B------:R-:W-:Y:S02]  /*2000*/  IMAD.MOV R7, RZ, RZ, -R7 ;  /* 0x000000ffff077224 */ /* 0x000fe400078e0a07 */
[--C-:B------:R-:W-:Y:S01]  /*2010*/  @!P5 IMAD.IADD R11, R11, 0x1, -R0.reuse ;  /* 0x000000010b0bd824 */ /* 0x100fe200078e0a00 */
[C---:B------:R-:W-:Y:S01]  /*2020*/  ISETP.GT.U32.AND P5, PT, R0.reuse, R10, PT ;  /* 0x0000000a0000720c */ /* 0x040fe20003fa4070 */
[----:B------:R-:W-:Y:S02]  /*2030*/  IMAD R107, R0, R7, R107 ;  /* 0x00000007006b7224 */ /* 0x000fe400078e026b */
[--C-:B------:R-:W-:Y:S01]  /*2040*/  @!P2 IMAD.IADD R14, R14, 0x1, -R0.reuse ;  /* 0x000000010e0ea824 */ /* 0x100fe200078e0a00 */
[----:B------:R-:W-:Y:S01]  /*2050*/  ISETP.GE.AND P2, PT, R13, RZ, PT ;  /* 0x000000ff0d00720c */ /* 0x000fe20003f46270 */
[----:B------:R-:W-:Y:S01]  /*2060*/  @!P6 IMAD.IADD R12, R12, 0x1, -R0 ;  /* 0x000000010c0ce824 */ /* 0x000fe200078e0a00 */
[----:B------:R-:W-:Y:S01]  /*2070*/  IABS R13, R25 ;  /* 0x00000019000d7213 */ /* 0x000fe20000000000 */
[----:B------:R-:W-:Y:S01]  /*2080*/  IMAD.HI.U32 R9, R4, R109, RZ ;  /* 0x0000006d04097227 */ /* 0x000fe200078e00ff */
[----:B------:R-:W-:-:S03]  /*2090*/  ISETP.GT.U32.AND P6, PT, R0, R107, PT ;  /* 0x0000006b0000720c */ /* 0x000fc60003fc4070 */
[----:B------:R-:W-:-:S04]  /*20a0*/  IMAD.HI.U32 R7, R4, R13, RZ ;  /* 0x0000000d04077227 */ /* 0x000fc800078e00ff */
[----:B------:R-:W-:Y:S02]  /*20b0*/  IMAD.MOV R7, RZ, RZ, -R7 ;  /* 0x000000ffff077224 */ /* 0x000fe400078e0a07 */
[----:B------:R-:W-:Y:S01]  /*20c0*/  @!P5 IMAD.IADD R10, R10, 0x1, -R0 ;  /* 0x000000010a0ad824 */ /* 0x000fe200078e0a00 */
[----:B------:R-:W-:Y:S01]  /*20d0*/  ISETP.GE.AND P5, PT, R25, RZ, PT ;  /* 0x000000ff1900720c */ /* 0x000fe20003fa6270 */
[C---:B------:R-:W-:Y:S01]  /*20e0*/  IMAD R8, R0.reuse, R7, R13 ;  /* 0x0000000700087224 */ /* 0x040fe200078e020d */
[----:B------:R-:W-:Y:S01]  /*20f0*/  LOP3.LUT R25, R3, 0x46, RZ, 0xfc, !PT ;  /* 0x0000004603197812 */ /* 0x000fe200078efcff */
[----:B------:R-:W-:Y:S01]  /*2100*/  @!P4 IMAD.MOV R12, RZ, RZ, -R12 ;  /* 0x000000ffff0cc224 */ /* 0x000fe200078e0a0c */
[C---:B------:R-:W-:Y:S01]  /*2110*/  ISETP.GT.U32.AND P4, PT, R0.reuse, R10, PT ;  /* 0x0000000a0000720c */ /* 0x040fe20003f84070 */
[----:B------:R-:W-:Y:S01]  /*2120*/  IMAD.MOV R13, RZ, RZ, -R9 ;  /* 0x000000ffff0d7224 */ /* 0x000fe200078e0a09 */
[----:B------:R-:W-:Y:S01]  /*2130*/  IABS R111, R25 ;  /* 0x00000019006f7213 */ /* 0x000fe20000000000 */
[----:B------:R-:W-:Y:S01]  /*2140*/  @!P6 IMAD.IADD R107, R107, 0x1, -R0 ;  /* 0x000000016b6be824 */ /* 0x000fe200078e0a00 */
[----:B------:R-:W-:Y:S01]  /*2150*/  ISETP.GT.U32.AND P6, PT, R0, R8, PT ;  /* 0x000000080000720c */ /* 0x000fe20003fc4070 */
[----:B------:R-:W-:-:S04]  /*2160*/  IMAD.HI.U32 R9, R4, R21, RZ ;  /* 0x0000001504097227 */ /* 0x000fc800078e00ff */
[----:B------:R-:W-:Y:S01]  /*2170*/  @!P0 IMAD.MOV R14, RZ, RZ, -R14 ;  /* 0x000000ffff0e8224 */ /* 0x000fe200078e0a0e */
[----:B------:R-:W-:Y:S01]  /*2180*/  ISETP.GT.U32.AND P0, PT, R0, R107, PT ;  /* 0x0000006b0000720c */ /* 0x000fe20003f04070 */
[----:B------:R-:W-:Y:S02]  /*2190*/  IMAD.MOV R9, RZ, RZ, -R9 ;  /* 0x000000ffff097224 */ /* 0x000fe400078e0a09 */
[----:B------:R-:W-:-:S04]  /*21a0*/  IMAD.HI.U32 R7, R4, R17, RZ ;  /* 0x0000001104077227 */ /* 0x000fc800078e00ff */
[----:B------:R-:W-:Y:S01]  /*21b0*/  IMAD R9, R0, R9, R21 ;  /* 0x0000000900097224 */ /* 0x000fe200078e0215 */
[----:B------:R-:W-:Y:S01]  /*21c0*/  LOP3.LUT R21, R3, 0x44, RZ, 0xfc, !PT ;  /* 0x0000004403157812 */ /* 0x000fe200078efcff */
[----:B------:R-:W-:Y:S02]  /*21d0*/  IMAD.MOV R7, RZ, RZ, -R7 ;  /* 0x000000ffff077224 */ /* 0x000fe400078e0a07 */
[--C-:B------:R-:W-:Y:S01]  /*21e0*/  @!P4 IMAD.IADD R10, R10, 0x1, -R0.reuse ;  /* 0x000000010a0ac824 */ /* 0x100fe200078e0a00 */
[C---:B------:R-:W-:Y:S01]  /*21f0*/  ISETP.GT.U32.AND P4, PT, R0.reuse, R9, PT ;  /* 0x000000090000720c */ /* 0x040fe20003f84070 */
[C---:B------:R-:W-:Y:S01]  /*2200*/  IMAD R7, R0.reuse, R7, R17 ;  /* 0x0000000700077224 */ /* 0x040fe200078e0211 */
[----:B------:R-:W-:Y:S01]  /*2210*/  IABS R61, R21 ;  /* 0x00000015003d7213 */ /* 0x000fe20000000000 */
[C---:B------:R-:W-:Y:S02]  /*2220*/  IMAD R109, R0.reuse, R13, R109 ;  /* 0x0000000d006d7224 */ /* 0x040fe400078e026d */
[--C-:B------:R-:W-:Y:S01]  /*2230*/  @!P0 IMAD.IADD R107, R107, 0x1, -R0.reuse ;  /* 0x000000016b6b8824 */ /* 0x100fe200078e0a00 */
[C---:B------:R-:W-:Y:S01]  /*2240*/  ISETP.GT.U32.AND P0, PT, R0.reuse, R7, PT ;  /* 0x000000070000720c */ /* 0x040fe20003f04070 */
[----:B------:R-:W-:Y:S01]  /*2250*/  @!P1 IMAD.MOV R11, RZ, RZ, -R11 ;  /* 0x000000ffff0b9224 */ /* 0x000fe200078e0a0b */
[----:B------:R-:W-:Y:S01]  /*2260*/  ISETP.GT.U32.AND P1, PT, R0, R109, PT ;  /* 0x0000006d0000720c */ /* 0x000fe20003f24070 */
[----:B------:R-:W-:-:S02]  /*2270*/  @!P6 IMAD.IADD R8, R8, 0x1, -R0 ;  /* 0x000000010808e824 */ /* 0x000fc400078e0a00 */
[----:B------:R-:W-:-:S03]  /*2280*/  IMAD.HI.U32 R13, R4, R29, RZ ;  /* 0x0000001d040d7227 */ /* 0x000fc600078e00ff */
[C---:B------:R-:W-:Y:S01]  /*2290*/  ISETP.GT.U32.AND P6, PT, R0.reuse, R8, PT ;  /* 0x000000080000720c */ /* 0x040fe20003fc4070 */
[--C-:B------:R-:W-:Y:S02]  /*22a0*/  @!P4 IMAD.IADD R9, R9, 0x1, -R0.reuse ;  /* 0x000000010909c824 */ /* 0x100fe400078e0a00 */
[----:B------:R-:W-:Y:S02]  /*22b0*/  IMAD.MOV R13, RZ, RZ, -R13 ;  /* 0x000000ffff0d7224 */ /* 0x000fe400078e0a0d */
[--C-:B------:R-:W-:Y:S01]  /*22c0*/  @!P0 IMAD.IADD R7, R7, 0x1, -R0.reuse ;  /* 0x0000000107078824 */ /* 0x100fe200078e0a00 */
[C---:B------:R-:W-:Y:S01]  /*22d0*/  ISETP.GT.U32.AND P4, PT, R0.reuse, R9, PT ;  /* 0x000000090000720c */ /* 0x040fe20003f84070 */
[C---:B------:R-:W-:Y:S01]  /*22e0*/  IMAD R29, R0.reuse, R13, R29 ;  /* 0x0000000d001d7224 */ /* 0x040fe200078e021d */
[----:B------:R-:W-:Y:S01]  /*22f0*/  ISETP.GE.AND P0, PT, R41, RZ, PT ;  /* 0x000000ff2900720c */ /* 0x000fe20003f06270 */
[----:B------:R-:W-:Y:S01]  /*2300*/  @!P1 IMAD.IADD R109, R109, 0x1, -R0 ;  /* 0x000000016d6d9824 */ /* 0x000fe200078e0a00 */
[----:B------:R-:W-:Y:S01]  /*2310*/  ISETP.GT.U32.AND P1, PT, R0, R7, PT ;  /* 0x000000070000720c */ /* 0x000fe20003f24070 */
[----:B------:R-:W-:Y:S01]  /*2320*/  IMAD.HI.U32 R13, R4, R61, RZ ;  /* 0x0000003d040d7227 */ /* 0x000fe200078e00ff */
[----:B------:R-:W-:-:S03]  /*2330*/  IABS R41, R44 ;  /* 0x0000002c00297213 */ /* 0x000fc60000000000 */
[----:B------:R-:W-:Y:S01]  /*2340*/  @!P2 IMAD.MOV R10, RZ, RZ, -R10 ;  /* 0x000000ffff0aa224 */ /* 0x000fe200078e0a0a */
[----:B------:R-:W-:Y:S01]  /*2350*/  ISETP.GT.U32.AND P2, PT, R0, R109, PT ;  /* 0x0000006d0000720c */ /* 0x000fe20003f44070 */
[----:B------:R-:W-:Y:S02]  /*2360*/  IMAD.MOV R17, RZ, RZ, -R13 ;  /* 0x000000ffff117224 */ /* 0x000fe400078e0a0d */
[----:B------:R-:W-:Y:S01]  /*2370*/  @!P6 IMAD.IADD R8, R8, 0x1, -R0 ;  /* 0x000000010808e824 */ /* 0x000fe200078e0a00 */
[----:B------:R-:W-:Y:S01]  /*2380*/  ISETP.GE.AND P6, PT, R37, RZ, PT ;  /* 0x000000ff2500720c */ /* 0x000fe20003fc6270 */
[----:B------:R-:W-:Y:S01]  /*2390*/  IMAD R61, R0, R17, R61 ;  /* 0x00000011003d7224 */ /* 0x000fe200078e023d */
[----:B------:R-:W-:Y:S01]  /*23a0*/  IABS R37, R43 ;  /* 0x0000002b00257213 */ /* 0x000fe20000000000 */
[----:B------:R-:W-:-:S04]  /*23b0*/  IMAD.HI.U32 R13, R4, R111, RZ ;  /* 0x0000006f040d7227 */ /* 0x000fc800078e00ff */
[----:B------:R-:W-:Y:S01]  /*23c0*/  @!P4 IMAD.IADD R9, R9, 0x1, -R0 ;  /* 0x000000010909c824 */ /* 0x000fe200078e0a00 */
[C---:B------:R-:W-:Y:S01]  /*23d0*/  ISETP.GT.U32.AND P4, PT, R0.reuse, R61, PT ;  /* 0x0000003d0000720c */ /* 0x040fe20003f84070 */
[----:B------:R-:W-:Y:S01]  /*23e0*/  @!P5 IMAD.MOV R8, RZ, RZ, -R8 ;  /* 0x000000ffff08d224 */ /* 0x000fe200078e0a08 */
[----:B------:R-:W-:Y:S01]  /*23f0*/  ISETP.GT.U32.AND P5, PT, R0, R29, PT ;  /* 0x0000001d0000720c */ /* 0x000fe20003fa4070 */
[----:B------:R-:W-:Y:S02]  /*2400*/  IMAD.MOV R13, RZ, RZ, -R13 ;  /* 0x000000ffff0d7224 */ /* 0x000fe400078e0a0d */
[----:B------:R-:W-:Y:S01]  /*2410*/  @!P3 IMAD.MOV R107, RZ, RZ, -R107 ;  /* 0x000000ffff6bb224 */ /* 0x000fe200078e0a6b */
[----:B------:R-:W-:Y:S01]  /*2420*/  ISETP.GE.AND P3, PT, R33, RZ, PT ;  /* 0x000000ff2100720c */ /* 0x000fe20003f66270 */
[--C-:B------:R-:W-:Y:S01]  /*2430*/  @!P1 IMAD.IADD R7, R7, 0x1, -R0.reuse ;  /* 0x0000000107079824 */ /* 0x100fe200078e0a00 */
[----:B------:R-:W-:Y:S01]  /*2440*/  ISETP.GE.AND P1, PT, R42, RZ, PT ;  /* 0x000000ff2a00720c */ /* 0x000fe20003f26270 */
[--C-:B------:R-:W-:Y:S01]  /*2450*/  @!P2 IMAD.IADD R109, R109, 0x1, -R0.reuse ;  /* 0x000000016d6da824 */ /* 0x100fe200078e0a00 */
[----:B------:R-:W-:Y:S01]  /*2460*/  LOP3.LUT R42, R3, 0x48, RZ, 0xfc, !PT ;  /* 0x00000048032a7812 */ /* 0x000fe200078efcff */
[C---:B------:R-:W-:Y:S01]  /*2470*/  IMAD R111, R0.reuse, R13, R111 ;  /* 0x0000000d006f7224 */ /* 0x040fe200078e026f */
[----:B------:R-:W-:Y:S01]  /*2480*/  ISETP.GE.AND P2, PT, R21, RZ, PT ;  /* 0x000000ff1500720c */ /* 0x000fe20003f46270 */
[----:B------:R-:W-:Y:S01]  /*2490*/  @!P6 IMAD.MOV R109, RZ, RZ, -R109 ;  /* 0x000000ffff6de224 */ /* 0x000fe200078e0a6d */
[----:B------:R-:W-:Y:S01]  /*24a0*/  IABS R17, R42 ;  /* 0x0000002a00117213 */ /* 0x000fe20000000000 */
[--C-:B------:R-:W-:Y:S01]  /*24b0*/  @!P4 IMAD.IADD R61, R61, 0x1, -R0.reuse ;  /* 0x000000013d3dc824 */ /* 0x100fe200078e0a00 */
[----:B------:R-:W-:Y:S01]  /*24c0*/  ISETP.GT.U32.AND P6, PT, R0, R111, PT ;  /* 0x0000006f0000720c */ /* 0x000fe20003fc4070 */
[----:B------:R-:W-:Y:S01]  /*24d0*/  @!P5 IMAD.IADD R29, R29, 0x1, -R0 ;  /* 0x000000011d1dd824 */ /* 0x000fe200078e0a00 */
[----:B------:R-:W-:Y:S01]  /*24e0*/  ISETP.GE.AND P5, PT, R25, RZ, PT ;  /* 0x000000ff1900720c */ /* 0x000fe20003fa6270 */
[----:B------:R-:W-:Y:S01]  /*24f0*/  IMAD.HI.U32 R13, R4, R17, RZ ;  /* 0x00000011040d7227 */ /* 0x000fe200078e00ff */
[----:B------:R-:W-:-:S02]  /*2500*/  LOP3.LUT R25, R3, 0x4a, RZ, 0xfc, !PT ;  /* 0x0000004a03197812 */ /* 0x000fc400078efcff */
[C---:B------:R-:W-:Y:S01]  /*2510*/  ISETP.GT.U32.AND P4, PT, R0.reuse, R61, PT ;  /* 0x0000003d0000720c */ /* 0x040fe20003f84070 */
[----:B------:R-:W-:Y:S01]  /*2520*/  @!P3 IMAD.MOV R7, RZ, RZ, -R7 ;  /* 0x000000ffff07b224 */ /* 0x000fe200078e0a07 */
[----:B------:R-:W-:Y:S01]  /*2530*/  IABS R33, R25 ;  /* 0x0000001900217213 */ /* 0x000fe20000000000 */
[----:B------:R-:W-:Y:S01]  /*2540*/  IMAD.MOV R13, RZ, RZ, -R13 ;  /* 0x000000ffff0d7224 */ /* 0x000fe200078e0a0d */
[----:B------:R-:W-:Y:S01]  /*2550*/  ISETP.GT.U32.AND P3, PT, R0, R29, PT ;  /* 0x0000001d0000720c */ /* 0x000fe20003f64070 */
[----:B------:R-:W-:-:S04]  /*2560*/  IMAD.HI.U32 R21, R4, R37, RZ ;  /* 0x0000002504157227 */ /* 0x000fc800078e00ff */
[----:B------:R-:W-:Y:S02]  /*2570*/  @!P6 IMAD.IADD R111, R111, 0x1, -R0 ;  /* 0x000000016f6fe824 */ /* 0x000fe400078e0a00 */
[----:B------:R-:W-:Y:S02]  /*2580*/  IMAD R13, R0, R13, R17 ;  /* 0x0000000d000d7224 */ /* 0x000fe400078e0211 */
[----:B------:R-:W-:Y:S01]  /*2590*/  IMAD.HI.U32 R17, R4, R33, RZ ;  /* 0x0000002104117227 */ /* 0x000fe200078e00ff */
[----:B------:R-:W-:-:S03]  /*25a0*/  ISETP.GT.U32.AND P6, PT, R0, R111, PT ;  /* 0x0000006f0000720c */ /* 0x000fc60003fc4070 */
[----:B------:R-:W-:Y:S02]  /*25b0*/  IMAD.MOV R17, RZ, RZ, -R17 ;  /* 0x000000ffff117224 */ /* 0x000fe400078e0a11 */
[--C-:B------:R-:W-:Y:S01]  /*25c0*/  @!P4 IMAD.IADD R61, R61, 0x1, -R0.reuse ;  /* 0x000000013d3dc824 */ /* 0x100fe200078e0a00 */
[----:B------:R-:W-:Y:S01]  /*25d0*/  ISETP.GE.AND P4, PT, R25, RZ, PT ;  /* 0x000000ff1900720c */ /* 0x000fe20003f86270 */
[----:B------:R-:W-:Y:S01]  /*25e0*/  @!P3 IMAD.IADD R29, R29, 0x1, -R0 ;  /* 0x000000011d1db824 */ /* 0x000fe200078e0a00 */
[----:B------:R-:W-:Y:S01]  /*25f0*/  ISETP.GT.U32.AND P3, PT, R0, R13, PT ;  /* 0x0000000d0000720c */ /* 0x000fe20003f64070 */
[----:B------:R-:W-:-:S04]  /*2600*/  IMAD.HI.U32 R25, R4, R41, RZ ;  /* 0x0000002904197227 */ /* 0x000fc800078e00ff */
[----:B------:R-:W-:Y:S02]  /*2610*/  IMAD.MOV R21, RZ, RZ, -R21 ;  /* 0x000000ffff157224 */ /* 0x000fe400078e0a15 */
[C---:B------:R-:W-:Y:S02]  /*2620*/  IMAD R17, R0.reuse, R17, R33 ;  /* 0x0000001100117224 */ /* 0x040fe400078e0221 */
[----:B------:R-:W-:Y:S02]  /*2630*/  IMAD.MOV R25, RZ, RZ, -R25 ;  /* 0x000000ffff197224 */ /* 0x000fe400078e0a19 */
[C---:B------:R-:W-:Y:S02]  /*2640*/  IMAD R21, R0.reuse, R21, R37 ;  /* 0x0000001500157224 */ /* 0x040fe400078e0225 */
[----:B------:R-:W-:Y:S01]  /*2650*/  @!P1 IMAD.MOV R29, RZ, RZ, -R29 ;  /* 0x000000ffff1d9224 */ /* 0x000fe200078e0a1d */
[----:B------:R-:W-:Y:S01]  /*2660*/  ISETP.GT.U32.AND P1, PT, R0, R17, PT ;  /* 0x000000110000720c */ /* 0x000fe20003f24070 */
[----:B------:R-:W-:Y:S01]  /*2670*/  @!P0 IMAD.MOV R9, RZ, RZ, -R9 ;  /* 0x000000ffff098224 */ /* 0x000fe200078e0a09 */
[----:B------:R-:W-:Y:S01]  /*2680*/  ISETP.GE.AND P0, PT, R42, RZ, PT ;  /* 0x000000ff2a00720c */ /* 0x000fe20003f06270 */
[C---:B------:R-:W-:Y:S01]  /*2690*/  IMAD R25, R0.reuse, R25, R41 ;  /* 0x0000001900197224 */ /* 0x040fe200078e0229 */
[----:B------:R-:W-:Y:S01]  /*26a0*/  LOP3.LUT R42, R3, 0x50, RZ, 0xfc, !PT ;  /* 0x00000050032a7812 */ /* 0x000fe200078efcff */
[--C-:B------:R-:W-:Y:S01]  /*26b0*/  @!P6 IMAD.IADD R111, R111, 0x1, -R0.reuse ;  /* 0x000000016f6fe824 */ /* 0x100fe200078e0a00 */
[C---:B------:R-:W-:Y:S01]  /*26c0*/  ISETP.GT.U32.AND P6, PT, R0.reuse, R21, PT ;  /* 0x000000150000720c */ /* 0x040fe20003fc4070 */
[--C-:B------:R-:W-:Y:S01]  /*26d0*/  @!P3 IMAD.IADD R13, R13, 0x1, -R0.reuse ;  /* 0x000000010d0db824 */ /* 0x100fe200078e0a00 */
[----:B------:R-:W-:Y:S01]  /*26e0*/  IABS R37, R42 ;  /* 0x0000002a00257213 */ /* 0x000fe20000000000 */
[----:B------:R-:W-:Y:S01]  /*26f0*/  @!P5 IMAD.MOV R111, RZ, RZ, -R111 ;  /* 0x000000ffff6fd224 */ /* 0x000fe200078e0a6f */
[C---:B------:R-:W-:Y:S01]  /*2700*/  ISETP.GT.U32.AND P5, PT, R0.reuse, R25, PT ;  /* 0x000000190000720c */ /* 0x040fe20003fa4070 */
[----:B------:R-:W-:Y:S01]  /*2710*/  @!P2 IMAD.MOV R61, RZ, RZ, -R61 ;  /* 0x000000ffff3da224 */ /* 0x000fe200078e0a3d */
[----:B------:R-:W-:Y:S01]  /*2720*/  ISETP.GT.U32.AND P3, PT, R0, R13, PT ;  /* 0x0000000d0000720c */ /* 0x000fe20003f64070 */
[----:B------:R-:W-:Y:S01]  /*2730*/  @!P1 IMAD.IADD R17, R17, 0x1, -R0 ;  /* 0x0000000111119824 */ /* 0x000fe200078e0a00 */
[----:B------:R-:W-:Y:S01]  /*2740*/  IABS R41, R46 ;  /* 0x0000002e00297213 */ /* 0x000fe20000000000 */
[----:B------:R-:W-:Y:S01]  /*2750*/  IMAD.HI.U32 R33, R4, R37, RZ ;  /* 0x0000002504217227 */ /* 0x000fe200078e00ff */
[----:B------:R-:W-:-:S02]  /*2760*/  ISETP.GE.AND P2, PT, R43, RZ, PT ;  /* 0x000000ff2b00720c */ /* 0x000fc40003f46270 */
[----:B------:R-:W-:Y:S01]  /*2770*/  ISETP.GE.AND P1, PT, R42, RZ, PT ;  /* 0x000000ff2a00720c */ /* 0x000fe20003f26270 */
[--C-:B------:R-:W-:Y:S01]  /*2780*/  @!P6 IMAD.IADD R21, R21, 0x1, -R0.reuse ;  /* 0x000000011515e824 */ /* 0x100fe200078e0a00 */
[C---:B------:R-:W-:Y:S01]  /*2790*/  ISETP.GT.U32.AND P6, PT, R0.reuse, R17, PT ;  /* 0x000000110000720c */ /* 0x040fe20003fc4070 */
[----:B------:R-:W-:Y:S02]  /*27a0*/  IMAD.MOV R33, RZ, RZ, -R33 ;  /* 0x000000ffff217224 */ /* 0x000fe400078e0a21 */
[----:B------:R-:W-:Y:S01]  /*27b0*/  @!P5 IMAD.IADD R25, R25, 0x1, -R0 ;  /* 0x000000011919d824 */ /* 0x000fe200078e0a00 */
[C---:B------:R-:W-:Y:S01]  /*27c0*/  ISETP.GT.U32.AND P5, PT, R0.reuse, R21, PT ;  /* 0x000000150000720c */ /* 0x040fe20003fa4070 */
[----:B------:R-:W-:Y:S02]  /*27d0*/  IMAD R33, R0, R33, R37 ;  /* 0x0000002100217224 */ /* 0x000fe400078e0225 */
[----:B------:R-:W-:-:S04]  /*27e0*/  IMAD.HI.U32 R37, R4, R41, RZ ;  /* 0x0000002904257227 */ /* 0x000fc800078e00ff */
[----:B------:R-:W-:Y:S02]  /*27f0*/  IMAD.MOV R37, RZ, RZ, -R37 ;  /* 0x000000ffff257224 */ /* 0x000fe400078e0a25 */
[--C-:B------:R-:W-:Y:S01]  /*2800*/  @!P3 IMAD.IADD R13, R13, 0x1, -R0.reuse ;  /* 0x000000010d0db824 */ /* 0x100fe200078e0a00 */
[----:B------:R-:W-:Y:S01]  /*2810*/  ISETP.GE.AND P3, PT, R44, RZ, PT ;  /* 0x000000ff2c00720c */ /* 0x000fe20003f66270 */
[--C-:B------:R-:W-:Y:S01]  /*2820*/  @!P6 IMAD.IADD R17, R17, 0x1, -R0.reuse ;  /* 0x000000011111e824 */ /* 0x100fe200078e0a00 */
[----:B------:R-:W-:Y:S01]  /*2830*/  LOP3.LUT R44, R3, 0x54, RZ, 0xfc, !PT ;  /* 0x00000054032c7812 */ /* 0x000fe200078efcff */
[C---:B------:R-:W-:Y:S01]  /*2840*/  IMAD R41, R0.reuse, R37, R41 ;  /* 0x0000002500297224 */ /* 0x040fe200078e0229 */
[C---:B------:R-:W-:Y:S01]  /*2850*/  ISETP.GT.U32.AND P6, PT, R0.reuse, R33, PT ;  /* 0x000000210000720c */ /* 0x040fe20003fc4070 */
[----:B------:R-:W-:Y:S01]  /*2860*/  @!P5 IMAD.IADD R21, R21, 0x1, -R0 ;  /* 0x000000011515d824 */ /* 0x000fe200078e0a00 */
[----:B------:R-:W-:Y:S01]  /*2870*/  IABS R43, R44 ;  /* 0x0000002c002b7213 */ /* 0x000fe20000000000 */
[----:B------:R-:W-:Y:S01]  /*2880*/  @!P4 IMAD.MOV R17, RZ, RZ, -R17 ;  /* 0x000000ffff11c224 */ /* 0x000fe200078e0a11 */
[----:B------:R-:W-:Y:S01]  /*2890*/  ISETP.GT.U32.AND P5, PT, R0, R41, PT ;  /* 0x000000290000720c */ /* 0x000fe20003fa4070 */
[----:B------:R-:W-:-:S02]  /*28a0*/  @!P2 IMAD.MOV R21, RZ, RZ, -R21 ;  /* 0x000000ffff15a224 */ /* 0x000fc400078e0a15 */
[----:B------:R-:W-:-:S04]  /*28b0*/  IMAD.HI.U32 R37, R4, R43, RZ ;  /* 0x0000002b04257227 */ /* 0x000fc800078e00ff */
[----:B------:R-:W-:Y:S02]  /*28c0*/  IMAD.MOV R42, RZ, RZ, -R37 ;  /* 0x000000ffff2a7224 */ /* 0x000fe400078e0a25 */
[--C-:B------:R-:W-:Y:S01]  /*28d0*/  @!P6 IMAD.IADD R33, R33, 0x1, -R0.reuse ;  /* 0x000000012121e824 */ /* 0x100fe200078e0a00 */
[----:B------:R-:W-:Y:S01]  /*28e0*/  ISETP.GE.AND P6, PT, R44, RZ, PT ;  /* 0x000000ff2c00720c */ /* 0x000fe20003fc6270 */
[C---:B------:R-:W-:Y:S01]  /*28f0*/  IMAD R43, R0.reuse, R42, R43 ;  /* 0x0000002a002b7224 */ /* 0x040fe200078e022b */
[----:B------:R-:W-:Y:S01]  /*2900*/  LOP3.LUT R44, R3, 0x5c, RZ, 0xfc, !PT ;  /* 0x0000005c032c7812 */ /* 0x000fe200078efcff */
[----:B------:R-:W-:Y:S01]  /*2910*/  @!P5 IMAD.IADD R41, R41, 0x1, -R0 ;  /* 0x000000012929d824 */ /* 0x000fe200078e0a00 */
[----:B------:R-:W-:Y:S01]  /*2920*/  ISETP.GT.U32.AND P5, PT, R0, R33, PT ;  /* 0x000000210000720c */ /* 0x000fe20003fa4070 */
[----:B------:R-:W-:Y:S01]  /*2930*/  IMAD.HI.U32 R37, R4, R45, RZ ;  /* 0x0000002d04257227 */ /* 0x000fe200078e00ff */
[C---:B------:R-:W-:Y:S02]  /*2940*/  ISETP.GT.U32.AND P2, PT, R0.reuse, R43, PT ;  /* 0x0000002b0000720c */ /* 0x040fe40003f44070 */
[----:B------:R-:W-:Y:S01]  /*2950*/  ISETP.GT.U32.AND P4, PT, R0, R41, PT ;  /* 0x000000290000720c */ /* 0x000fe20003f84070 */
[----:B------:R-:W-:Y:S01]  /*2960*/  IMAD.HI.U32 R42, R4, R47, RZ ;  /* 0x0000002f042a7227 */ /* 0x000fe200078e00ff */
[----:B------:R-:W-:-:S03]  /*2970*/  IABS R51, R44 ;  /* 0x0000002c00337213 */ /* 0x000fc60000000000 */
[----:B------:R-:W-:Y:S02]  /*2980*/  IMAD.MOV R37, RZ, RZ, -R37 ;  /* 0x000000ffff257224 */ /* 0x000fe400078e0a25 */
[----:B------:R-:W-:Y:S02]  /*2990*/  IMAD.MOV R42, RZ, RZ, -R42 ;  /* 0x000000ffff2a7224 */ /* 0x000fe400078e0a2a */
[--C-:B------:R-:W-:Y:S02]  /*29a0*/  @!P5 IMAD.IADD R33, R33, 0x1, -R0.reuse ;  /* 0x000000012121d824 */ /* 0x100fe400078e0a00 */
[C---:B------:R-:W-:Y:S02]  /*29b0*/  IMAD R45, R0.reuse, R37, R45 ;  /* 0x00000025002d7224 */ /* 0x040fe400078e022d */
[C---:B------:R-:W-:Y:S01]  /*29c0*/  IMAD R47, R0.reuse, R42, R47 ;  /* 0x0000002a002f7224 */ /* 0x040fe200078e022f */
[----:B------:R-:W-:Y:S01]  /*29d0*/  LOP3.LUT R42, R3, 0x5a, RZ, 0xfc, !PT ;  /* 0x0000005a032a7812 */ /* 0x000fe200078efcff */
[----:B------:R-:W-:Y:S01]  /*29e0*/  IMAD.MOV.U32 R37, RZ, RZ, R33 ;  /* 0x000000ffff257224 */ /* 0x000fe200078e0021 */
[----:B------:R-:W-:Y:S01]  /*29f0*/  ISETP.GT.U32.AND P5, PT, R0, R45, PT ;  /* 0x0000002d0000720c */ /* 0x000fe20003fa4070 */
[--C-:B------:R-:W-:Y:S01]  /*2a00*/  @!P2 IMAD.IADD R43, R43, 0x1, -R0.reuse ;  /* 0x000000012b2ba824 */ /* 0x100fe200078e0a00 */
[----:B------:R-:W-:Y:S01]  /*2a10*/  IABS R49, R42 ;  /* 0x0000002a00317213 */ /* 0x000fe20000000000 */
[----:B------:R-:W-:Y:S01]  /*2a20*/  @!P1 IMAD.MOV R37, RZ, RZ, -R37 ;  /* 0x000000ffff259224 */ /* 0x000fe200078e0a25 */
[----:B------:R-:W-:Y:S01]  /*2a30*/  ISETP.GE.AND P2, PT, R50, RZ, PT ;  /* 0x000000ff3200720c */ /* 0x000fe20003f46270 */
[----:B------:R-:W-:Y:S01]  /*2a40*/  @!P0 IMAD.MOV R13, RZ, RZ, -R13 ;  /* 0x000000ffff0d8224 */ /* 0x000fe200078e0a0d */
[C---:B------:R-:W-:Y:S01]  /*2a50*/  ISETP.GT.U32.AND P1, PT, R0.reuse, R43, PT ;  /* 0x0000002b0000720c */ /* 0x040fe20003f24070 */
[----:B------:R-:W-:Y:S01]  /*2a60*/  @!P4 IMAD.IADD R41, R41, 0x1, -R0 ;  /* 0x000000012929c824 */ /* 0x000fe200078e0a00 */
[----:B------:R-:W-:Y:S01]  /*2a70*/  ISETP.GT.U32.AND P0, PT, R0, R25, PT ;  /* 0x000000190000720c */ /* 0x000fe20003f04070 */
[----:B------:R-:W-:Y:S01]  /*2a80*/  IMAD.HI.U32 R33, R4, R49, RZ ;  /* 0x0000003104217227 */ /* 0x000fe200078e00ff */
[----:B------:R-:W-:-:S02]  /*2a90*/  ISETP.GT.U32.AND P4, PT, R0, R47, PT ;  /* 0x0000002f0000720c */ /* 0x000fc40003f84070 */
[----:B------:R-:W-:Y:S01]  /*2aa0*/  LOP3.LUT R50, R3, 0x68, RZ, 0xfc, !PT ;  /* 0x0000006803327812 */ /* 0x000fe200078efcff */
[----:B------:R-:W-:Y:S02]  /*2ab0*/  IMAD.MOV R33, RZ, RZ, -R33 ;  /* 0x000000ffff217224 */ /* 0x000fe400078e0a21 */
[--C-:B------:R-:W-:Y:S01]  /*2ac0*/  @!P5 IMAD.IADD R45, R45, 0x1, -R0.reuse ;  /* 0x000000012d2dd824 */ /* 0x100fe200078e0a00 */
[----:B------:R-:W-:Y:S01]  /*2ad0*/  ISETP.GE.AND P5, PT, R42, RZ, PT ;  /* 0x000000ff2a00720c */ /* 0x000fe20003fa6270 */
[----:B------:R-:W-:Y:S01]  /*2ae0*/  IMAD R33, R0, R33, R49 ;  /* 0x0000002100217224 */ /* 0x000fe200078e0231 */
[----:B------:R-:W-:Y:S01]  /*2af0*/  IABS R65, R50 ;  /* 0x0000003200417213 */ /* 0x000fe20000000000 */
[--C-:B------:R-:W-:Y:S01]  /*2b00*/  @!P1 IMAD.IADD R43, R43, 0x1, -R0.reuse ;  /* 0x000000012b2b9824 */ /* 0x100fe200078e0a00 */
[----:B------:R-:W-:Y:S01]  /*2b10*/  ISETP.GE.AND P1, PT, R44, RZ, PT ;  /* 0x000000ff2c00720c */ /* 0x000fe20003f26270 */
[--C-:B------:R-:W-:Y:S01]  /*2b20*/  @!P0 IMAD.IADD R25, R25, 0x1, -R0.reuse ;  /* 0x0000000119198824 */ /* 0x100fe200078e0a00 */
[----:B------:R-:W-:Y:S01]  /*2b30*/  ISETP.GE.AND P0, PT, R46, RZ, PT ;  /* 0x000000ff2e00720c */ /* 0x000fe20003f06270 */
[----:B------:R-:W-:Y:S01]  /*2b40*/  @!P4 IMAD.IADD R47, R47, 0x1, -R0 ;  /* 0x000000012f2fc824 */ /* 0x000fe200078e0a00 */
[C---:B------:R-:W-:Y:S01]  /*2b50*/  ISETP.GT.U32.AND P4, PT, R0.reuse, R45, PT ;  /* 0x0000002d0000720c */ /* 0x040fe20003f84070 */
[----:B------:R-:W-:Y:S01]  /*2b60*/  @!P6 IMAD.MOV R43, RZ, RZ, -R43 ;  /* 0x000000ffff2be224 */ /* 0x000fe200078e0a2b */
[----:B------:R-:W-:Y:S01]  /*2b70*/  ISETP.GT.U32.AND P6, PT, R0, R33, PT ;  /* 0x000000210000720c */ /* 0x000fe20003fc4070 */
[----:B------:R-:W-:Y:S01]  /*2b80*/  @!P3 IMAD.MOV R25, RZ, RZ, -R25 ;  /* 0x000000ffff19b224 */ /* 0x000fe200078e0a19 */
[----:B------:R-:W-:Y:S01]  /*2b90*/  ISETP.GE.AND P3, PT, R48, RZ, PT ;  /* 0x000000ff3000720c */ /* 0x000fe20003f66270 */
[----:B------:R-:W-:Y:S01]  /*2ba0*/  IMAD.HI.U32 R42, R4, R51, RZ ;  /* 0x00000033042a7227 */ /* 0x000fe200078e00ff */
[----:B------:R-:W-:-:S02]  /*2bb0*/  LOP3.LUT R44, R3, 0x60, RZ, 0xfc, !PT ;  /* 0x00000060032c7812 */ /* 0x000fc400078efcff */
[----:B------:R-:W-:Y:S01]  /*2bc0*/  LOP3.LUT R46, R3, 0x62, RZ, 0xfc, !PT ;  /* 0x00000062032e7812 */ /* 0x000fe200078efcff */
[----:B------:R-:W-:Y:S01]  /*2bd0*/  IMAD.MOV R42, RZ, RZ, -R42 ;  /* 0x000000ffff2a7224 */ /* 0x000fe200078e0a2a */
[----:B------:R-:W-:Y:S01]  /*2be0*/  IABS R55, R44 ;  /* 0x0000002c00377213 */ /* 0x000fe20000000000 */
[----:B------:R-:W-:Y:S01]  /*2bf0*/  @!P0 IMAD.MOV R41, RZ, RZ, -R41 ;  /* 0x000000ffff298224 */ /* 0x000fe200078e0a29 */
[C---:B------:R-:W-:Y:S01]  /*2c00*/  ISETP.GT.U32.AND P0, PT, R0.reuse, R47, PT ;  /* 0x0000002f0000720c */ /* 0x040fe20003f04070 */
[--C-:B------:R-:W-:Y:S01]  /*2c10*/  @!P4 IMAD.IADD R45, R45, 0x1, -R0.reuse ;  /* 0x000000012d2dc824 */ /* 0x100fe200078e0a00 */
[----:B------:R-:W-:Y:S01]  /*2c20*/  LOP3.LUT R48, R3, 0x64, RZ, 0xfc, !PT ;  /* 0x0000006403307812 */ /* 0x000fe200078efcff */
[----:B------:R-:W-:Y:S01]  /*2c30*/  @!P6 IMAD.IADD R33, R33, 0x1, -R0 ;  /* 0x000000012121e824 */ /* 0x000fe200078e0a00 */
[----:B------:R-:W-:Y:S01]  /*2c40*/  IABS R57, R46 ;  /* 0x0000002e00397213 */ /* 0x000fe20000000000 */
[----:B------:R-:W-:Y:S01]  /*2c50*/  @!P3 IMAD.MOV R45, RZ, RZ, -R45 ;  /* 0x000000ffff2db224 */ /* 0x000fe200078e0a2d */
[----:B------:R-:W-:Y:S01]  /*2c60*/  IABS R59, R48 ;  /* 0x00000030003b7213 */ /* 0x000fe20000000000 */
[C---:B------:R-:W-:Y:S01]  /*2c70*/  IMAD R51, R0.reuse, R42, R51 ;  /* 0x0000002a00337224 */ /* 0x040fe200078e0233 */
[----:B------:R-:W-:-:S02]  /*2c80*/  ISETP.GT.U32.AND P3, PT, R0, R33, PT ;  /* 0x000000210000720c */ /* 0x000fc40003f64070 */
[----:B------:R-:W-:Y:S02]  /*2c90*/  LOP3.LUT R42, R3, 0x5e, RZ, 0xfc, !PT ;  /* 0x0000005e032a7812 */ /* 0x000fe400078efcff */
[----:B------:R-:W-:Y:S01]  /*2ca0*/  ISETP.GT.U32.AND P6, PT, R0, R51, PT ;  /* 0x000000330000720c */ /* 0x000fe20003fc4070 */
[----:B------:R-:W-:Y:S01]  /*2cb0*/  @!P0 IMAD.IADD R47, R47, 0x1, -R0 ;  /* 0x000000012f2f8824 */ /* 0x000fe200078e0a00 */
[----:B------:R-:W-:Y:S01]  /*2cc0*/  ISETP.GE.AND P0, PT, R44, RZ, PT ;  /* 0x000000ff2c00720c */ /* 0x000fe20003f06270 */
[----:B------:R-:W-:Y:S01]  /*2cd0*/  IMAD.HI.U32 R44, R4, R55, RZ ;  /* 0x00000037042c7227 */ /* 0x000fe200078e00ff */
[----:B------:R-:W-:Y:S02]  /*2ce0*/  IABS R53, R42 ;  /* 0x0000002a00357213 */ /* 0x000fe40000000000 */
[----:B------:R-:W-:Y:S01]  /*2cf0*/  ISETP.GE.AND P4, PT, R42, RZ, PT ;  /* 0x000000ff2a00720c */ /* 0x000fe20003f86270 */
[----:B------:R-:W-:Y:S02]  /*2d00*/  IMAD.MOV R44, RZ, RZ, -R44 ;  /* 0x000000ffff2c7224 */ /* 0x000fe400078e0a2c */
[----:B------:R-:W-:-:S02]  /*2d10*/  @!P3 IMAD.IADD R33, R33, 0x1, -R0 ;  /* 0x000000012121b824 */ /* 0x000fc400078e0a00 */
[C---:B------:R-:W-:Y:S02]  /*2d20*/  IMAD R55, R0.reuse, R44, R55 ;  /* 0x0000002c00377224 */ /* 0x040fe400078e0237 */
[----:B------:R-:W-:Y:S02]  /*2d30*/  IMAD.MOV.U32 R49, RZ, RZ, R33 ;  /* 0x000000ffff317224 */ /* 0x000fe400078e0021 */
[----:B------:R-:W-:Y:S02]  /*2d40*/  @!P6 IMAD.IADD R51, R51, 0x1, -R0 ;  /* 0x000000013333e824 */ /* 0x000fe400078e0a00 */
[----:B------:R-:W-:Y:S01]  /*2d50*/  @!P5 IMAD.MOV R49, RZ, RZ, -R49 ;  /* 0x000000ffff31d224 */ /* 0x000fe200078e0a31 */
[----:B------:R-:W-:Y:S01]  /*2d60*/  ISETP.GT.U32.AND P5, PT, R0, R55, PT ;  /* 0x000000370000720c */ /* 0x000fe20003fa4070 */
[----:B------:R-:W-:Y:S01]  /*2d70*/  IMAD.HI.U32 R42, R4, R53, RZ ;  /* 0x00000035042a7227 */ /* 0x000fe200078e00ff */
[----:B------:R-:W-:-:S03]  /*2d80*/  ISETP.GT.U32.AND P6, PT, R0, R51, PT ;  /* 0x000000330000720c */ /* 0x000fc60003fc4070 */
[----:B------:R-:W-:Y:S02]  /*2d90*/  IMAD.MOV R42, RZ, RZ, -R42 ;  /* 0x000000ffff2a7224 */ /* 0x000fe400078e0a2a */
[----:B------:R-:W-:Y:S01]  /*2da0*/  @!P2 IMAD.MOV R47, RZ, RZ, -R47 ;  /* 0x000000ffff2fa224 */ /* 0x000fe200078e0a2f */
[----:B------:R-:W-:Y:S01]  /*2db0*/  ISETP.GE.AND P2, PT, R46, RZ, PT ;  /* 0x000000ff2e00720c */ /* 0x000fe20003f46270 */
[----:B------:R-:W-:Y:S01]  /*2dc0*/  IMAD R53, R0, R42, R53 ;  /* 0x0000002a00357224 */ /* 0x000fe200078e0235 */
[----:B------:R-:W-:Y:S01]  /*2dd0*/  LOP3.LUT R46, R3, 0x66, RZ, 0xfc, !PT ;  /* 0x00000066032e7812 */ /* 0x000fe200078efcff */
[----:B------:R-:W-:-:S03]  /*2de0*/  IMAD.HI.U32 R42, R4, R57, RZ ;  /* 0x00000039042a7227 */ /* 0x000fc600078e00ff */
[----:B------:R-:W-:Y:S01]  /*2df0*/  IABS R63, R46 ;  /* 0x0000002e003f7213 */ /* 0x000fe20000000000 */
[----:B------:R-:W-:Y:S01]  /*2e00*/  IMAD.HI.U32 R44, R4, R59, RZ ;  /* 0x0000003b042c7227 */ /* 0x000fe200078e00ff */
[----:B------:R-:W-:-:S03]  /*2e10*/  ISETP.GT.U32.AND P3, PT, R0, R53, PT ;  /* 0x000000350000720c */ /* 0x000fc60003f64070 */
[----:B------:R-:W-:Y:S02]  /*2e20*/  @!P5 IMAD.IADD R55, R55, 0x1, -R0 ;  /* 0x000000013737d824 */ /* 0x000fe400078e0a00 */
[----:B------:R-:W-:Y:S02]  /*2e30*/  IMAD.MOV R42, RZ, RZ, -R42 ;  /* 0x000000ffff2a7224 */ /* 0x000fe400078e0a2a */
[----:B------:R-:W-:Y:S01]  /*2e40*/  IMAD.MOV R44, RZ, RZ, -R44 ;  /* 0x000000ffff2c7224 */ /* 0x000fe200078e0a2c */
[C---:B------:R-:W-:Y:S01]  /*2e50*/  ISETP.GT.U32.AND P5, PT, R0.reuse, R55, PT ;  /* 0x000000370000720c */ /* 0x040fe20003fa4070 */
[C---:B------:R-:W-:Y:S02]  /*2e60*/  IMAD R33, R0.reuse, R42, R57 ;  /* 0x0000002a00217224 */ /* 0x040fe400078e0239 */
[C---:B------:R-:W-:Y:S02]  /*2e70*/  IMAD R59, R0.reuse, R44, R59 ;  /* 0x0000002c003b7224 */ /* 0x040fe400078e023b */
[----:B------:R-:W-:Y:S01]  /*2e80*/  @!P6 IMAD.IADD R51, R51, 0x1, -R0 ;  /* 0x000000013333e824 */ /* 0x000fe200078e0a00 */
[----:B------:R-:W-:Y:S01]  /*2e90*/  ISETP.GT.U32.AND P6, PT, R0, R33, PT ;  /* 0x000000210000720c */ /* 0x000fe20003fc4070 */
[----:B------:R-:W-:-:S04]  /*2ea0*/  IMAD.HI.U32 R42, R4, R63, RZ ;  /* 0x0000003f042a7227 */ /* 0x000fc800078e00ff */
[----:B------:R-:W-:Y:S01]  /*2eb0*/  @!P1 IMAD.MOV R51, RZ, RZ, -R51 ;  /* 0x000000ffff339224 */ /* 0x000fe200078e0a33 */
[C---:B------:R-:W-:Y:S01]  /*2ec0*/  ISETP.GT.U32.AND P1, PT, R0.reuse, R59, PT ;  /* 0x0000003b0000720c */ /* 0x040fe20003f24070 */
[----:B------:R-:W-:Y:S02]  /*2ed0*/  IMAD.MOV R42, RZ, RZ, -R42 ;  /* 0x000000ffff2a7224 */ /* 0x000fe400078e0a2a */
[----:B------:R-:W-:Y:S02]  /*2ee0*/  @!P5 IMAD.IADD R55, R55, 0x1, -R0 ;  /* 0x000000013737d824 */ /* 0x000fe400078e0a00 */
[----:B------:R-:W-:Y:S02]  /*2ef0*/  IMAD R63, R0, R42, R63 ;  /* 0x0000002a003f7224 */ /* 0x000fe400078e023f */
[----:B------:R-:W-:-:S03]  /*2f00*/  IMAD.HI.U32 R42, R4, R65, RZ ;  /* 0x00000041042a7227 */ /* 0x000fc600078e00ff */
[C---:B------:R-:W-:Y:S01]  /*2f10*/  ISETP.GT.U32.AND P5, PT, R0.reuse, R63, PT ;  /* 0x0000003f0000720c */ /* 0x040fe20003fa4070 */
[----:B------:R-:W-:Y:S02]  /*2f20*/  IMAD.MOV R42, RZ, RZ, -R42 ;  /* 0x000000ffff2a7224 */ /* 0x000fe400078e0a2a */
[----:B------:R-:W-:Y:S02]  /*2f30*/  @!P1 IMAD.IADD R59, R59, 0x1, -R0 ;  /* 0x000000013b3b9824 */ /* 0x000fe400078e0a00 */
[----:B------:R-:W-:Y:S01]  /*2f40*/  IMAD R65, R0, R42, R65 ;  /* 0x0000002a00417224 */ /* 0x000fe200078e0241 */
[----:B------:R-:W-:Y:S01]  /*2f50*/  LOP3.LUT R42, R3, 0x6c, RZ, 0xfc, !PT ;  /* 0x0000006c032a7812 */ /* 0x000fe200078efcff */
[----:B------:R-:W-:Y:S01]  /*2f60*/  IMAD.HI.U32 R44, R4, R69, RZ ;  /* 0x00000045042c7227 */ /* 0x000fe200078e00ff */
[----:B------:R-:W-:Y:S02]  /*2f70*/  ISETP.GT.U32.AND P1, PT, R0, R59, PT ;  /* 0x0000003b0000720c */ /* 0x000fe40003f24070 */
[----:B------:R-:W-:Y:S01]  /*2f80*/  IABS R67, R42 ;  /* 0x0000002a00437213 */ /* 0x000fe20000000000 */
[----:B------:R-:W-:-:S02]  /*2f90*/  IMAD.MOV R44, RZ, RZ, -R44 ;  /* 0x000000ffff2c7224 */ /* 0x000fc400078e0a2c */
[--C-:B------:R-:W-:Y:S02]  /*2fa0*/  @!P5 IMAD.IADD R63, R63, 0x1, -R0.reuse ;  /* 0x000000013f3fd824 */ /* 0x100fe400078e0a00 */
[--C-:B------:R-:W-:Y:S02]  /*2fb0*/  @!P3 IMAD.IADD R53, R53, 0x1, -R0.reuse ;  /* 0x000000013535b824 */ /* 0x100fe400078e0a00 */
[--C-:B------:R-:W-:Y:S01]  /*2fc0*/  @!P6 IMAD.IADD R33, R33, 0x1, -R0.reuse ;  /* 0x000000012121e824 */ /* 0x100fe200078e0a00 */
[C---:B------:R-:W-:Y:S01]  /*2fd0*/  ISETP.GT.U32.AND P5, PT, R0.reuse, R63, PT ;  /* 0x0000003f0000720c */ /* 0x040fe20003fa4070 */
[C---:B------:R-:W-:Y:S01]  /*2fe0*/  IMAD R69, R0.reuse, R44, R69 ;  /* 0x0000002c00457224 */ /* 0x040fe200078e0245 */
[C---:B------:R-:W-:Y:S01]  /*2ff0*/  ISETP.GT.U32.AND P3, PT, R0.reuse, R53, PT ;  /* 0x000000350000720c */ /* 0x040fe20003f64070 */
[----:B------:R-:W-:Y:S01]  /*3000*/  @!P1 IMAD.IADD R59, R59, 0x1, -R0 ;  /* 0x000000013b3b9824 */ /* 0x000fe200078e0a00 */
[C---:B------:R-:W-:Y:S01]  /*3010*/  ISETP.GT.U32.AND P1, PT, R0.reuse, R65, PT ;  /* 0x000000410000720c */ /* 0x040fe20003f24070 */
[----:B------:R-:W-:Y:S01]  /*3020*/  @!P0 IMAD.MOV R55, RZ, RZ, -R55 ;  /* 0x000000ffff378224 */ /* 0x000fe200078e0a37 */
[----:B------:R-:W-:-:S02]  /*3030*/  ISETP.GT.U32.AND P6, PT, R0, R33, PT ;  /* 0x000000210000720c */ /* 0x000fc40003fc4070 */
[----:B------:R-:W-:Y:S02]  /*3040*/  LOP3.LUT R44, R3, 0x6e, RZ, 0xfc, !PT ;  /* 0x0000006e032c7812 */ /* 0x000fe400078efcff */
[----:B------:R-:W-:Y:S02]  /*3050*/  ISETP.GE.AND P0, PT, R50, RZ, PT ;  /* 0x000000ff3200720c */ /* 0x000fe40003f06270 */
[----:B------:R-:W-:Y:S01]  /*3060*/  IABS R73, R44 ;  /* 0x0000002c00497213 */ /* 0x000fe20000000000 */
[--C-:B------:R-:W-:Y:S01]  /*3070*/  @!P5 IMAD.IADD R63, R63, 0x1, -R0.reuse ;  /* 0x000000013f3fd824 */ /* 0x100fe200078e0a00 */
[----:B------:R-:W-:Y:S01]  /*3080*/  ISETP.GT.U32.AND P5, PT, R0, R69, PT ;  /* 0x000000450000720c */ /* 0x000fe20003fa4070 */
[--C-:B------:R-:W-:Y:S01]  /*3090*/  @!P3 IMAD.IADD R53, R53, 0x1, -R0.reuse ;  /* 0x000000013535b824 */ /* 0x100fe200078e0a00 */
[----:B------:R-:W-:Y:S01]  /*30a0*/  ISETP.GE.AND P3, PT, R48, RZ, PT ;  /* 0x000000ff3000720c */ /* 0x000fe20003f66270 */
[--C-:B------:R-:W-:Y:S01]  /*30b0*/  @!P1 IMAD.IADD R65, R65, 0x1, -R0.reuse ;  /* 0x0000000141419824 */ /* 0x100fe200078e0a00 */
[----:B------:R-:W-:Y:S01]  /*30c0*/  LOP3.LUT R48, R3, 0x72, RZ, 0xfc, !PT ;  /* 0x0000007203307812 */ /* 0x000fe200078efcff */
[----:B------:R-:W-:Y:S01]  /*30d0*/  @!P6 IMAD.IADD R33, R33, 0x1, -R0 ;  /* 0x000000012121e824 */ /* 0x000fe200078e0a00 */
[----:B------:R-:W-:Y:S01]  /*30e0*/  ISETP.GE.AND P6, PT, R52, RZ, PT ;  /* 0x000000ff3400720c */ /* 0x000fe20003fc6270 */
[----:B------:R-:W-:Y:S01]  /*30f0*/  @!P4 IMAD.MOV R53, RZ, RZ, -R53 ;  /* 0x000000ffff35c224 */ /* 0x000fe200078e0a35 */
[----:B------:R-:W-:Y:S01]  /*3100*/  ISETP.GT.U32.AND P1, PT, R0, R65, PT ;  /* 0x000000410000720c */ /* 0x000fe20003f24070 */
[----:B------:R-:W-:Y:S01]  /*3110*/  IMAD.MOV.U32 R57, RZ, RZ, R33 ;  /* 0x000000ffff397224 */ /* 0x000fe200078e0021 */
[----:B------:R-:W-:Y:S01]  /*3120*/  ISETP.GE.AND P4, PT, R46, RZ, PT ;  /* 0x000000ff2e00720c */ /* 0x000fe20003f86270 */
[----:B------:R-:W-:Y:S01]  /*3130*/  IMAD.HI.U32 R33, R4, R67, RZ ;  /* 0x0000004304217227 */ /* 0x000fe200078e00ff */
[----:B------:R-:W-:-:S02]  /*3140*/  LOP3.LUT R46, R3, 0x70, RZ, 0xfc, !PT ;  /* 0x00000070032e7812 */ /* 0x000fc400078efcff */
[----:B------:R-:W-:Y:S01]  /*3150*/  IABS R77, R48 ;  /* 0x00000030004d7213 */ /* 0x000fe20000000000 */
[--C-:B------:R-:W-:Y:S01]  /*3160*/  @!P5 IMAD.IADD R69, R69, 0x1, -R0.reuse ;  /* 0x000000014545d824 */ /* 0x100fe200078e0a00 */
[----:B------:R-:W-:Y:S01]  /*3170*/  IABS R71, R46 ;  /* 0x0000002e00477213 */ /* 0x000fe20000000000 */
[----:B------:R-:W-:Y:S01]  /*3180*/  IMAD.MOV R33, RZ, RZ, -R33 ;  /* 0x000000ffff217224 */ /* 0x000fe200078e0a21 */
[----:B------:R-:W-:Y:S01]  /*3190*/  LOP3.LUT R50, R3, 0x76, RZ, 0xfc, !PT ;  /* 0x0000007603327812 */ /* 0x000fe200078efcff */
[----:B------:R-:W-:Y:S01]  /*31a0*/  @!P2 IMAD.MOV R57, RZ, RZ, -R57 ;  /* 0x000000ffff39a224 */ /* 0x000fe200078e0a39 */
[----:B------:R-:W-:Y:S01]  /*31b0*/  ISETP.GT.U32.AND P5, PT, R0, R69, PT ;  /* 0x000000450000720c */ /* 0x000fe20003fa4070 */
[----:B------:R-:W-:Y:S01]  /*31c0*/  @!P1 IMAD.IADD R65, R65, 0x1, -R0 ;  /* 0x0000000141419824 */ /* 0x000fe200078e0a00 */
[----:B------:R-:W-:Y:S01]  /*31d0*/  ISETP.GE.AND P2, PT, R42, RZ, PT ;  /* 0x000000ff2a00720c */ /* 0x000fe20003f46270 */
[----:B------:R-:W-:Y:S01]  /*31e0*/  @!P3 IMAD.MOV R59, RZ, RZ, -R59 ;  /* 0x000000ffff3bb224 */ /* 0x000fe200078e0a3b */
[----:B------:R-:W-:Y:S01]  /*31f0*/  ISETP.GE.AND P3, PT, R44, RZ, PT ;  /* 0x000000ff2c00720c */ /* 0x000fe20003f66270 */
[----:B------:R-:W-:Y:S01]  /*3200*/  IMAD.HI.U32 R42, R4, R73, RZ ;  /* 0x00000049042a7227 */ /* 0x000fe200078e00ff */
[----:B------:R-:W-:-:S02]  /*3210*/  ISETP.GE.AND P1, PT, R48, RZ, PT ;  /* 0x000000ff3000720c */ /* 0x000fc40003f26270 */
[C---:B------:R-:W-:Y:S01]  /*3220*/  LOP3.LUT R48, R3.reuse, 0x74, RZ, 0xfc, !PT ;  /* 0x0000007403307812 */ /* 0x040fe200078efcff */
[----:B------:R-:W-:Y:S01]  /*3230*/  IMAD R33, R0, R33, R67 ;  /* 0x0000002100217224 */ /* 0x000fe200078e0243 */
[----:B------:R-:W-:Y:S01]  /*3240*/  IABS R83, R50 ;  /* 0x0000003200537213 */ /* 0x000fe20000000000 */
[----:B------:R-:W-:Y:S01]  /*3250*/  IMAD.HI.U32 R44, R4, R71, RZ ;  /* 0x00000047042c7227 */ /* 0x000fe200078e00ff */
[----:B------:R-:W-:-:S03]  /*3260*/  LOP3.LUT R52, R3, 0x78, RZ, 0xfc, !PT ;  /* 0x0000007803347812 */ /* 0x000fc600078efcff */
[----:B------:R-:W-:Y:S01]  /*3270*/  IMAD.MOV.U32 R67, RZ, RZ, R65 ;  /* 0x000000ffff437224 */ /* 0x000fe200078e0041 */
[----:B------:R-:W-:Y:S01]  /*3280*/  IABS R87, R52 ;  /* 0x0000003400577213 */ /* 0x000fe20000000000 */
[----:B------:R-:W-:Y:S02]  /*3290*/  IMAD.MOV R42, RZ, RZ, -R42 ;  /* 0x000000ffff2a7224 */ /* 0x000fe400078e0a2a */
[----:B------:R-:W-:Y:S02]  /*32a0*/  IMAD.MOV R44, RZ, RZ, -R44 ;  /* 0x000000ffff2c7224 */ /* 0x000fe400078e0a2c */
[----:B------:R-:W-:Y:S01]  /*32b0*/  @!P0 IMAD.MOV R67, RZ, RZ, -R67 ;  /* 0x000000ffff438224 */ /* 0x000fe200078e0a43 */
[C---:B------:R-:W-:Y:S01]  /*32c0*/  ISETP.GT.U32.AND P0, PT, R0.reuse, R33, PT ;  /* 0x000000210000720c */ /* 0x040fe20003f04070 */
[----:B------:R-:W-:Y:S02]  /*32d0*/  @!P5 IMAD.IADD R69, R69, 0x1, -R0 ;  /* 0x000000014545d824 */ /* 0x000fe400078e0a00 */
[C---:B------:R-:W-:Y:S01]  /*32e0*/  IMAD R73, R0.reuse, R42, R73 ;  /* 0x0000002a00497224 */ /* 0x040fe200078e0249 */
[----:B------:R-:W-:Y:S01]  /*32f0*/  IABS R42, R48 ;  /* 0x00000030002a7213 */ /* 0x000fe20000000000 */
[----:B------:R-:W-:-:S02]  /*3300*/  IMAD R65, R0, R44, R71 ;  /* 0x0000002c00417224 */ /* 0x000fc400078e0247 */
[----:B------:R-:W-:Y:S01]  /*3310*/  IMAD.MOV.U32 R71, RZ, RZ, R69 ;  /* 0x000000ffff477224 */ /* 0x000fe200078e0045 */
[----:B------:R-:W-:Y:S01]  /*3320*/  ISETP.GT.U32.AND P5, PT, R0, R73, PT ;  /* 0x000000490000720c */ /* 0x000fe20003fa4070 */
[----:B------:R-:W-:Y:S01]  /*3330*/  @!P4 IMAD.MOV R63, RZ, RZ, -R63 ;  /* 0x000000ffff3fc224 */ /* 0x000fe200078e0a3f */
[----:B------:R-:W-:Y:S01]  /*3340*/  ISETP.GE.AND P4, PT, R46, RZ, PT ;  /* 0x000000ff2e00720c */ /* 0x000fe20003f86270 */
[----:B------:R-:W-:Y:S01]  /*3350*/  @!P6 IMAD.MOV R71, RZ, RZ, -R71 ;  /* 0x000000ffff47e224 */ /* 0x000fe200078e0a47 */
[----:B------:R-:W-:Y:S01]  /*3360*/  ISETP.GT.U32.AND P6, PT, R0, R65, PT ;  /* 0x000000410000720c */ /* 0x000fe20003fc4070 */
[----:B------:R-:W-:Y:S02]  /*3370*/  @!P0 IMAD.IADD R33, R33, 0x1, -R0 ;  /* 0x0000000121218824 */ /* 0x000fe400078e0a00 */
[----:B------:R-:W-:-:S03]  /*3380*/  IMAD.HI.U32 R46, R4, R77, RZ ;  /* 0x0000004d042e7227 */ /* 0x000fc600078e00ff */
[C---:B------:R-:W-:Y:S01]  /*3390*/  ISETP.GT.U32.AND P0, PT, R0.reuse, R33, PT ;  /* 0x000000210000720c */ /* 0x040fe20003f04070 */
[----:B------:R-:W-:Y:S02]  /*33a0*/  IMAD.MOV.U32 R69, RZ, RZ, R42 ;  /* 0x000000ffff457224 */ /* 0x000fe400078e002a */
[----:B------:R-:W-:Y:S02]  /*33b0*/  @!P5 IMAD.IADD R73, R73, 0x1, -R0 ;  /* 0x000000014949d824 */ /* 0x000fe400078e0a00 */
[----:B------:R-:W-:Y:S02]  /*33c0*/  IMAD.MOV R46, RZ, RZ, -R46 ;  /* 0x000000ffff2e7224 */ /* 0x000fe400078e0a2e */
[----:B------:R-:W-:Y:S01]  /*33d0*/  @!P6 IMAD.IADD R65, R65, 0x1, -R0 ;  /* 0x000000014141e824 */ /* 0x000fe200078e0a00 */
[----:B------:R-:W-:Y:S01]  /*33e0*/  ISETP.GT.U32.AND P5, PT, R0, R73, PT ;  /* 0x000000490000720c */ /* 0x000fe20003fa4070 */
[----:B------:R-:W-:-:S03]  /*33f0*/  IMAD.HI.U32 R42, R4, R69, RZ ;  /* 0x00000045042a7227 */ /* 0x000fc600078e00ff */
[C---:B------:R-:W-:Y:S01]  /*3400*/  ISETP.GT.U32.AND P6, PT, R0.reuse, R65, PT ;  /* 0x000000410000720c */ /* 0x040fe20003fc4070 */
[----:B------:R-:W-:Y:S02]  /*3410*/  IMAD R77, R0, R46, R77 ;  /* 0x0000002e004d7224 */ /* 0x000fe400078e024d */
[----:B------:R-:W-:Y:S02]  /*3420*/  IMAD.MOV R46, RZ, RZ, -R42 ;  /* 0x000000ffff2e7224 */ /* 0x000fe400078e0a2a */
[----:B------:R-:W-:-:S04]  /*3430*/  IMAD.HI.U32 R42, R4, R83, RZ ;  /* 0x00000053042a7227 */ /* 0x000fc800078e00ff */
[----:B------:R-:W-:Y:S01]  /*3440*/  @!P0 IMAD.IADD R33, R33, 0x1, -R0 ;  /* 0x0000000121218824 */ /* 0x000fe200078e0a00 */
[C---:B------:R-:W-:Y:S01]  /*3450*/  ISETP.GT.U32.AND P0, PT, R0.reuse, R77, PT ;  /* 0x0000004d0000720c */ /* 0x040fe20003f04070 */
[----:B------:R-:W-:Y:S02]  /*3460*/  IMAD.MOV R42, RZ, RZ, -R42 ;  /* 0x000000ffff2a7224 */ /* 0x000fe400078e0a2a */
[C---:B------:R-:W-:Y:S02]  /*3470*/  IMAD R69, R0.reuse, R46, R69 ;  /* 0x0000002e00457224 */ /* 0x040fe400078e0245 */
[C---:B------:R-:W-:Y:S02]  /*3480*/  IMAD R83, R0.reuse, R42, R83 ;  /* 0x0000002a00537224 */ /* 0x040fe400078e0253 */
[----:B------:R-:W-:Y:S01]  /*3490*/  @!P5 IMAD.IADD R73, R73, 0x1, -R0 ;  /* 0x000000014949d824 */ /* 0x000fe200078e0a00 */
[----:B------:R-:W-:Y:S01]  /*34a0*/  ISETP.GT.U32.AND P5, PT, R0, R69, PT ;  /* 0x000000450000720c */ /* 0x000fe20003fa4070 */
[----:B------:R-:W-:-:S04]  /*34b0*/  IMAD.HI.U32 R44, R4, R87, RZ ;  /* 0x00000057042c7227 */ /* 0x000fc800078e00ff */
[----:B------:R-:W-:Y:S01]  /*34c0*/  @!P6 IMAD.IADD R65, R65, 0x1, -R0 ;  /* 0x000000014141e824 */ /* 0x000fe200078e0a00 */
[C---:B------:R-:W-:Y:S01]  /*34d0*/  ISETP.GT.U32.AND P6, PT, R0.reuse, R83, PT ;  /* 0x000000530000720c */ /* 0x040fe20003fc4070 */
[----:B------:R-:W-:Y:S02]  /*34e0*/  IMAD.MOV R44, RZ, RZ, -R44 ;  /* 0x000000ffff2c7224 */ /* 0x000fe400078e0a2c */
[--C-:B------:R-:W-:Y:S02]  /*34f0*/  @!P0 IMAD.IADD R77, R77, 0x1, -R0.reuse ;  /* 0x000000014d4d8824 */ /* 0x100fe400078e0a00 */
[----:B------:R-:W-:Y:S01]  /*3500*/  IMAD R87, R0, R44, R87 ;  /* 0x0000002c00577224 */ /* 0x000fe200078e0257 */
[----:B------:R-:W-:Y:S01]  /*3510*/  LOP3.LUT R44, R3, 0x7c, RZ, 0xfc, !PT ;  /* 0x0000007c032c7812 */ /* 0x000fe200078efcff */
[----:B------:R-:W-:Y:S01]  /*3520*/  IMAD.HI.U32 R42, R4, R89, RZ ;  /* 0x00000059042a7227 */ /* 0x000fe200078e00ff */
[C---:B------:R-:W-:Y:S02]  /*3530*/  ISETP.GT.U32.AND P0, PT, R0.reuse, R77, PT ;  /* 0x0000004d0000720c */ /* 0x040fe40003f04070 */
[----:B------:R-:W-:Y:S01]  /*3540*/  IABS R75, R44 ;  /* 0x0000002c004b7213 */ /* 0x000fe20000000000 */
[--C-:B------:R-:W-:Y:S01]  /*3550*/  @!P5 IMAD.IADD R69, R69, 0x1, -R0.reuse ;  /* 0x000000014545d824 */ /* 0x100fe200078e0a00 */
[----:B------:R-:W-:Y:S01]  /*3560*/  ISETP.GT.U32.AND P5, PT, R0, R87, PT ;  /* 0x000000570000720c */ /* 0x000fe20003fa4070 */
[----:B------:R-:W-:Y:S01]  /*3570*/  @!P6 IMAD.IADD R83, R83, 0x1, -R0 ;  /* 0x000000015353e824 */ /* 0x000fe200078e0a00 */
[----:B------:R-:W-:Y:S01]  /*3580*/  IABS R3, R56 ;  /* 0x0000003800037213 */ /* 0x000fe20000000000 */
[----:B------:R-:W-:-:S02]  /*3590*/  IMAD.MOV R42, RZ, RZ, -R42 ;  /* 0x000000ffff2a7224 */ /* 0x000fc400078e0a2a */
[----:B------:R-:W-:Y:S01]  /*35a0*/  IMAD.HI.U32 R4, R4, R75, RZ ;  /* 0x0000004b04047227 */ /* 0x000fe200078e00ff */
[----:B------:R-:W-:-:S03]  /*35b0*/  ISETP.GT.U32.AND P6, PT, R0, R83, PT ;  /* 0x000000530000720c */ /* 0x000fc60003fc4070 */
[C---:B------:R-:W-:Y:S02]  /*35c0*/  IMAD R89, R0.reuse, R42, R89 ;  /* 0x0000002a00597224 */ /* 0x040fe400078e0259 */
[----:B------:R-:W-:Y:S02]  /*35d0*/  @!P0 IMAD.IADD R77, R77, 0x1, -R0 ;  /* 0x000000014d4d8824 */ /* 0x000fe400078e0a00 */
[----:B------:R-:W-:Y:S01]  /*35e0*/  IMAD.MOV.U32 R81, RZ, RZ, R33 ;  /* 0x000000ffff517224 */ /* 0x000fe200078e0021 */
[----:B------:R-:W-:Y:S01]  /*35f0*/  ISETP.GT.U32.AND P0, PT, R0, R89, PT ;  /* 0x000000590000720c */ /* 0x000fe20003f04070 */
[----:B------:R-:W-:Y:S02]  /*3600*/  IMAD.MOV R4, RZ, RZ, -R4 ;  /* 0x000000ffff047224 */ /* 0x000fe400078e0a04 */
[----:B------:R-:W-:Y:S02]  /*3610*/  IMAD.MOV.U32 R121, RZ, RZ, R73 ;  /* 0x000000ffff797224 */ /* 0x000fe400078e0049 */
[----:B------:R-:W-:Y:S01]  /*3620*/  @!P5 IMAD.IADD R87, R87, 0x1, -R0 ;  /* 0x000000015757d824 */ /* 0x000fe200078e0a00 */
[----:B------:R-:W-:Y:S01]  /*3630*/  ISETP.GE.AND P5, PT, R48, RZ, PT ;  /* 0x000000ff3000720c */ /* 0x000fe20003fa6270 */
[----:B------:R-:W-:Y:S01]  /*3640*/  @!P2 IMAD.MOV R81, RZ, RZ, -R81 ;  /* 0x000000ffff51a224 */ /* 0x000fe200078e0a51 */
[C---:B------:R-:W-:Y:S01]  /*3650*/  ISETP.GT.U32.AND P2, PT, R0.reuse, R69, PT ;  /* 0x000000450000720c */ /* 0x040fe20003f44070 */
[----:B------:R-:W-:Y:S01]  /*3660*/  IMAD R33, R0, R4, R75 ;  /* 0x0000000400217224 */ /* 0x000fe200078e024b */
[----:B------:R-:W-:Y:S01]  /*3670*/  IADD3 R4, R60, -0x1, RZ ;  /* 0xffffffff3c047810 */ /* 0x000fe20007ffe0ff */
[----:B------:R-:W-:Y:S01]  /*3680*/  @!P3 IMAD.MOV R121, RZ, RZ, -R121 ;  /* 0x000000ffff79b224 */ /* 0x000fe200078e0a79 */
[----:B------:R-:W-:Y:S01]  /*3690*/  ISETP.GT.U32.AND P3, PT, R0, R87, PT ;  /* 0x000000570000720c */ /* 0x000fe20003f64070 */
[----:B------:R-:W-:-:S04]  /*36a0*/  IMAD.HI.U32 R5, R5, R3, RZ ;  /* 0x0000000305057227 */ /* 0x000fc800078e00ff */
[--C-:B------:R-:W-:Y:S01]  /*36b0*/  @!P6 IMAD.IADD R83, R83, 0x1, -R0.reuse ;  /* 0x000000015353e824 */ /* 0x100fe200078e0a00 */
[----:B------:R-:W-:Y:S01]  /*36c0*/  ISETP.GT.U32.AND P6, PT, R0, R33, PT ;  /* 0x000000210000720c */ /* 0x000fe20003fc4070 */
[----:B------:R-:W-:Y:S02]  /*36d0*/  IMAD.MOV R5, RZ, RZ, -R5 ;  /* 0x000000ffff057224 */ /* 0x000fe400078e0a05 */
[--C-:B------:R-:W-:Y:S02]  /*36e0*/  @!P0 IMAD.IADD R89, R89, 0x1, -R0.reuse ;  /* 0x0000000159598824 */ /* 0x100fe400078e0a00 */
[----:B------:R-:W-:Y:S01]  /*36f0*/  IMAD R3, R2, R5, R3 ;  /* 0x0000000502037224 */ /* 0x000fe200078e0203 */
[----:B------:R-:W-:Y:S01]  /*3700*/  IADD3 R5, R60, -0x5, RZ ;  /* 0xfffffffb3c057810 */ /* 0x000fe20007ffe0ff */
[--C-:B------:R-:W-:Y:S01]  /*3710*/  @!P2 IMAD.IADD R69, R69, 0x1, -R0.reuse ;  /* 0x000000014545a824 */ /* 0x100fe200078e0a00 */
[----:B------:R-:W-:Y:S01]  /*3720*/  ISETP.GT.U32.AND P0, PT, R0, R89, PT ;  /* 0x000000590000720c */ /* 0x000fe20003f04070 */
[----:B------:R-:W-:Y:S01]  /*3730*/  IMAD.MOV.U32 R75, RZ, RZ, R65 ;  /* 0x000000ffff4b7224 */ /* 0x000fe200078e0041 */
[----:B------:R-:W-:Y:S01]  /*3740*/  ISETP.GE.AND P2, PT, R50, RZ, PT ;  /* 0x000000ff3200720c */ /* 0x000fe20003f46270 */
[----:B------:R-:W-:Y:S01]  /*3750*/  @!P3 IMAD.IADD R87, R87, 0x1, -R0 ;  /* 0x000000015757b824 */ /* 0x000fe200078e0a00 */
[----:B------:R-:W-:Y:S01]  /*3760*/  ISETP.GT.U32.AND P3, PT, R2, R3, PT ;  /* 0x000000030200720c */ /* 0x000fe20003f64070 */
[----:B------:R-:W-:-:S02]  /*3770*/  IMAD.MOV.U32 R85, RZ, RZ, R69 ;  /* 0x000000ffff557224 */ /* 0x000fc400078e0045 */
[--C-:B------:R-:W-:Y:S01]  /*3780*/  @!P6 IMAD.IADD R33, R33, 0x1, -R0.reuse ;  /* 0x000000012121e824 */ /* 0x100fe200078e0a00 */
[----:B------:R-:W-:Y:S01]  /*3790*/  ISETP.GE.U32.AND P6, PT, R5, 0x7fffffbc, PT ;  /* 0x7fffffbc0500780c */ /* 0x000fe20003fc6070 */
[----:B------:R-:W-:Y:S01]  /*37a0*/  @!P4 IMAD.MOV R75, RZ, RZ, -R75 ;  /* 0x000000ffff4bc224 */ /* 0x000fe200078e0a4b */
[----:B------:R-:W-:Y:S01]  /*37b0*/  ISETP.GE.AND P4, PT, R52, RZ, PT ;  /* 0x000000ff3400720c */ /* 0x000fe20003f86270 */
[----:B------:R-:W-:Y:S01]  /*37c0*/  @!P5 IMAD.MOV R85, RZ, RZ, -R85 ;  /* 0x000000ffff55d224 */ /* 0x000fe200078e0a55 */
[----:B------:R-:W-:Y:S01]  /*37d0*/  ISETP.GT.U32.AND P5, PT, R0, R33, PT ;  /* 0x000000210000720c */ /* 0x000fe20003fa4070 */
[----:B------:R-:W-:Y:S01]  /*37e0*/  @!P0 IMAD.IADD R89, R89, 0x1, -R0 ;  /* 0x0000000159598824 */ /* 0x000fe200078e0a00 */
[----:B------:R-:W-:Y:S01]  /*37f0*/  ISETP.GE.AND P0, PT, R54, RZ, PT ;  /* 0x000000ff3600720c */ /* 0x000fe20003f06270 */
[----:B------:R-:W-:Y:S01]  /*3800*/  @!P2 IMAD.MOV R83, RZ, RZ, -R83 ;  /* 0x000000ffff53a224 */ /* 0x000fe200078e0a53 */
[----:B------:R-:W-:Y:S01]  /*3810*/  ISETP.GE.AND P2, PT, R44, RZ, PT ;  /* 0x000000ff2c00720c */ /* 0x000fe20003f46270 */
[----:B------:R-:W-:Y:S01]  /*3820*/  @!P3 IMAD.IADD R3, R3, 0x1, -R2 ;  /* 0x000000010303b824 */ /* 0x000fe200078e0a02 */
[----:B------:R-:W-:Y:S01]  /*3830*/  IADD3 R5, R60, -0xd, RZ ;  /* 0xfffffff33c057810 */ /* 0x000fe20007ffe0ff */
[----:B------:R-:W-:-:S02]  /*3840*/  IMAD.MOV.U32 R79, RZ, RZ, R77 ;  /* 0x000000ffff4f7224 */ /* 0x000fc400078e004d */
[----:B------:R-:W-:Y:S02]  /*3850*/  IMAD.SHL.U32 R50, R64, 0x20, RZ ;  /* 0x0000002040327824 */ /* 0x000fe400078e00ff */
[----:B------:R-:W-:Y:S01]  /*3860*/  @!P4 IMAD.MOV R87, RZ, RZ, -R87 ;  /* 0x000000ffff57c224 */ /* 0x000fe200078e0a57 */
[----:B------:R-:W-:Y:S01]  /*3870*/  ISETP.GT.U32.AND P4, PT, R2, R3, PT ;  /* 0x000000030200720c */ /* 0x000fe20003f84070 */
[----:B------:R-:W-:Y:S01]  /*3880*/  @!P1 IMAD.MOV R79, RZ, RZ, -R79 ;  /* 0x000000ffff4f9224 */ /* 0x000fe200078e0a4f */
[----:B------:R-:W-:Y:S01]  /*3890*/  ISETP.GE.U32.AND P1, PT, R4, 0x7fffffc0, PT ;  /* 0x7fffffc00400780c */ /* 0x000fe20003f26070 */
[----:B------:R-:W-:Y:S01]  /*38a0*/  @!P5 IMAD.IADD R33, R33, 0x1, -R0 ;  /* 0x000000012121d824 */ /* 0x000fe200078e0a00 */
[----:B------:R-:W-:Y:S01]  /*38b0*/  IADD3 R4, R60, -0x9, RZ ;  /* 0xfffffff73c047810 */ /* 0x000fe20007ffe0ff */
[----:B------:R-:W-:Y:S01]  /*38c0*/  @!P0 IMAD.MOV R89, RZ, RZ, -R89 ;  /* 0x000000ffff598224 */ /* 0x000fe200078e0a59 */
[----:B------:R-:W-:Y:S01]  /*38d0*/  ISETP.NE.AND P0, PT, RZ, c[0x0][0x17c], PT ;  /* 0x00005f00ff007a0c */ /* 0x000fe20003f05270 */
[----:B------:R-:W-:Y:S01]  /*38e0*/  IMAD.MOV.U32 R91, RZ, RZ, R33 ;  /* 0x000000ffff5b7224 */ /* 0x000fe200078e0021 */
[----:B------:R-:W-:Y:S01]  /*38f0*/  ISETP.GE.U32.AND P3, PT, R4, 0x7fffffb8, PT ;  /* 0x7fffffb80400780c */ /* 0x000fe20003f66070 */
[----:B------:R-:W-:Y:S01]  /*3900*/  IMAD R42, R64, 0x23, RZ ;  /* 0x00000023402a7824 */ /* 0x000fe200078e02ff */
[----:B------:R-:W-:Y:S01]  /*3910*/  LOP3.LUT R0, RZ, c[0x0][0x17c], RZ, 0x33, !PT ;  /* 0x00005f00ff007a12 */ /* 0x000fe200078e33ff */
[----:B------:R-:W-:Y:S01]  /*3920*/  @!P2 IMAD.MOV R91, RZ, RZ, -R91 ;  /* 0x000000ffff5ba224 */ /* 0x000fe200078e0a5b */
[----:B------:R-:W-:Y:S01]  /*3930*/  IADD3 R4, R60, -0x11, RZ ;  /* 0xffffffef3c047810 */ /* 0x000fe20007ffe0ff */
[----:B------:R-:W-:Y:S01]  /*3940*/  @!P4 IMAD.IADD R3, R3, 0x1, -R2 ;  /* 0x000000010303c824 */ /* 0x000fe200078e0a02 */
[----:B------:R-:W-:Y:S01]  /*3950*/  ISETP.GE.U32.AND P5, PT, R5, 0x7fffffb4, PT ;  /* 0x7fffffb40500780c */ /* 0x000fe20003fa6070 */
[----:B------:R-:W-:Y:S01]  /*3960*/  IMAD R52, R64, 0x27, RZ ;  /* 0x0000002740347824 */ /* 0x000fe200078e02ff */
[----:B------:R-:W-:Y:S01]  /*3970*/  SEL R5, R0, R37, !P0 ;  /* 0x0000002500057207 */ /* 0x000fe20004000000 */
[----:B------:R-:W-:Y:S01]  /*3980*/  IMAD R46, R64, 0x2e, RZ ;  /* 0x0000002e402e7824 */ /* 0x000fe200078e02ff */
[----:B------:R-:W-:Y:S01]  /*3990*/  ISETP.GE.U32.AND P2, PT, R4, 0x7fffffb0, PT ;  /* 0x7fffffb00400780c */ /* 0x000fe20003f46070 */
[----:B------:R-:W-:Y:S01]  /*39a0*/  IMAD R54, R64, 0x35, RZ ;  /* 0x0000003540367824 */ /* 0x000fe200078e02ff */
[----:B------:R-:W-:Y:S01]  /*39b0*/  SEL R37, R0, R41, !P0 ;  /* 0x0000002900257207 */ /* 0x000fe20004000000 */
[----:B------:R-:W-:Y:S01]  /*39c0*/  IMAD R48, R64, 0x32, RZ ;  /* 0x0000003240307824 */ /* 0x000fe200078e02ff */
[----:B------:R-:W-:Y:S01]  /*39d0*/  SEL R6, R0, R9, !P0 ;  /* 0x0000000900067207 */ /* 0x000fe20004000000 */
[----:B------:R-:W-:Y:S01]  /*39e0*/  IMAD R44, R64, 0x36, RZ ;  /* 0x00000036402c7824 */ /* 0x000fe200078e02ff */
[----:B------:R-:W-:-:S02]  /*39f0*/  SEL R4, R0, R13, !P0 ;  /* 0x0000000d00047207 */ /* 0x000fc40004000000 */
[C---:B------:R-:W-:Y:S02]  /*3a00*/  SEL R33, R0.reuse, R17, !P0 ;  /* 0x0000001100217207 */ /* 0x040fe40004000000 */
[C---:B------:R-:W-:Y:S02]  /*3a10*/  SEL R65, R0.reuse, R21, !P0 ;  /* 0x0000001500417207 */ /* 0x040fe40004000000 */
[C---:B------:R-:W-:Y:S02]  /*3a20*/  SEL R113, R0.reuse, R25, !P0 ;  /* 0x0000001900717207 */ /* 0x040fe40004000000 */
[C---:B------:R-:W-:Y:S02]  /*3a30*/  SEL R115, R0.reuse, R45, !P0 ;  /* 0x0000002d00737207 */ /* 0x040fe40004000000 */
[C---:B------:R-:W-:Y:S02]  /*3a40*/  SEL R41, R0.reuse, R49, !P0 ;  /* 0x0000003100297207 */ /* 0x040fe40004000000 */
[----:B------:R-:W-:-:S02]  /*3a50*/  SEL R117, R0, R53, !P0 ;  /* 0x0000003500757207 */ /* 0x000fc40004000000 */
[C---:B------:R-:W-:Y:S02]  /*3a60*/  SEL R40, R0.reuse, R40, !P0 ;  /* 0x0000002800287207 */ /* 0x040fe40004000000 */
[C---:B------:R-:W-:Y:S02]  /*3a70*/  SEL R39, R0.reuse, R39, !P0 ;  /* 0x0000002700277207 */ /* 0x040fe40004000000 */
[----:B------:R-:W-:Y:S01]  /*3a80*/  SEL R38, R0, R38, !P0 ;  /* 0x0000002600267207 */ /* 0x000fe20004000000 */
[----:B------:R-:W-:Y:S01]  /*3a90*/  IMAD R40, R40, c[0x0][0x190], RZ ;  /* 0x0000640028287a24 */ /* 0x000fe200078e02ff */
[C---:B------:R-:W-:Y:S01]  /*3aa0*/  SEL R36, R0.reuse, R36, !P0 ;  /* 0x0000002400247207 */ /* 0x040fe20004000000 */
[----:B------:R-:W-:Y:S01]  /*3ab0*/  IMAD R39, R39, c[0x0][0x190], RZ ;  /* 0x0000640027277a24 */ /* 0x000fe200078e02ff */
[C---:B------:R-:W-:Y:S02]  /*3ac0*/  SEL R35, R0.reuse, R35, !P0 ;  /* 0x0000002300237207 */ /* 0x040fe40004000000 */
[----:B------:R-:W-:-:S02]  /*3ad0*/  SEL R34, R0, R34, !P0 ;  /* 0x0000002200227207 */ /* 0x000fc40004000000 */
[C---:B------:R-:W-:Y:S01]  /*3ae0*/  SEL R32, R0.reuse, R32, !P0 ;  /* 0x0000002000207207 */ /* 0x040fe20004000000 */
[----:B------:R-:W-:Y:S01]  /*3af0*/  IMAD R35, R35, c[0x0][0x190], RZ ;  /* 0x0000640023237a24 */ /* 0x000fe200078e02ff */
[C---:B------:R-:W-:Y:S02]  /*3b00*/  SEL R31, R0.reuse, R31, !P0 ;  /* 0x0000001f001f7207 */ /* 0x040fe40004000000 */
[C---:B------:R-:W-:Y:S02]  /*3b10*/  SEL R30, R0.reuse, R30, !P0 ;  /* 0x0000001e001e7207 */ /* 0x040fe40004000000 */
[C---:B------:R-:W-:Y:S02]  /*3b20*/  SEL R28, R0.reuse, R28, !P0 ;  /* 0x0000001c001c7207 */ /* 0x040fe40004000000 */
[----:B------:R-:W-:Y:S01]  /*3b30*/  SEL R27, R0, R27, !P0 ;  /* 0x0000001b001b7207 */ /* 0x000fe20004000000 */
[----:B------:R-:W-:Y:S01]  /*3b40*/  IMAD R30, R30, c[0x0][0x190], RZ ;  /* 0x000064001e1e7a24 */ /* 0x000fe200078e02ff */
        /* <DEDUP_REMOVED lines=24> */
[C---:B------:R-:W-:Y:S02]  /*3cd0*/  SEL R111, R0.reuse, R111, !P0 ;  /* 0x0000006f006f7207 */ /* 0x040fe40004000000 */
[----:B------:R-:W-:Y:S01]  /*3ce0*/  SEL R69, R0, R43, !P0 ;  /* 0x0000002b00457207 */ /* 0x000fe20004000000 */
[----:B------:R-:W-:Y:S01]  /*3cf0*/  IMAD R43, R64, 0xdc, RZ ;  /* 0x000000dc402b7824 */ /* 0x000fe200078e02ff */
        /* <DEDUP_REMOVED lines=16> */
[----:B------:R-:W-:-:S02]  /*3e00*/  SEL R81, R0, R81, !P0 ;  /* 0x0000005100517207 */ /* 0x000fc40004000000 */
[C---:B------:R-:W-:Y:S02]  /*3e10*/  SEL R121, R0.reuse, R121, !P0 ;  /* 0x0000007900797207 */ /* 0x040fe40004000000 */
[----:B------:R-:W-:Y:S01]  /*3e20*/  SEL R21, R0, R75, !P0 ;  /* 0x0000004b00157207 */ /* 0x000fe20004000000 */
[----:B------:R-:W-:Y:S01]  /*3e30*/  IMAD R75, R64, 0x25, RZ ;  /* 0x00000025404b7824 */ /* 0x000fe200078e02ff */
[----:B------:R-:W-:Y:S01]  /*3e40*/  SEL R53, R0, R79, !P0 ;  /* 0x0000004f00357207 */ /* 0x000fe20004000000 */
[----:B------:R-:W-:Y:S01]  /*3e50*/  IMAD R79, R64, 0x21, RZ ;  /* 0x00000021404f7824 */ /* 0x000fe200078e02ff */
[C---:B------:R-:W-:Y:S02]  /*3e60*/  SEL R85, R0.reuse, R85, !P0 ;  /* 0x0000005500557207 */ /* 0x040fe40004000000 */
[C---:B------:R-:W-:Y:S02]  /*3e70*/  SEL R123, R0.reuse, R83, !P0 ;  /* 0x00000053007b7207 */ /* 0x040fe40004000000 */
[----:B------:R-:W-:-:S02]  /*3e80*/  SEL R25, R0, R87, !P0 ;  /* 0x0000005700197207 */ /* 0x000fc40004000000 */
[C---:B------:R-:W-:Y:S02]  /*3e90*/  SEL R252, R0.reuse, R89, !P0 ;  /* 0x0000005900fc7207 */ /* 0x040fe40004000000 */
[C---:B------:R-:W-:Y:S02]  /*3ea0*/  SEL R206, R0.reuse, R91, !P0 ;  /* 0x0000005b00ce7207 */ /* 0x040fe40004000000 */
[----:B------:R-:W-:Y:S01]  /*3eb0*/  SEL R205, R0, R205, !P0 ;  /* 0x000000cd00cd7207 */ /* 0x000fe20004000000 */
[----:B------:R-:W-:Y:S01]  /*3ec0*/  IMAD R0, R64, 0x2a, RZ ;  /* 0x0000002a40007824 */ /* 0x000fe200078e02ff */
[----:B------:R-:W-:Y:S01]  /*3ed0*/  ISETP.GE.AND P4, PT, R56, RZ, PT ;  /* 0x000000ff3800720c */ /* 0x000fe20003f86270 */
[----:B-1----:R-:W-:Y:S01]  /*3ee0*/  IMAD R56, R64, 0x2d, RZ ;  /* 0x0000002d40387824 */ /* 0x002fe200078e02ff */
[----:B------:R-:W-:Y:S01]  /*3ef0*/  ISETP.NE.AND P0, PT, RZ, c[0x0][0x178], PT ;  /* 0x00005e00ff007a0c */ /* 0x000fe20003f05270 */
[----:B------:R-:W-:Y:S02]  /*3f00*/  IMAD R252, R252, c[0x0][0x190], RZ ;  /* 0x00006400fcfc7a24 */ /* 0x000fe400078e02ff */
[----:B------:R-:W-:-:S08]  /*3f10*/  IMAD R206, R206, c[0x0][0x190], RZ ;  /* 0x00006400cece7a24 */ /* 0x000fd000078e02ff */
[----:B------:R-:W-:Y:S02]  /*3f20*/  @!P4 IMAD.MOV R3, RZ, RZ, -R3 ;  /* 0x000000ffff03c224 */ /* 0x000fe400078e0a03 */
[----:B------:R-:W-:-:S05]  /*3f30*/  @!P0 LOP3.LUT R3, RZ, c[0x0][0x178], RZ, 0x33, !PT ;  /* 0x00005e00ff038a12 */ /* 0x000fca00078e33ff */
[----:B------:R-:W-:-:S04]  /*3f40*/  IMAD R3, R3, c[0x0][0x184], RZ ;  /* 0x0000610003037a24 */ /* 0x000fc800078e02ff */
[----:B------:R-:W-:-:S05]  /*3f50*/  IMAD.SHL.U32 R2, R3, 0x4, RZ ;  /* 0x0000000403027824 */ /* 0x000fca00078e00ff */
[----:B------:R-:W-:Y:S01]  /*3f60*/  IADD3 R194, P0, R2, c[0x0][0x160], RZ ;  /* 0x0000580002c27a10 */ /* 0x000fe20007f1e0ff */
[----:B------:R1:W-:Y:S03]  /*3f70*/  STL [R1+0x12c], R2 ;  /* 0x00012c0201007387 */ /* 0x0003e60000100800 */
[----:B------:R-:W-:Y:S02]  /*3f80*/  LEA.HI.X.SX32 R195, R3, c[0x0][0x164], 0x2, P0 ;  /* 0x0000590003c37a11 */ /* 0x000fe400000f16ff */
[-C--:B------:R-:W-:Y:S02]  /*3f90*/  IADD3 R208, P0, R127, R194.reuse, RZ ;  /* 0x000000c27fd07210 */ /* 0x080fe40007f1e0ff */
[CC--:B------:R-:W-:Y:S02]  /*3fa0*/  LEA R158, P4, R64.reuse, R194.reuse, 0x3 ;  /* 0x000000c2409e7211 */ /* 0x0c0fe400078818ff */
[C---:B------:R-:W-:Y:S01]  /*3fb0*/  LEA.HI.X.SX32 R209, R64.reuse, R195, 0x2, P0 ;  /* 0x000000c340d17211 */ /* 0x040fe200000f16ff */
[----:B-1----:R-:W-:Y:S01]  /*3fc0*/  IMAD R2, R64, 0x37, RZ ;  /* 0x0000003740027824 */ /* 0x002fe200078e02ff */
[----:B------:R-:W-:-:S02]  /*3fd0*/  IADD3 R142, P0, R114, R194, RZ ;  /* 0x000000c2728e7210 */ /* 0x000fc40007f1e0ff */
[-C--:B------:R-:W-:Y:S02]  /*3fe0*/  LEA.HI.X.SX32 R159, R129, R195.reuse, 0x2, P4 ;  /* 0x000000c3819f7211 */ /* 0x080fe400020f16ff */
[-C--:B------:R-:W-:Y:S02]  /*3ff0*/  LEA.HI.X.SX32 R143, R128, R195.reuse, 0x2, P0 ;  /* 0x000000c3808f7211 */ /* 0x080fe400000f16ff */
[-C--:B------:R-:W-:Y:S02]  /*4000*/  LEA R198, P4, R64, R194.reuse, 0x4 ;  /* 0x000000c240c67211 */ /* 0x080fe400078820ff */
[----:B------:R-:W-:Y:S02]  /*4010*/  IADD3 R210, P0, R99, R194, RZ ;  /* 0x000000c263d27210 */ /* 0x000fe40007f1e0ff */
[-C--:B------:R-:W-:Y:S02]  /*4020*/  LEA.HI.X.SX32 R199, R127, R195.reuse, 0x2, P4 ;  /* 0x000000c37fc77211 */ /* 0x080fe400020f16ff */
[----:B------:R-:W-:-:S02]  /*4030*/  LEA.HI.X.SX32 R211, R126, R195, 0x2, P0 ;  /* 0x000000c37ed37211 */ /* 0x000fc400000f16ff */
[-C--:B------:R-:W-:Y:S02]  /*4040*/  IADD3 R226, P4, R94, R194.reuse, RZ ;  /* 0x000000c25ee27210 */ /* 0x080fe40007f9e0ff */
[-C--:B------:R-:W-:Y:S02]  /*4050*/  IADD3 R242, P0, R86, R194.reuse, RZ ;  /* 0x000000c256f27210 */ /* 0x080fe40007f1e0ff */
[-C--:B------:R-:W-:Y:S02]  /*4060*/  LEA.HI.X.SX32 R227, R125, R195.reuse, 0x2, P4 ;  /* 0x000000c37de37211 */ /* 0x080fe400020f16ff */
[----:B------:R-:W-:Y:S02]  /*4070*/  LEA.HI.X.SX32 R243, R124, R195, 0x2, P0 ;  /* 0x000000c37cf37211 */ /* 0x000fe400000f16ff */
[-C--:B------:R-:W-:Y:S02]  /*4080*/  LEA R196, P4, R64, R194.reuse, 0x5 ;  /* 0x000000c240c47211 */ /* 0x080fe400078828ff */
[----:B------:R-:W-:-:S02]  /*4090*/  IADD3 R172, P0, R76, R194, RZ ;  /* 0x000000c24cac7210 */ /* 0x000fc40007f1e0ff */
[-C--:B------:R-:W-:Y:S02]  /*40a0*/  LEA.HI.X.SX32 R197, R122, R195.reuse, 0x2, P4 ;  /* 0x000000c37ac57211 */ /* 0x080fe400020f16ff */
[-C--:B------:R-:W-:Y:S02]  /*40b0*/  LEA.HI.X.SX32 R173, R120, R195.reuse, 0x2, P0 ;  /* 0x000000c378ad7211 */ /* 0x080fe400000f16ff */
[-C--:B------:R-:W-:Y:S02]  /*40c0*/  IADD3 R156, P4, R74, R194.reuse, RZ ;  /* 0x000000c24a9c7210 */ /* 0x080fe40007f9e0ff */
[-C--:B------:R-:W-:Y:S02]  /*40d0*/  IADD3 R140, P0, R72, R194.reuse, RZ ;  /* 0x000000c2488c7210 */ /* 0x080fe40007f1e0ff */
[-C--:B------:R-:W-:Y:S01]  /*40e0*/  LEA.HI.X.SX32 R157, R118, R195.reuse, 0x2, P4 ;  /* 0x000000c3769d7211 */ /* 0x080fe200020f16ff */
[----:B------:R-:W-:Y:S01]  /*40f0*/  IMAD R118, R113, c[0x0][0x190], RZ ;  /* 0x0000640071767a24 */ /* 0x000fe200078e02ff */
[----:B------:R-:W-:Y:S01]  /*4100*/  LEA.HI.X.SX32 R141, R116, R195, 0x2, P0 ;  /* 0x000000c3748d7211 */ /* 0x000fe200000f16ff */
[----:B------:R-:W-:Y:S01]  /*4110*/  IMAD R116, R93, c[0x0][0x190], RZ ;  /* 0x000064005d747a24 */ /* 0x000fe200078e02ff */
[----:B------:R-:W-:-:S02]  /*4120*/  IADD3 R200, P4, R70, R194, RZ ;  /* 0x000000c246c87210 */ /* 0x000fc40007f9e0ff */
[-C--:B------:R-:W-:Y:S02]  /*4130*/  IADD3 R212, P0, R68, R194.reuse, RZ ;  /* 0x000000c244d47210 */ /* 0x080fe40007f1e0ff */
[-C--:B------:R-:W-:Y:S01]  /*4140*/  LEA.HI.X.SX32 R201, R114, R195.reuse, 0x2, P4 ;  /* 0x000000c372c97211 */ /* 0x080fe200020f16ff */
[----:B------:R-:W-:Y:S01]  /*4150*/  IMAD R114, R97, c[0x0][0x190], RZ ;  /* 0x0000640061727a24 */ /* 0x000fe200078e02ff */
[-C--:B------:R-:W-:Y:S02]  /*4160*/  LEA.HI.X.SX32 R213, R112, R195.reuse, 0x2, P0 ;  /* 0x000000c370d57211 */ /* 0x080fe400000f16ff */
[-C--:B------:R-:W-:Y:S02]  /*4170*/  IADD3 R228, P4, R66, R194.reuse, RZ ;  /* 0x000000c242e47210 */ /* 0x080fe40007f9e0ff */
[----:B------:R-:W-:Y:S02]  /*4180*/  IADD3 R244, P0, R62, R194, RZ ;  /* 0x000000c23ef47210 */ /* 0x000fe40007f1e0ff */
[-C--:B------:R-:W-:Y:S01]  /*4190*/  LEA.HI.X.SX32 R229, R108, R195.reuse, 0x2, P4 ;  /* 0x000000c36ce57211 */ /* 0x080fe200020f16ff */
[----:B------:R-:W-:Y:S01]  /*41a0*/  IMAD R108, R101, c[0x0][0x190], RZ ;  /* 0x00006400656c7a24 */ /* 0x000fe200078e02ff */
[----:B------:R-:W-:-:S02]  /*41b0*/  LEA.HI.X.SX32 R245, R106, R195, 0x2, P0 ;  /* 0x000000c36af57211 */ /* 0x000fc400000f16ff */
[-C--:B------:R-:W-:Y:S02]  /*41c0*/  LEA R202, P4, R64, R194.reuse, 0x6 ;  /* 0x000000c240ca7211 */ /* 0x080fe400078830ff */
[-C--:B------:R-:W-:Y:S02]  /*41d0*/  IADD3 R170, P0, R171, R194.reuse, RZ ;  /* 0x000000c2abaa7210 */ /* 0x080fe40007f1e0ff */
[-C--:B------:R-:W-:Y:S01]  /*41e0*/  LEA.HI.X.SX32 R203, R104, R195.reuse, 0x2, P4 ;  /* 0x000000c368cb7211 */ /* 0x080fe200020f16ff */
[----:B------:R-:W-:Y:S01]  /*41f0*/  IMAD R104, R31, c[0x0][0x190], RZ ;  /* 0x000064001f687a24 */ /* 0x000fe200078e02ff */
[----:B------:R-:W-:Y:S02]  /*4200*/  LEA.HI.X.SX32 R171, R103, R195, 0x2, P0 ;  /* 0x000000c367ab7211 */ /* 0x000fe400000f16ff */
[-C--:B------:R-:W-:Y:S02]  /*4210*/  IADD3 R154, P4, R155, R194.reuse, RZ ;  /* 0x000000c29b9a7210 */ /* 0x080fe40007f9e0ff */
[----:B------:R-:W-:-:S02]  /*4220*/  IADD3 R138, P0, R139, R194, RZ ;  /* 0x000000c28b8a7210 */ /* 0x000fc40007f1e0ff */
[-C--:B------:R-:W-:Y:S01]  /*4230*/  LEA.HI.X.SX32 R155, R102, R195.reuse, 0x2, P4 ;  /* 0x000000c3669b7211 */ /* 0x080fe200020f16ff */
[----:B------:R-:W-:Y:S01]  /*4240*/  IMAD R102, R36, c[0x0][0x190], RZ ;  /* 0x0000640024667a24 */ /* 0x000fe200078e02ff */
[-C--:B------:R-:W-:Y:S01]  /*4250*/  LEA.HI.X.SX32 R139, R100, R195.reuse, 0x2, P0 ;  /* 0x000000c3648b7211 */ /* 0x080fe200000f16ff */
[----:B------:R-:W-:Y:S01]  /*4260*/  IMAD R36, R25, c[0x0][0x190], RZ ;  /* 0x0000640019247a24 */ /* 0x000fe200078e02ff */
[-C--:B------:R-:W-:Y:S02]  /*4270*/  IADD3 R192, P4, R193, R194.reuse, RZ ;  /* 0x000000c2c1c07210 */ /* 0x080fe40007f9e0ff */
[-C--:B------:R-:W-:Y:S02]  /*4280*/  IADD3 R214, P0, R215, R194.reuse, RZ ;  /* 0x000000c2d7d67210 */ /* 0x080fe40007f1e0ff */
[-C--:B------:R-:W-:Y:S02]  /*4290*/  LEA.HI.X.SX32 R193, R99, R195.reuse, 0x2, P4 ;  /* 0x000000c363c17211 */ /* 0x080fe400020f16ff */
        /* <DEDUP_REMOVED lines=17> */
[-C--:B------:R-:W-:Y:S01]  /*43b0*/  LEA.HI.X.SX32 R133, R88, R195.reuse, 0x2, P0 ;  /* 0x000000c358857211 */ /* 0x080fe200000f16ff */
[----:B------:R-:W-:Y:S01]  /*43c0*/  IMAD R88, R65, c[0x0][0x190], RZ ;  /* 0x0000640041587a24 */ /* 0x000fe200078e02ff */
        /* <DEDUP_REMOVED lines=12> */
[-C--:B------:R-:W-:Y:S02]  /*4490*/  LEA R186, P4, R64, R194.reuse, 0x7 ;  /* 0x000000c240ba7211 */ /* 0x080fe400078838ff */
[----:B------:R-:W-:Y:S02]  /*44a0*/  IADD3 R166, P0, R167, R194, RZ ;  /* 0x000000c2a7a67210 */ /* 0x000fe40007f1e0ff */
[-C--:B------:R-:W-:Y:S01]  /*44b0*/  LEA.HI.X.SX32 R187, R50, R195.reuse, 0x2, P4 ;  /* 0x000000c332bb7211 */ /* 0x080fe200020f16ff */
[----:B------:R-:W-:Y:S01]  /*44c0*/  IMAD R50, R64, 0x39, RZ ;  /* 0x0000003940327824 */ /* 0x000fe200078e02ff */
[----:B------:R-:W-:-:S02]  /*44d0*/  LEA.HI.X.SX32 R167, R79, R195, 0x2, P0 ;  /* 0x000000c34fa77211 */ /* 0x000fc400000f16ff */
[-C--:B------:R-:W-:Y:S02]  /*44e0*/  IADD3 R150, P4, R151, R194.reuse, RZ ;  /* 0x000000c297967210 */ /* 0x080fe40007f9e0ff */
[-C--:B------:R-:W-:Y:S02]  /*44f0*/  IADD3 R248, P0, R249, R194.reuse, RZ ;  /* 0x000000c2f9f87210 */ /* 0x080fe40007f1e0ff */
[-C--:B------:R-:W-:Y:S01]  /*4500*/  LEA.HI.X.SX32 R151, R78, R195.reuse, 0x2, P4 ;  /* 0x000000c34e977211 */ /* 0x080fe200020f16ff */
[----:B------:R-:W-:Y:S01]  /*4510*/  IMAD R78, R19, c[0x0][0x190], RZ ;  /* 0x00006400134e7a24 */ /* 0x000fe200078e02ff */
[----:B------:R-:W-:Y:S01]  /*4520*/  LEA.HI.X.SX32 R249, R42, R195, 0x2, P0 ;  /* 0x000000c32af97211 */ /* 0x000fe200000f16ff */
[----:B------:R-:W-:Y:S01]  /*4530*/  IMAD R42, R64, 0x3a, RZ ;  /* 0x0000003a402a7824 */ /* 0x000fe200078e02ff */
[-C--:B------:R-:W-:Y:S02]  /*4540*/  IADD3 R184, P4, R185, R194.reuse, RZ ;  /* 0x000000c2b9b87210 */ /* 0x080fe40007f9e0ff */
[----:B------:R-:W-:-:S02]  /*4550*/  IADD3 R218, P0, R219, R194, RZ ;  /* 0x000000c2dbda7210 */ /* 0x000fc40007f1e0ff */
[-C--:B------:R-:W-:Y:S01]  /*4560*/  LEA.HI.X.SX32 R185, R76, R195.reuse, 0x2, P4 ;  /* 0x000000c34cb97211 */ /* 0x080fe200020f16ff */
[----:B------:R-:W-:Y:S01]  /*4570*/  IMAD R76, R23, c[0x0][0x190], RZ ;  /* 0x00006400174c7a24 */ /* 0x000fe200078e02ff */
[-C--:B------:R-:W-:Y:S02]  /*4580*/  LEA.HI.X.SX32 R219, R75, R195.reuse, 0x2, P0 ;  /* 0x000000c34bdb7211 */ /* 0x080fe400000f16ff */
[-C--:B------:R-:W-:Y:S02]  /*4590*/  IADD3 R234, P4, R235, R194.reuse, RZ ;  /* 0x000000c2ebea7210 */ /* 0x080fe40007f9e0ff */
[-C--:B------:R-:W-:Y:S02]  /*45a0*/  IADD3 R250, P0, R251, R194.reuse, RZ ;  /* 0x000000c2fbfa7210 */ /* 0x080fe40007f1e0ff */
[-C--:B------:R-:W-:Y:S02]  /*45b0*/  LEA.HI.X.SX32 R235, R71, R195.reuse, 0x2, P4 ;  /* 0x000000c347eb7211 */ /* 0x080fe400020f16ff */
[----:B------:R-:W-:Y:S01]  /*45c0*/  LEA.HI.X.SX32 R251, R52, R195, 0x2, P0 ;  /* 0x000000c334fb7211 */ /* 0x000fe200000f16ff */
[----:B------:R-:W-:Y:S01]  /*45d0*/  IMAD R52, R64, 0x3b, RZ ;  /* 0x0000003b40347824 */ /* 0x000fe200078e02ff */
        /* <DEDUP_REMOVED lines=15> */
[----:B------:R-:W-:Y:S01]  /*46d0*/  IMAD R32, R17, c[0x0][0x190], RZ ;  /* 0x0000640011207a24 */ /* 0x000fe200078e02ff */
[-C--:B------:R-:W-:Y:S02]  /*46e0*/  IADD3 R236, P4, R237, R194.reuse, RZ ;  /* 0x000000c2edec7210 */ /* 0x080fe40007f9e0ff */
[----:B------:R-:W-:-:S02]  /*46f0*/  IADD3 R56, P0, R51, R194, RZ ;  /* 0x000000c233387210 */ /* 0x000fc40007f1e0ff */
[-C--:B------:R-:W-:Y:S01]  /*4700*/  LEA.HI.X.SX32 R237, R46, R195.reuse, 0x2, P4 ;  /* 0x000000c32eed7211 */ /* 0x080fe200020f16ff */
[----:B------:R-:W-:Y:S01]  /*4710*/  IMAD R46, R64, 0x3d, RZ ;  /* 0x0000003d402e7824 */ /* 0x000fe200078e02ff */
[-C--:B------:R-:W-:Y:S02]  /*4720*/  LEA.HI.X.SX32 R57, R63, R195.reuse, 0x2, P0 ;  /* 0x000000c33f397211 */ /* 0x080fe400000f16ff */
[-C--:B------:R-:W-:Y:S02]  /*4730*/  IADD3 R178, P4, R179, R194.reuse, RZ ;  /* 0x000000c2b3b27210 */ /* 0x080fe40007f9e0ff */
[----:B------:R-:W-:Y:S01]  /*4740*/  IADD3 R162, P0, R163, R194, RZ ;  /* 0x000000c2a3a27210 */ /* 0x000fe20007f1e0ff */
[----:B------:R-:W-:Y:S01]  /*4750*/  STL.64 [R1+0x28], R56 ;  /* 0x0000283801007387 */ /* 0x000fe20000100a00 */
[-C--:B------:R-:W-:Y:S02]  /*4760*/  LEA.HI.X.SX32 R179, R70, R195.reuse, 0x2, P4 ;  /* 0x000000c346b37211 */ /* 0x080fe400020f16ff */
[----:B------:R-:W-:-:S02]  /*4770*/  LEA.HI.X.SX32 R163, R59, R195, 0x2, P0 ;  /* 0x000000c33ba37211 */ /* 0x000fc400000f16ff */
[-C--:B------:R-:W-:Y:S02]  /*4780*/  IADD3 R70, P0, R47, R194.reuse, RZ ;  /* 0x000000c22f467210 */ /* 0x080fe40007f1e0ff */
[-C--:B------:R-:W-:Y:S02]  /*4790*/  IADD3 R146, P4, R147, R194.reuse, RZ ;  /* 0x000000c293927210 */ /* 0x080fe40007f9e0ff */
[-C--:B------:R-:W-:Y:S02]  /*47a0*/  LEA.HI.X.SX32 R71, R55, R195.reuse, 0x2, P0 ;  /* 0x000000c337477211 */ /* 0x080fe400000f16ff */
[-C--:B------:R-:W-:Y:S02]  /*47b0*/  IADD3 R222, P0, R223, R194.reuse, RZ ;  /* 0x000000c2dfde7210 */ /* 0x080fe40007f1e0ff */
[-C--:B------:R-:W-:Y:S01]  /*47c0*/  LEA.HI.X.SX32 R147, R48, R195.reuse, 0x2, P4 ;  /* 0x000000c330937211 */ /* 0x080fe200020f16ff */
[----:B------:R-:W-:Y:S01]  /*47d0*/  IMAD R48, R64, 0x3e, RZ ;  /* 0x0000003e40307824 */ /* 0x000fe200078e02ff */
[----:B------:R-:W-:Y:S01]  /*47e0*/  LEA.HI.X.SX32 R223, R54, R195, 0x2, P0 ;  /* 0x000000c336df7211 */ /* 0x000fe200000f16ff */
[----:B------:R1:W-:Y:S01]  /*47f0*/  STL.64 [R1+0x20], R70 ;  /* 0x0000204601007387 */ /* 0x0003e20000100a00 */
[-C--:B------:R-:W-:Y:S01]  /*4800*/  IADD3 R54, P0, R43, R194.reuse, RZ ;  /* 0x000000c22b367210 */ /* 0x080fe20007f1e0ff */
[----:B------:R-:W-:Y:S01]  /*4810*/  IMAD.SHL.U32 R43, R58, 0x4, RZ ;  /* 0x000000043a2b7824 */ /* 0x000fe200078e00ff */
[----:B------:R-:W-:-:S02]  /*4820*/  IADD3 R176, P4, R177, R194, RZ ;  /* 0x000000c2b1b07210 */ /* 0x000fc40007f9e0ff */
[-C--:B------:R-:W-:Y:S01]  /*4830*/  LEA.HI.X.SX32 R55, R2, R195.reuse, 0x2, P0 ;  /* 0x000000c302377211 */ /* 0x080fe200000f16ff */
[----:B------:R-:W-:Y:S01]  /*4840*/  IMAD R2, R64, 0xfc, RZ ;  /* 0x000000fc40027824 */ /* 0x000fe200078e02ff */
[-C--:B------:R-:W-:Y:S01]  /*4850*/  LEA.HI.X.SX32 R177, R68, R195.reuse, 0x2, P4 ;  /* 0x000000c344b17211 */ /* 0x080fe200020f16ff */
[----:B------:R2:W-:Y:S01]  /*4860*/  LDGSTS.E [R43], [R194.64], !P1 ;  /* 0x00000000c22b7fae */ /* 0x0005e2000c921844 */
[-C--:B------:R-:W-:Y:S02]  /*4870*/  IADD3 R160, P0, R160, R194.reuse, RZ ;  /* 0x000000c2a0a07210 */ /* 0x080fe40007f1e0ff */
[-C--:B------:R-:W-:Y:S01]  /*4880*/  IADD3 R238, P4, R239, R194.reuse, RZ ;  /* 0x000000c2efee7210 */ /* 0x080fe20007f9e0ff */
[----:B------:R3:W-:Y:S01]  /*4890*/  STL.64 [R1+0x18], R54 ;  /* 0x0000183601007387 */ /* 0x0007e20000100a00 */
[-C--:B------:R-:W-:Y:S01]  /*48a0*/  LEA.HI.X.SX32 R161, R50, R195.reuse, 0x2, P0 ;  /* 0x000000c332a17211 */ /* 0x080fe200000f16ff */
[----:B-1----:R-:W-:Y:S01]  /*48b0*/  IMAD R70, R38, c[0x0][0x190], RZ ;  /* 0x0000640026467a24 */ /* 0x002fe200078e02ff */
[-C--:B------:R-:W-:Y:S01]  /*48c0*/  LEA.HI.X.SX32 R239, R44, R195.reuse, 0x2, P4 ;  /* 0x000000c32cef7211 */ /* 0x080fe200020f16ff */
[----:B------:R-:W-:Y:S01]  /*48d0*/  IMAD R44, R64, 0x3f, RZ ;  /* 0x0000003f402c7824 */ /* 0x000fe200078e02ff */
[-C--:B------:R-:W-:Y:S01]  /*48e0*/  IADD3 R50, P0, R0, R194.reuse, RZ ;  /* 0x000000c200327210 */ /* 0x080fe20007f1e0ff */
[----:B------:R1:W-:Y:S01]  /*48f0*/  LDGSTS.E [R43+0x800], [R198.64], !P6 ;  /* 0x00800000c62b7fae */ /* 0x0003e2000f121844 */
[-C--:B------:R-:W-:Y:S01]  /*4900*/  IADD3 R136, P4, R137, R194.reuse, RZ ;  /* 0x000000c289887210 */ /* 0x080fe20007f9e0ff */
[----:B------:R-:W-:Y:S01]  /*4910*/  IMAD R64, R49, c[0x0][0x190], RZ ;  /* 0x0000640031407a24 */ /* 0x000fe200078e02ff */
[-C--:B------:R-:W-:Y:S01]  /*4920*/  LEA.HI.X.SX32 R51, R52, R195.reuse, 0x2, P0 ;  /* 0x000000c334337211 */ /* 0x080fe200000f16ff */
[----:B------:R-:W-:Y:S01]  /*4930*/  IMAD R52, R8, c[0x0][0x190], RZ ;  /* 0x0000640008347a24 */ /* 0x000fe200078e02ff */
[-C--:B------:R-:W-:Y:S01]  /*4940*/  LEA.HI.X.SX32 R137, R66, R195.reuse, 0x2, P4 ;  /* 0x000000c342897211 */ /* 0x080fe200020f16ff */
[----:B---3--:R-:W-:Y:S01]  /*4950*/  IMAD R55, R26, c[0x0][0x190], RZ ;  /* 0x000064001a377a24 */ /* 0x008fe200078e02ff */
[-C--:B------:R-:W-:Y:S01]  /*4960*/  IADD3 R224, P0, R224, R194.reuse, RZ ;  /* 0x000000c2e0e07210 */ /* 0x080fe20007f1e0ff */
[----:B------:R3:W-:Y:S01]  /*4970*/  STL.64 [R1+0x10], R50 ;  /* 0x0000103201007387 */ /* 0x0007e20000100a00 */
[-C--:B------:R-:W-:Y:S01]  /*4980*/  IADD3 R144, P4, R144, R194.reuse, RZ ;  /* 0x000000c290907210 */ /* 0x080fe20007f9e0ff */
[----:B------:R-:W-:Y:S01]  /*4990*/  IMAD R54, R22, c[0x0][0x190], RZ ;  /* 0x0000640016367a24 */ /* 0x000fe200078e02ff */
[-C--:B------:R-:W-:Y:S01]  /*49a0*/  LEA.HI.X.SX32 R225, R46, R195.reuse, 0x2, P0 ;  /* 0x000000c32ee17211 */ /* 0x080fe200000f16ff */
[----:B------:R-:W-:Y:S01]  /*49b0*/  IMAD R22, R6, c[0x0][0x190], RZ ;  /* 0x0000640006167a24 */ /* 0x000fe200078e02ff */
[----:B------:R-:W-:Y:S01]  /*49c0*/  LEA.HI.X.SX32 R145, R42, R195, 0x2, P4 ;  /* 0x000000c32a917211 */ /* 0x000fe200020f16ff */
[----:B------:R-:W-:Y:S01]  /*49d0*/  IMAD R26, R5, c[0x0][0x190], RZ ;  /* 0x00006400051a7a24 */ /* 0x000fe200078e02ff */
[-C--:B------:R-:W-:Y:S01]  /*49e0*/  IADD3 R46, P0, R2, R194.reuse, RZ ;  /* 0x000000c2022e7210 */ /* 0x080fe20007f1e0ff */
[----:B------:R-:W-:Y:S01]  /*49f0*/  IMAD R66, R53, c[0x0][0x190], RZ ;  /* 0x0000640035427a24 */ /* 0x000fe200078e02ff */
[----:B------:R-:W-:-:S02]  /*4a00*/  IADD3 R174, P4, R174, R194, RZ ;  /* 0x000000c2aeae7210 */ /* 0x000fc40007f9e0ff */
[-C--:B------:R-:W-:Y:S01]  /*4a10*/  LEA.HI.X.SX32 R47, R44, R195.reuse, 0x2, P0 ;  /* 0x000000c32c2f7211 */ /* 0x080fe200000f16ff */
[----:B---3--:R-:W-:Y:S01]  /*4a20*/  IMAD R51, R14, c[0x0][0x190], RZ ;  /* 0x000064000e337a24 */ /* 0x008fe200078e02ff */
[-C--:B------:R-:W-:Y:S01]  /*4a30*/  LEA.HI.X.SX32 R175, R62, R195.reuse, 0x2, P4 ;  /* 0x000000c33eaf7211 */ /* 0x080fe200020f16ff */
[----:B------:R-:W-:Y:S01]  /*4a40*/  IMAD R50, R12, c[0x0][0x190], RZ ;  /* 0x000064000c327a24 */ /* 0x000fe200078e02ff */
[----:B------:R-:W-:Y:S01]  /*4a50*/  IADD3 R240, P4, R240, R194, RZ ;  /* 0x000000c2f0f07210 */ /* 0x000fe20007f9e0ff */
[----:B------:R-:W-:Y:S01]  /*4a60*/  STL.64 [R1+0x8], R46 ;  /* 0x0000082e01007387 */ /* 0x000fe20000100a00 */
[----:B------:R-:W-:Y:S01]  /*4a70*/  IADD3 R0, R60, -0x19, RZ ;  /* 0xffffffe73c007810 */ /* 0x000fe20007ffe0ff */
[----:B------:R-:W-:Y:S01]  /*4a80*/  IMAD R62, R45, c[0x0][0x190], RZ ;  /* 0x000064002d3e7a24 */ /* 0x000fe200078e02ff */
[----:B------:R-:W-:Y:S01]  /*4a90*/  LEA.HI.X.SX32 R241, R48, R195, 0x2, P4 ;  /* 0x000000c330f17211 */ /* 0x000fe200020f16ff */
[----:B------:R2:W-:Y:S01]  /*4aa0*/  STL [R1+0x198], R195 ;  /* 0x000198c301007387 */ /* 0x0005e20000100800 */
[----:B------:R-:W-:Y:S01]  /*4ab0*/  ISETP.GE.U32.AND P0, PT, R0, 0x7fffffa8, PT ;  /* 0x7fffffa80000780c */ /* 0x000fe20003f06070 */
[----:B------:R-:W-:Y:S01]  /*4ac0*/  IMAD R48, R16, c[0x0][0x190], RZ ;  /* 0x0000640010307a24 */ /* 0x000fe200078e02ff */
[C---:B------:R-:W-:Y:S01]  /*4ad0*/  IADD3 R42, R60.reuse, -0x15, RZ ;  /* 0xffffffeb3c2a7810 */ /* 0x040fe20007ffe0ff */
[----:B------:R-:W-:Y:S01]  /*4ae0*/  STL [R1+0x17c], R198 ;  /* 0x00017cc601007387 */ /* 0x000fe20000100800 */
[----:B------:R-:W-:Y:S01]  /*4af0*/  IADD3 R0, R60, -0x1d, RZ ;  /* 0xffffffe33c007810 */ /* 0x000fe20007ffe0ff */
[----:B------:R-:W-:Y:S01]  /*4b00*/  IMAD R60, R41, c[0x0][0x190], RZ ;  /* 0x00006400293c7a24 */ /* 0x000fe200078e02ff */
[----:B------:R-:W-:Y:S01]  /*4b10*/  ISETP.GE.U32.AND P4, PT, R42, 0x7fffffac, PT ;  /* 0x7fffffac2a00780c */ /* 0x000fe20003f86070 */
[----:B------:R1:W-:Y:S01]  /*4b20*/  STL [R1+0x178], R199 ;  /* 0x000178c701007387 */ /* 0x0003e20000100800 */
[----:B------:R-:W-:Y:S01]  /*4b30*/  ISETP.GE.U32.AND P1, PT, R0, 0x7fffffa4, PT ;  /* 0x7fffffa40000780c */ /* 0x000fe20003f26070 */
[----:B--2---:R-:W-:Y:S01]  /*4b40*/  IMAD.MOV.U32 R195, RZ, RZ, c[0x0][0x180] ;  /* 0x00006000ffc37624 */ /* 0x004fe200078e00ff */
[----:B------:R-:W-:Y:S01]  /*4b50*/  LOP3.LUT R112, R110, 0x3f, RZ, 0xc0, !PT ;  /* 0x0000003f6e707812 */ /* 0x000fe200078ec0ff */
[----:B------:R-:W-:Y:S01]  /*4b60*/  STL.64 [R1+0x180], R196 ;  /* 0x000180c401007387 */ /* 0x000fe20000100a00 */
[----:B------:R-:W-:Y:S01]  /*4b70*/  IMAD R46, R20, c[0x0][0x190], RZ ;  /* 0x00006400142e7a24 */ /* 0x000fe200078e02ff */
[----:B------:R-:W-:Y:S01]  /*4b80*/  SHF.R.S32.HI R110, RZ, 0x6, R110 ;  /* 0x00000006ff6e7819 */ /* 0x000fe2000001146e */
[----:B------:R-:W-:Y:S01]  /*4b90*/  IMAD R47, R10, c[0x0][0x190], RZ ;  /* 0x000064000a2f7a24 */ /* 0x000fe200078e02ff */
[C---:B------:R-:W-:Y:S01]  /*4ba0*/  IADD3 R2, R195.reuse, -0x21, RZ ;  /* 0xffffffdfc3027810 */ /* 0x040fe20007ffe0ff */
[----:B------:R-:W-:Y:S01]  /*4bb0*/  STL.64 [R1+0x188], R200 ;  /* 0x000188c801007387 */ /* 0x000fe20000100a00 */
[----:B-1----:R-:W-:Y:S01]  /*4bc0*/  IMAD.SHL.U32 R199, R58, 0x4, RZ ;  /* 0x000000043ac77824 */ /* 0x002fe200078e00ff */
[----:B------:R-:W-:Y:S01]  /*4bd0*/  IADD3 R0, R195, -0x25, RZ ;  /* 0xffffffdbc3007810 */ /* 0x000fe20007ffe0ff */
[----:B------:R-:W-:Y:S01]  /*4be0*/  IMAD R58, R37, c[0x0][0x190], RZ ;  /* 0x00006400253a7a24 */ /* 0x000fe200078e02ff */
[----:B------:R-:W-:Y:S01]  /*4bf0*/  ISETP.GE.U32.AND P6, PT, R2, 0x7fffffa0, PT ;  /* 0x7fffffa00200780c */ /* 0x000fe20003fc6070 */
[----:B------:R-:W-:Y:S01]  /*4c00*/  STL.64 [R1+0x190], R202 ;  /* 0x000190ca01007387 */ /* 0x000fe20000100a00 */
[----:B------:R-:W-:Y:S01]  /*4c10*/  IADD3 R2, R195, -0x29, RZ ;  /* 0xffffffd7c3027810 */ /* 0x000fe20007ffe0ff */
[----:B------:R-:W-:Y:S01]  /*4c20*/  IMAD.SHL.U32 R207, R112, 0x4, RZ ;  /* 0x0000000470cf7824 */ /* 0x000fe200078e00ff */
[----:B------:R-:W-:Y:S01]  /*4c30*/  LOP3.LUT R43, R199, 0x20, RZ, 0x3c, !PT ;  /* 0x00000020c72b7812 */ /* 0x000fe200078e3cff */
[----:B------:R1:W-:Y:S01]  /*4c40*/  LDGSTS.E [R199+0x1000], [R196.64], !P3 ;  /* 0x01000000c4c77fae */ /* 0x0003e2000d921844 */
[----:B------:R-:W-:-:S02]  /*4c50*/  ISETP.GE.U32.AND P3, PT, R0, 0x7fffff9c, PT ;  /* 0x7fffff9c0000780c */ /* 0x000fc40003f66070 */
[C---:B------:R-:W-:Y:S01]  /*4c60*/  IADD3 R0, R195.reuse, -0x2d, RZ ;  /* 0xffffffd3c3007810 */ /* 0x040fe20007ffe0ff */
[----:B------:R2:W-:Y:S01]  /*4c70*/  LDGSTS.E [R199+0x1800], [R200.64], !P5 ;  /* 0x01800000c8c77fae */ /* 0x0005e2000e921844 */
[----:B------:R-:W-:Y:S02]  /*4c80*/  ISETP.GE.U32.AND P5, PT, R2, 0x7fffff98, PT ;  /* 0x7fffff980200780c */ /* 0x000fe40003fa6070 */
[C---:B------:R-:W-:Y:S01]  /*4c90*/  IADD3 R2, R195.reuse, -0x31, RZ ;  /* 0xffffffcfc3027810 */ /* 0x040fe20007ffe0ff */
[----:B------:R3:W-:Y:S01]  /*4ca0*/  LDGSTS.E [R199+0x2000], [R202.64], !P2 ;  /* 0x02000000cac77fae */ /* 0x0007e2000d121844 */
[----:B------:R-:W-:Y:S02]  /*4cb0*/  ISETP.GE.U32.AND P2, PT, R0, 0x7fffff94, PT ;  /* 0x7fffff940000780c */ /* 0x000fe40003f46070 */
[----:B------:R-:W-:Y:S01]  /*4cc0*/  IADD3 R0, R195, -0x35, RZ ;  /* 0xffffffcbc3007810 */ /* 0x000fe20007ffe0ff */
        /* <DEDUP_REMOVED lines=73> */
[----:B------:R-:W-:-:S02]  /*5160*/  LOP3.LUT R42, R199, 0x40, RZ, 0x3c, !PT ;  /* 0x00000040c72a7812 */ /* 0x000fc400078e3cff */
[----:B------:R-:W-:Y:S01]  /*5170*/  ISETP.GE.U32.AND P6, PT, R2, 0x7fffffae, PT ;  /* 0x7fffffae0200780c */ /* 0x000fe20003fc6070 */
[----:B------:R1:W-:Y:S01]  /*5180*/  LDGSTS.E [R43+0x7200], [R160.64], !P3 ;  /* 0x07200000a02b7fae */ /* 0x0003e2000d921844 */
[----:B------:R-:W-:Y:S02]  /*5190*/  ISETP.GE.U32.AND P3, PT, R0, 0x7fffffaa, PT ;  /* 0x7fffffaa0000780c */ /* 0x000fe40003f66070 */
[C---:B------:R-:W-:Y:S01]  /*51a0*/  IADD3 R2, R195.reuse, -0x1b, RZ ;  /* 0xffffffe5c3027810 */ /* 0x040fe20007ffe0ff */
[----:B------:R1:W-:Y:S01]  /*51b0*/  LDGSTS.E [R43+0x7a00], [R224.64], !P5 ;  /* 0x07a00000e02b7fae */ /* 0x0003e2000e921844 */
[----:B------:R-:W-:Y:S02]  /*51c0*/  IADD3 R0, R195, -0x1f, RZ ;  /* 0xffffffe1c3007810 */ /* 0x000fe40007ffe0ff */
[----:B------:R-:W-:Y:S01]  /*51d0*/  ISETP.GE.U32.AND P5, PT, R2, 0x7fffffa6, PT ;  /* 0x7fffffa60200780c */ /* 0x000fe20003fa6070 */
[----:B------:R2:W-:Y:S01]  /*51e0*/  LDGSTS.E [R42+0x400], [R158.64], !P2 ;  /* 0x004000009e2a7fae */ /* 0x0005e2000d121844 */
[----:B------:R-:W-:-:S02]  /*51f0*/  ISETP.GE.U32.AND P2, PT, R0, 0x7fffffa2, PT ;  /* 0x7fffffa20000780c */ /* 0x000fc40003f46070 */
[C---:B------:R-:W-:Y:S01]  /*5200*/  IADD3 R2, R195.reuse, -0x23, RZ ;  /* 0xffffffddc3027810 */ /* 0x040fe20007ffe0ff */
[----:B------:R2:W-:Y:S01]  /*5210*/  LDGSTS.E [R42+0xc00], [R226.64], !P4 ;  /* 0x00c00000e22a7fae */ /* 0x0005e2000e121844 */
[C---:B------:R-:W-:Y:S02]  /*5220*/  IADD3 R0, R195.reuse, -0x27, RZ ;  /* 0xffffffd9c3007810 */ /* 0x040fe40007ffe0ff */
[----:B------:R-:W-:Y:S01]  /*5230*/  ISETP.GE.U32.AND P4, PT, R2, 0x7fffff9e, PT ;  /* 0x7fffff9e0200780c */ /* 0x000fe20003f86070 */
[----:B------:R2:W-:Y:S01]  /*5240*/  LDGSTS.E [R42+0x1400], [R156.64], !P0 ;  /* 0x014000009c2a7fae */ /* 0x0005e2000c121844 */
[----:B------:R-:W-:Y:S01]  /*5250*/  ISETP.GE.U32.AND P0, PT, R0, 0x7fffff9a, PT ;  /* 0x7fffff9a0000780c */ /* 0x000fe20003f06070 */
[----:B-1----:R-:W-:Y:S01]  /*5260*/  IMAD R43, R112, c[0x0][0x18c], RZ ;  /* 0x00006300702b7a24 */ /* 0x002fe200078e02ff */
[C---:B------:R-:W-:Y:S01]  /*5270*/  IADD3 R2, R195.reuse, -0x2b, RZ ;  /* 0xffffffd5c3027810 */ /* 0x040fe20007ffe0ff */
[----:B------:R2:W-:Y:S01]  /*5280*/  LDGSTS.E [R42+0x1c00], [R228.64], !P1 ;  /* 0x01c00000e42a7fae */ /* 0x0005e2000c921844 */
[----:B------:R-:W-:-:S02]  /*5290*/  IADD3 R0, R195, -0x2f, RZ ;  /* 0xffffffd1c3007810 */ /* 0x000fc40007ffe0ff */
        /* <DEDUP_REMOVED lines=14> */
[----:B------:R-:W-:Y:S02]  /*5380*/  ISETP.GE.U32.AND P4, PT, R0, 0x7fffff82, PT ;  /* 0x7fffff820000780c */ /* 0x000fe40003f86070 */
        /* <DEDUP_REMOVED lines=14> */
[----:B------:R-:W-:Y:S02]  /*5470*/  IADD3 R0, R195, -0x18, RZ ;  /* 0xffffffe8c3007810 */ /* 0x000fe40007ffe0ff */
[----:B------:R-:W-:Y:S01]  /*5480*/  LOP3.LUT R198, R199, 0x60, RZ, 0x3c, !PT ;  /* 0x00000060c7c67812 */ /* 0x000fe200078e3cff */
[----:B------:R2:W-:Y:S01]  /*5490*/  LDGSTS.E [R42+0x7400], [R144.64], !P2 ;  /* 0x07400000902a7fae */ /* 0x0005e2000d121844 */
[----:B------:R-:W-:Y:S02]  /*54a0*/  ISETP.GE.U32.AND P5, PT, R2, 0x7fffffad, PT ;  /* 0x7fffffad0200780c */ /* 0x000fe40003fa6070 */
[----:B------:R-:W-:Y:S01]  /*54b0*/  ISETP.GE.U32.AND P2, PT, R0, 0x7fffffa9, PT ;  /* 0x7fffffa90000780c */ /* 0x000fe20003f46070 */
[----:B------:R2:W-:Y:S01]  /*54c0*/  LDGSTS.E [R42+0x7c00], [R240.64], !P4 ;  /* 0x07c00000f02a7fae */ /* 0x0005e2000e121844 */
[----:B------:R-:W-:-:S02]  /*54d0*/  IADD3 R0, R195, -0x1c, RZ ;  /* 0xffffffe4c3007810 */ /* 0x000fc40007ffe0ff */
[C---:B------:R-:W-:Y:S01]  /*54e0*/  IADD3 R2, R195.reuse, -0x20, RZ ;  /* 0xffffffe0c3027810 */ /* 0x040fe20007ffe0ff */
[----:B------:R1:W-:Y:S01]  /*54f0*/  LDGSTS.E [R198+0x600], [R142.64], !P0 ;  /* 0x006000008ec67fae */ /* 0x0003e2000c121844 */
[----:B------:R-:W-:Y:S02]  /*5500*/  ISETP.GE.U32.AND P4, PT, R0, 0x7fffffa5, PT ;  /* 0x7fffffa50000780c */ /* 0x000fe40003f86070 */
[----:B------:R-:W-:Y:S01]  /*5510*/  ISETP.GE.U32.AND P0, PT, R2, 0x7fffffa1, PT ;  /* 0x7fffffa10200780c */ /* 0x000fe20003f06070 */
[----:B------:R1:W-:Y:S01]  /*5520*/  LDGSTS.E [R198+0xe00], [R242.64], !P1 ;  /* 0x00e00000f2c67fae */ /* 0x0003e2000c921844 */
[C---:B------:R-:W-:Y:S02]  /*5530*/  IADD3 R0, R195.reuse, -0x24, RZ ;  /* 0xffffffdcc3007810 */ /* 0x040fe40007ffe0ff */
[----:B------:R-:W-:Y:S01]  /*5540*/  IADD3 R2, R195, -0x28, RZ ;  /* 0xffffffd8c3027810 */ /* 0x000fe20007ffe0ff */
[----:B------:R1:W-:Y:S01]  /*5550*/  LDGSTS.E [R198+0x1600], [R140.64], !P6 ;  /* 0x016000008cc67fae */ /* 0x0003e2000f121844 */
[----:B------:R-:W-:-:S02]  /*5560*/  ISETP.GE.U32.AND P1, PT, R0, 0x7fffff9d, PT ;  /* 0x7fffff9d0000780c */ /* 0x000fc40003f26070 */
[----:B------:R-:W-:Y:S01]  /*5570*/  ISETP.GE.U32.AND P6, PT, R2, 0x7fffff99, PT ;  /* 0x7fffff990200780c */ /* 0x000fe20003fc6070 */
[----:B------:R1:W-:Y:S01]  /*5580*/  LDGSTS.E [R198+0x1e00], [R244.64], !P3 ;  /* 0x01e00000f4c67fae */ /* 0x0003e2000d921844 */
[C---:B------:R-:W-:Y:S02]  /*5590*/  IADD3 R0, R195.reuse, -0x2c, RZ ;  /* 0xffffffd4c3007810 */ /* 0x040fe40007ffe0ff */
[C---:B------:R-:W-:Y:S01]  /*55a0*/  IADD3 R2, R195.reuse, -0x30, RZ ;  /* 0xffffffd0c3027810 */ /* 0x040fe20007ffe0ff */
[----:B------:R1:W-:Y:S01]  /*55b0*/  LDGSTS.E [R198+0x2600], [R138.64], !P5 ;  /* 0x026000008ac67fae */ /* 0x0003e2000e921844 */
[----:B------:R-:W-:Y:S02]  /*55c0*/  ISETP.GE.U32.AND P3, PT, R0, 0x7fffff95, PT ;  /* 0x7fffff950000780c */ /* 0x000fe40003f66070 */
[----:B------:R-:W-:Y:S01]  /*55d0*/  ISETP.GE.U32.AND P5, PT, R2, 0x7fffff91, PT ;  /* 0x7fffff910200780c */ /* 0x000fe20003fa6070 */
[----:B------:R-:W-:Y:S01]  /*55e0*/  IMAD.MOV.U32 R2, RZ, RZ, 0x3f ;  /* 0x0000003fff027424 */ /* 0x000fe200078e00ff */
[C---:B------:R-:W-:Y:S01]  /*55f0*/  IADD3 R0, R195.reuse, -0x34, RZ ;  /* 0xffffffccc3007810 */ /* 0x040fe20007ffe0ff */
[----:B------:R1:W-:Y:S01]  /*5600*/  LDGSTS.E [R198+0x2e00], [R246.64], !P2 ;  /* 0x02e00000f6c67fae */ /* 0x0003e2000d121844 */
[----:B--2---:R-:W-:-:S02]  /*5610*/  IADD3 R42, R195, -0x41, RZ ;  /* 0xffffffbfc32a7810 */ /* 0x004fc40007ffe0ff */
[----:B------:R-:W-:Y:S01]  /*5620*/  ISETP.GE.U32.AND P2, PT, R0, 0x7fffff8d, PT ;  /* 0x7fffff8d0000780c */ /* 0x000fe20003f46070 */
[----:B------:R1:W-:Y:S01]  /*5630*/  LDGSTS.E [R198+0x3600], [R132.64], !P4 ;  /* 0x0360000084c67fae */ /* 0x0003e2000e121844 */
[----:B------:R-:W-:Y:S02]  /*5640*/  IADD3 R0, R195, -0x38, RZ ;  /* 0xffffffc8c3007810 */ /* 0x000fe40007ffe0ff */
[----:B------:R-:W-:Y:S01]  /*5650*/  IADD3 R44, R2, c[0x0][0x180], RZ ;  /* 0x00006000022c7a10 */ /* 0x000fe20007ffe0ff */
[----:B------:R-:W-:Y:S01]  /*5660*/  IMAD.SHL.U32 R2, R43, 0x4, RZ ;  /* 0x000000042b027824 */ /* 0x000fe200078e00ff */
[----:B------:R1:W-:Y:S01]  /*5670*/  LDGSTS.E [R198+0x3e00], [R134.64], !P0 ;  /* 0x03e0000086c67fae */ /* 0x0003e2000c121844 */
[----:B------:R-:W-:Y:S02]  /*5680*/  ISETP.GE.U32.AND P4, PT, R0, 0x7fffff89, PT ;  /* 0x7fffff890000780c */ /* 0x000fe40003f86070 */
[----:B------:R-:W-:Y:S01]  /*5690*/  IADD3 R0, R195, -0x3c, RZ ;  /* 0xffffffc4c3007810 */ /* 0x000fe20007ffe0ff */
[----:B------:R1:W-:Y:S01]  /*56a0*/  LDGSTS.E [R198+0x4600], [R248.64], !P1 ;  /* 0x04600000f8c67fae */ /* 0x0003e2000c921844 */
[----:B------:R-:W-:Y:S01]  /*56b0*/  ISETP.GT.AND P0, PT, R44, 0x3f, PT ;  /* 0x0000003f2c00780c */ /* 0x000fe20003f04270 */
[----:B------:R-:W-:Y:S01]  /*56c0*/  IMAD R44, R24, c[0x0][0x190], RZ ;  /* 0x00006400182c7a24 */ /* 0x000fe200078e02ff */
[----:B------:R-:W-:Y:S01]  /*56d0*/  ISETP.GE.AND P1, PT, R112, c[0x0][0x180], PT ;  /* 0x0000600070007a0c */ /* 0x000fe20003f26270 */
[----:B------:R1:W-:Y:S01]  /*56e0*/  LDGSTS.E [R198+0x4e00], [R250.64], !P6 ;  /* 0x04e00000fac67fae */ /* 0x0003e2000f121844 */
[----:B------:R-:W-:Y:S01]  /*56f0*/  IADD3 R128, P6, R2, c[0x0][0x168], RZ ;  /* 0x00005a0002807a10 */ /* 0x000fe20007fde0ff */
[----:B------:R-:W-:Y:S01]  /*5700*/  IMAD R24, R4, c[0x0][0x190], RZ ;  /* 0x0000640004187a24 */ /* 0x000fe200078e02ff */
[----:B------:R-:W-:Y:S01]  /*5710*/  SEL R106, RZ, 0x4, !P0 ;  /* 0x00000004ff6a7807 */ /* 0x000fe20004000000 */
[----:B------:R1:W-:Y:S01]  /*5720*/  LDGSTS.E [R198+0x5600], [R130.64], !P3 ;  /* 0x0560000082c67fae */ /* 0x0003e2000d921844 */
[----:B------:R-:W-:Y:S01]  /*5730*/  ISETP.GE.U32.AND P3, PT, R0, 0x7fffff85, PT ;  /* 0x7fffff850000780c */ /* 0x000fe20003f66070 */
[----:B------:R-:W-:Y:S01]  /*5740*/  IMAD R112, R107, c[0x0][0x190], RZ ;  /* 0x000064006b707a24 */ /* 0x000fe200078e02ff */
[----:B------:R-:W-:Y:S01]  /*5750*/  LEA.HI.X.SX32 R0, R43, c[0x0][0x16c], 0x2, P6 ;  /* 0x00005b002b007a11 */ /* 0x000fe200030f16ff */
[----:B------:R2:W-:Y:S01]  /*5760*/  STL.64 [R1+0x168], R2 ;  /* 0x0001680201007387 */ /* 0x0005e20000100a00 */
[----:B------:R-:W-:Y:S01]  /*5770*/  IMAD R43, R34, c[0x0][0x190], RZ ;  /* 0x00006400222b7a24 */ /* 0x000fe200078e02ff */
[----:B------:R-:W-:Y:S01]  /*5780*/  SEL R106, R106, RZ, !P1 ;  /* 0x000000ff6a6a7207 */ /* 0x000fe20004800000 */
[----:B------:R-:W-:Y:S01]  /*5790*/  IMAD R34, R21, c[0x0][0x190], RZ ;  /* 0x0000640015227a24 */ /* 0x000fe200078e02ff */
[----:B------:R-:W-:Y:S01]  /*57a0*/  STL [R1+0x120], R40 ;  /* 0x0001202801007387 */ /* 0x000fe20000100800 */
[----:B------:R-:W-:Y:S01]  /*57b0*/  ISETP.GE.U32.AND P1, PT, R42, 0x7fffff80, PT ;  /* 0x7fffff802a00780c */ /* 0x000fe20003f26070 */
[----:B------:R-:W-:Y:S01]  /*57c0*/  IMAD R42, R28, c[0x0][0x190], RZ ;  /* 0x000064001c2a7a24 */ /* 0x000fe200078e02ff */
[----:B------:R-:W-:Y:S01]  /*57d0*/  SGXT R110, R110, 0x1 ;  /* 0x000000016e6e781a */ /* 0x000fe20000000200 */
[----:B------:R-:W-:Y:S01]  /*57e0*/  STL [R1+0x11c], R39 ;  /* 0x00011c2701007387 */ /* 0x000fe20000100800 */
[----:B------:R-:W-:-:S02]  /*57f0*/  IMAD R28, R9, c[0x0][0x190], RZ ;  /* 0x00006400091c7a24 */ /* 0x000fc400078e02ff */
[----:B------:R-:W-:Y:S01]  /*5800*/  LOP3.LUT R207, R207, 0x110, R110, 0x78, !PT ;  /* 0x00000110cfcf7812 */ /* 0x000fe200078e786e */
[----:B------:R-:W-:Y:S01]  /*5810*/  STL [R1+0x118], R70 ;  /* 0x0001184601007387 */ /* 0x000fe20000100800 */
[----:B--2---:R-:W-:-:S03]  /*5820*/  LEA R2, P6, R40, R128, 0x2 ;  /* 0x0000008028027211 */ /* 0x004fc600078c10ff */
[----:B------:R-:W-:Y:S01]  /*5830*/  STL [R1+0x110], R35 ;  /* 0x0001102301007387 */ /* 0x000fe20000100800 */
[----:B------:R-:W-:Y:S02]  /*5840*/  LEA.HI.X.SX32 R3, R40, R0, 0x2, P6 ;  /* 0x0000000028037211 */ /* 0x000fe400030f16ff */
[CC--:B------:R-:W-:Y:S01]  /*5850*/  LEA R6, P6, R30.reuse, R128.reuse, 0x2 ;  /* 0x000000801e067211 */ /* 0x0c0fe200078c10ff */
[----:B------:R2:W-:Y:S01]  /*5860*/  LDGSTS.E [R198+0x5e00], [R56.64], !P5 ;  /* 0x05e0000038c67fae */ /* 0x0005e2000e921844 */
[C---:B------:R-:W-:Y:S02]  /*5870*/  LEA R4, P5, R35.reuse, R128, 0x2 ;  /* 0x0000008023047211 */ /* 0x040fe400078a10ff */
[-C--:B------:R-:W-:Y:S01]  /*5880*/  LEA.HI.X.SX32 R7, R30, R0.reuse, 0x2, P6 ;  /* 0x000000001e077211 */ /* 0x080fe200030f16ff */
[----:B------:R-:W-:Y:S01]  /*5890*/  STL [R1+0x114], R102 ;  /* 0x0001146601007387 */ /* 0x000fe20000100800 */
[----:B------:R-:W-:Y:S02]  /*58a0*/  LEA.HI.X.SX32 R5, R35, R0, 0x2, P5 ;  /* 0x0000000023057211 */ /* 0x000fe400028f16ff */
[-C--:B------:R-:W-:Y:S01]  /*58b0*/  LEA R8, P5, R55, R128.reuse, 0x2 ;  /* 0x0000008037087211 */ /* 0x080fe200078a10ff */
[----:B------:R-:W-:Y:S01]  /*58c0*/  STL [R1+0x10c], R43 ;  /* 0x00010c2b01007387 */ /* 0x000fe20000100800 */
[----:B------:R-:W-:-:S02]  /*58d0*/  LEA R10, P6, R54, R128, 0x2 ;  /* 0x00000080360a7211 */ /* 0x000fc400078c10ff */
[----:B------:R-:W-:Y:S01]  /*58e0*/  LEA.HI.X.SX32 R9, R55, R0, 0x2, P5 ;  /* 0x0000000037097211 */ /* 0x000fe200028f16ff */
[----:B------:R-:W-:Y:S01]  /*58f0*/  STL [R1+0x108], R72 ;  /* 0x0001084801007387 */ /* 0x000fe20000100800 */
[----:B------:R-:W-:Y:S01]  /*5900*/  LEA R12, P5, R18, R128, 0x2 ;  /* 0x00000080120c7211 */ /* 0x000fe200078a10ff */
[----:B--2---:R-:W-:Y:S01]  /*5910*/  IMAD R56, R33, c[0x0][0x190], RZ ;  /* 0x0000640021387a24 */ /* 0x004fe200078e02ff */
[----:B------:R-:W-:Y:S01]  /*5920*/  LEA.HI.X.SX32 R11, R54, R0, 0x2, P6 ;  /* 0x00000000360b7211 */ /* 0x000fe200030f16ff */
[----:B------:R2:W-:Y:S01]  /*5930*/  STL [R1+0x100], R30 ;  /* 0x0001001e01007387 */ /* 0x0005e20000100800 */
[----:B------:R-:W-:-:S03]  /*5940*/  LEA R14, P6, R51, R128, 0x2 ;  /* 0x00000080330e7211 */ /* 0x000fc600078c10ff */
[----:B------:R-:W-:Y:S01]  /*5950*/  STL [R1+0x104], R104 ;  /* 0x0001046801007387 */ /* 0x000fe20000100800 */
[----:B------:R-:W-:-:S03]  /*5960*/  LEA.HI.X.SX32 R15, R51, R0, 0x2, P6 ;  /* 0x00000000330f7211 */ /* 0x000fc600030f16ff */
[----:B------:R-:W-:Y:S01]  /*5970*/  STL [R1+0xfc], R42 ;  /* 0x0000fc2a01007387 */ /* 0x000fe20000100800 */
[----:B--2---:R-:W-:Y:S01]  /*5980*/  IMAD R30, R13, c[0x0][0x190], RZ ;  /* 0x000064000d1e7a24 */ /* 0x004fe200078e02ff */
[----:B------:R-:W-:Y:S02]  /*5990*/  LEA.HI.X.SX32 R13, R18, R0, 0x2, P5 ;  /* 0x00000000120d7211 */ /* 0x000fe400028f16ff */
[----:B------:R-:W-:Y:S01]  /*59a0*/  STL [R1+0xf8], R74 ;  /* 0x0000f84a01007387 */ /* 0x000fe20000100800 */
[----:B------:R-:W-:-:S03]  /*59b0*/  LEA R16, P5, R47, R128, 0x2 ;  /* 0x000000802f107211 */ /* 0x000fc600078a10ff */
[----:B------:R-:W-:Y:S01]  /*59c0*/  STL [R1+0xf0], R55 ;  /* 0x0000f03701007387 */ /* 0x000fe20000100800 */
[----:B------:R-:W-:Y:S02]  /*59d0*/  LEA.HI.X.SX32 R17, R47, R0, 0x2, P5 ;  /* 0x000000002f117211 */ /* 0x000fe400028f16ff */
[C---:B------:R-:W-:Y:S01]  /*59e0*/  LEA R20, P5, R24.reuse, R128, 0x2 ;  /* 0x0000008018147211 */ /* 0x040fe200078a10ff */
[----:B------:R-:W-:Y:S03]  /*59f0*/  STL [R1+0xec], R44 ;  /* 0x0000ec2c01007387 */ /* 0x000fe60000100800 */
[----:B------:R-:W-:Y:S01]  /*5a00*/  LEA.HI.X.SX32 R21, R24, R0, 0x2, P5 ;  /* 0x0000000018157211 */ /* 0x000fe200028f16ff */
[----:B------:R2:W-:Y:S04]  /*5a10*/  STL [R1+0xe0], R54 ;  /* 0x0000e03601007387 */ /* 0x0005e80000100800 */
[----:B------:R-:W-:Y:S04]  /*5a20*/  STL [R1+0xe8], R76 ;  /* 0x0000e84c01007387 */ /* 0x000fe80000100800 */
[----:B------:R-:W-:Y:S01]  /*5a30*/  STL [R1+0xdc], R46 ;  /* 0x0000dc2e01007387 */ /* 0x000fe20000100800 */
[----:B--2---:R-:W-:-:S03]  /*5a40*/  IMAD R54, R29, c[0x0][0x190], RZ ;  /* 0x000064001d367a24 */ /* 0x004fc600078e02ff */
[----:B------:R2:W-:Y:S04]  /*5a50*/  STL [R1+0xd0], R18 ;  /* 0x0000d01201007387 */ /* 0x0005e80000100800 */
[----:B------:R-:W-:Y:S04]  /*5a60*/  STL [R1+0xd8], R78 ;  /* 0x0000d84e01007387 */ /* 0x000fe80000100800 */
[----:B------:R-:W-:Y:S01]  /*5a70*/  STL [R1+0xcc], R48 ;  /* 0x0000cc3001007387 */ /* 0x000fe20000100800 */
[----:B--2---:R-:W-:-:S03]  /*5a80*/  LEA R18, P6, R22, R128, 0x2 ;  /* 0x0000008016127211 */ /* 0x004fc600078c10ff */
[----:B------:R-:W-:Y:S01]  /*5a90*/  STL [R1+0xc0], R51 ;  /* 0x0000c03301007387 */ /* 0x000fe20000100800 */
[----:B------:R-:W-:-:S03]  /*5aa0*/  LEA.HI.X.SX32 R19, R22, R0, 0x2, P6 ;  /* 0x0000000016137211 */ /* 0x000fc600030f16ff */
[----:B------:R-:W-:Y:S04]  /*5ab0*/  STL [R1+0xc8], R80 ;  /* 0x0000c85001007387 */ /* 0x000fe80000100800 */
[----:B------:R-:W-:Y:S04]  /*5ac0*/  STL [R1+0xbc], R50 ;  /* 0x0000bc3201007387 */ /* 0x000fe80000100800 */
[----:B------:R-:W-:Y:S04]  /*5ad0*/  STL [R1+0xb0], R47 ;  /* 0x0000b02f01007387 */ /* 0x000fe80000100800 */
[----:B------:R-:W-:Y:S04]  /*5ae0*/  STL [R1+0xb8], R82 ;  /* 0x0000b85201007387 */ /* 0x000fe80000100800 */
[----:B------:R-:W-:Y:S04]  /*5af0*/  STL [R1+0xac], R52 ;  /* 0x0000ac3401007387 */ /* 0x000fe80000100800 */
[----:B------:R-:W-:Y:S04]  /*5b00*/  STL [R1+0xa8], R84 ;  /* 0x0000a85401007387 */ /* 0x000fe80000100800 */
[----:B------:R2:W-:Y:S04]  /*5b10*/  STL [R1+0xa0], R22 ;  /* 0x0000a01601007387 */ /* 0x0005e80000100800 */
[----:B------:R1:W-:Y:S04]  /*5b20*/  STL [R1+0x90], R24 ;  /* 0x0000901801007387 */ /* 0x0003e80000100800 */
[----:B------:R3:W-:Y:S01]  /*5b30*/  STL [R1+0x80], R26 ;  /* 0x0000801a01007387 */ /* 0x0007e20000100800 */
[----:B--2---:R-:W-:-:S03]  /*5b40*/  LEA R22, P6, R26, R128, 0x2 ;  /* 0x000000801a167211 */ /* 0x004fc600078c10ff */
[----:B------:R2:W-:Y:S01]  /*5b50*/  STL [R1+0x70], R28 ;  /* 0x0000701c01007387 */ /* 0x0005e20000100800 */
[----:B-1----:R-:W-:Y:S02]  /*5b60*/  LEA R24, P5, R28, R128, 0x2 ;  /* 0x000000801c187211 */ /* 0x002fe400078a10ff */
[----:B------:R-:W-:Y:S01]  /*5b70*/  LEA.HI.X.SX32 R23, R26, R0, 0x2, P6 ;  /* 0x000000001a177211 */ /* 0x000fe200030f16ff */
[----:B------:R1:W-:Y:S01]  /*5b80*/  STL [R1+0x60], R30 ;  /* 0x0000601e01007387 */ /* 0x0003e20000100800 */
[----:B---3--:R-:W-:Y:S02]  /*5b90*/  LEA R26, P6, R30, R128, 0x2 ;  /* 0x000000801e1a7211 */ /* 0x008fe400078c10ff */
[----:B------:R-:W-:Y:S01]  /*5ba0*/  LEA.HI.X.SX32 R25, R28, R0, 0x2, P5 ;  /* 0x000000001c197211 */ /* 0x000fe200028f16ff */
[----:B------:R3:W-:Y:S01]  /*5bb0*/  STL [R1+0x50], R32 ;  /* 0x0000502001007387 */ /* 0x0007e20000100800 */
[----:B--2---:R-:W-:Y:S02]  /*5bc0*/  LEA R28, P5, R32, R128, 0x2 ;  /* 0x00000080201c7211 */ /* 0x004fe400078a10ff */
[-C--:B------:R-:W-:Y:S01]  /*5bd0*/  LEA.HI.X.SX32 R27, R30, R0.reuse, 0x2, P6 ;  /* 0x000000001e1b7211 */ /* 0x080fe200030f16ff */
[----:B------:R2:W-:Y:S01]  /*5be0*/  STL [R1+0x40], R34 ;  /* 0x0000402201007387 */ /* 0x0005e20000100800 */
[----:B------:R-:W-:-:S02]  /*5bf0*/  LEA.HI.X.SX32 R29, R32, R0, 0x2, P5 ;  /* 0x00000000201d7211 */ /* 0x000fc400028f16ff */
[-C--:B-1----:R-:W-:Y:S01]  /*5c00*/  LEA R30, P6, R34, R128.reuse, 0x2 ;  /* 0x00000080221e7211 */ /* 0x082fe200078c10ff */
[----:B------:R1:W-:Y:S01]  /*5c10*/  STL [R1+0x30], R36 ;  /* 0x0000302401007387 */ /* 0x0003e20000100800 */
[----:B---3--:R-:W-:Y:S02]  /*5c20*/  LEA R32, P5, R36, R128, 0x2 ;  /* 0x0000008024207211 */ /* 0x008fe400078a10ff */
[----:B------:R-:W-:Y:S01]  /*5c30*/  LEA.HI.X.SX32 R31, R34, R0, 0x2, P6 ;  /* 0x00000000221f7211 */ /* 0x000fe200030f16ff */
[----:B------:R3:W-:Y:S01]  /*5c40*/  STL [R1+0x9c], R54 ;  /* 0x00009c3601007387 */ /* 0x0007e20000100800 */
[----:B--2---:R-:W-:Y:S02]  /*5c50*/  LEA R34, P6, R39, R128, 0x2 ;  /* 0x0000008027227211 */ /* 0x004fe400078c10ff */
[----:B------:R-:W-:Y:S01]  /*5c60*/  LEA.HI.X.SX32 R33, R36, R0, 0x2, P5 ;  /* 0x0000000024217211 */ /* 0x000fe200028f16ff */
[----:B------:R2:W-:Y:S01]  /*5c70*/  STL [R1+0x8c], R56 ;  /* 0x00008c3801007387 */ /* 0x0005e20000100800 */
[----:B-1----:R-:W-:-:S02]  /*5c80*/  LEA R36, P5, R43, R128, 0x2 ;  /* 0x000000802b247211 */ /* 0x002fc400078a10ff */
[----:B------:R-:W-:Y:S01]  /*5c90*/  LEA.HI.X.SX32 R35, R39, R0, 0x2, P6 ;  /* 0x0000000027237211 */ /* 0x000fe200030f16ff */
[----:B------:R1:W-:Y:S01]  /*5ca0*/  STL [R1+0x7c], R58 ;  /* 0x00007c3a01007387 */ /* 0x0003e20000100800 */
[----:B------:R-:W-:Y:S02]  /*5cb0*/  LEA R38, P6, R42, R128, 0x2 ;  /* 0x000000802a267211 */ /* 0x000fe400078c10ff */
[----:B------:R-:W-:Y:S01]  /*5cc0*/  LEA.HI.X.SX32 R37, R43, R0, 0x2, P5 ;  /* 0x000000002b257211 */ /* 0x000fe200028f16ff */
[----:B------:R1:W-:Y:S01]  /*5cd0*/  STL [R1+0x6c], R60 ;  /* 0x00006c3c01007387 */ /* 0x0003e20000100800 */
[----:B------:R-:W-:Y:S02]  /*5ce0*/  LEA R40, P5, R44, R128, 0x2 ;  /* 0x000000802c287211 */ /* 0x000fe400078a10ff */
[----:B------:R-:W-:Y:S01]  /*5cf0*/  LEA.HI.X.SX32 R39, R42, R0, 0x2, P6 ;  /* 0x000000002a277211 */ /* 0x000fe200030f16ff */
[----:B------:R1:W-:Y:S01]  /*5d00*/  STL [R1+0x5c], R62 ;  /* 0x00005c3e01007387 */ /* 0x0003e20000100800 */
[----:B------:R-:W-:-:S02]  /*5d10*/  LEA R42, P6, R46, R128, 0x2 ;  /* 0x000000802e2a7211 */ /* 0x000fc400078c10ff */
        /* <DEDUP_REMOVED lines=17> */
[----:B---3--:R-:W-:-:S02]  /*5e30*/  LEA R54, P6, R58, R128, 0x2 ;  /* 0x000000803a367211 */ /* 0x008fc400078c10ff */
[----:B------:R-:W-:Y:S01]  /*5e40*/  LEA.HI.X.SX32 R53, R56, R0, 0x2, P5 ;  /* 0x0000000038357211 */ /* 0x000fe200028f16ff */
[----:B------:R3:W-:Y:S01]  /*5e50*/  STL [R1+0x58], R94 ;  /* 0x0000585e01007387 */ /* 0x0007e20000100800 */
[----:B--2---:R-:W-:Y:S02]  /*5e60*/  LEA R56, P5, R60, R128, 0x2 ;  /* 0x000000803c387211 */ /* 0x004fe400078a10ff */
[----:B------:R-:W-:Y:S01]  /*5e70*/  LEA.HI.X.SX32 R55, R58, R0, 0x2, P6 ;  /* 0x000000003a377211 */ /* 0x000fe200030f16ff */
[----:B------:R2:W-:Y:S01]  /*5e80*/  STL [R1+0x48], R96 ;  /* 0x0000486001007387 */ /* 0x0005e20000100800 */
[----:B-1----:R-:W-:Y:S02]  /*5e90*/  LEA R58, P6, R62, R128, 0x2 ;  /* 0x000000803e3a7211 */ /* 0x002fe400078c10ff */
        /* <DEDUP_REMOVED lines=12> */
[----:B------:R-:W-:Y:S02]  /*5f60*/  LEA.HI.X.SX32 R65, R252, R0, 0x2, P5 ;  /* 0x00000000fc417211 */ /* 0x000fe400028f16ff */
[----:B------:R-:W-:Y:S02]  /*5f70*/  LEA R68, P5, R72, R128, 0x2 ;  /* 0x0000008048447211 */ /* 0x000fe400078a10ff */
[----:B------:R-:W-:Y:S02]  /*5f80*/  LEA.HI.X.SX32 R67, R70, R0, 0x2, P6 ;  /* 0x0000000046437211 */ /* 0x000fe400030f16ff */
[----:B------:R-:W-:Y:S02]  /*5f90*/  LEA R70, P6, R74, R128, 0x2 ;  /* 0x000000804a467211 */ /* 0x000fe400078c10ff */
[----:B------:R-:W-:Y:S02]  /*5fa0*/  LEA.HI.X.SX32 R69, R72, R0, 0x2, P5 ;  /* 0x0000000048457211 */ /* 0x000fe400028f16ff */
        /* <DEDUP_REMOVED lines=20> */
[----:B----4-:R-:W-:Y:S02]  /*60f0*/  LEA R92, P5, R96, R128, 0x2 ;  /* 0x00000080605c7211 */ /* 0x010fe400078a10ff */
[----:B------:R-:W-:Y:S02]  /*6100*/  LEA.HI.X.SX32 R91, R94, R0, 0x2, P6 ;  /* 0x000000005e5b7211 */ /* 0x000fe400030f16ff */
[----:B---3--:R-:W-:Y:S02]  /*6110*/  LEA R94, P6, R98, R128, 0x2 ;  /* 0x00000080625e7211 */ /* 0x008fe400078c10ff */
[----:B------:R-:W-:Y:S02]  /*6120*/  LEA.HI.X.SX32 R93, R96, R0, 0x2, P5 ;  /* 0x00000000605d7211 */ /* 0x000fe400028f16ff */
[----:B--2---:R-:W-:-:S02]  /*6130*/  LEA R96, P5, R206, R128, 0x2 ;  /* 0x00000080ce607211 */ /* 0x004fc400078a10ff */
[----:B------:R-:W-:Y:S02]  /*6140*/  LEA.HI.X.SX32 R95, R98, R0, 0x2, P6 ;  /* 0x00000000625f7211 */ /* 0x000fe400030f16ff */
[----:B-1----:R-:W-:Y:S02]  /*6150*/  LEA R98, P6, R102, R128, 0x2 ;  /* 0x0000008066627211 */ /* 0x002fe400078c10ff */
[----:B------:R-:W-:Y:S02]  /*6160*/  LEA.HI.X.SX32 R97, R206, R0, 0x2, P5 ;  /* 0x00000000ce617211 */ /* 0x000fe400028f16ff */
[----:B------:R-:W-:Y:S02]  /*6170*/  LEA R100, P5, R104, R128, 0x2 ;  /* 0x0000008068647211 */ /* 0x000fe400078a10ff */
[----:B------:R-:W-:Y:S02]  /*6180*/  LEA.HI.X.SX32 R99, R102, R0, 0x2, P6 ;  /* 0x0000000066637211 */ /* 0x000fe400030f16ff */
[----:B------:R-:W-:-:S02]  /*6190*/  LEA R102, P6, R116, R128, 0x2 ;  /* 0x0000008074667211 */ /* 0x000fc400078c10ff */
[----:B------:R-:W-:Y:S02]  /*61a0*/  LEA.HI.X.SX32 R101, R104, R0, 0x2, P5 ;  /* 0x0000000068657211 */ /* 0x000fe400028f16ff */
[----:B------:R-:W-:Y:S02]  /*61b0*/  LEA R104, P5, R114, R128, 0x2 ;  /* 0x0000008072687211 */ /* 0x000fe400078a10ff */
[-C--:B------:R-:W-:Y:S01]  /*61c0*/  LEA.HI.X.SX32 R103, R116, R0.reuse, 0x2, P6 ;  /* 0x0000000074677211 */ /* 0x080fe200030f16ff */
[----:B------:R-:W-:Y:S01]  /*61d0*/  IMAD R116, R105, c[0x0][0x190], RZ ;  /* 0x0000640069747a24 */ /* 0x000fe200078e02ff */
[----:B------:R-:W-:Y:S02]  /*61e0*/  ISETP.NE.U32.AND P6, PT, R106, RZ, PT ;  /* 0x000000ff6a00720c */ /* 0x000fe40003fc5070 */
[----:B------:R-:W-:Y:S01]  /*61f0*/  LEA.HI.X.SX32 R105, R114, R0, 0x2, P5 ;  /* 0x0000000072697211 */ /* 0x000fe200028f16ff */
[----:B------:R-:W-:Y:S01]  /*6200*/  IMAD R114, R109, c[0x0][0x190], RZ ;  /* 0x000064006d727a24 */ /* 0x000fe200078e02ff */
[C---:B------:R-:W-:Y:S01]  /*6210*/  LEA R106, P5, R108.reuse, R128, 0x2 ;  /* 0x000000806c6a7211 */ /* 0x040fe200078a10ff */
[----:B------:R1:W-:Y:S03]  /*6220*/  STL [R1+0xc4], R116 ;  /* 0x0000c47401007387 */ /* 0x0003e60000100800 */
[----:B------:R-:W-:Y:S01]  /*6230*/  LEA.HI.X.SX32 R107, R108, R0, 0x2, P5 ;  /* 0x000000006c6b7211 */ /* 0x000fe200028f16ff */
[----:B------:R2:W-:Y:S01]  /*6240*/  STL [R1+0xb4], R112 ;  /* 0x0000b47001007387 */ /* 0x0005e20000100800 */
[----:B------:R-:W-:-:S03]  /*6250*/  LEA R108, P5, R116, R128, 0x2 ;  /* 0x00000080746c7211 */ /* 0x000fc600078a10ff */
[----:B------:R3:W-:Y:S01]  /*6260*/  STL [R1+0xa4], R114 ;  /* 0x0000a47201007387 */ /* 0x0007e20000100800 */
[----:B------:R-:W-:Y:S01]  /*6270*/  LEA.HI.X.SX32 R109, R116, R0, 0x2, P5 ;  /* 0x00000000746d7211 */ /* 0x000fe200028f16ff */
[----:B-1----:R-:W-:Y:S01]  /*6280*/  IMAD R116, R111, c[0x0][0x190], RZ ;  /* 0x000064006f747a24 */ /* 0x002fe200078e02ff */
[----:B------:R-:W-:-:S04]  /*6290*/  LEA R110, P5, R112, R128, 0x2 ;  /* 0x00000080706e7211 */ /* 0x000fc800078a10ff */
[----:B------:R-:W-:Y:S01]  /*62a0*/  LEA.HI.X.SX32 R111, R112, R0, 0x2, P5 ;  /* 0x00000000706f7211 */ /* 0x000fe200028f16ff */
[----:B------:R-:W-:Y:S01]  /*62b0*/  IMAD R120, R115, c[0x0][0x190], RZ ;  /* 0x0000640073787a24 */ /* 0x000fe200078e02ff */
[C---:B--2---:R-:W-:Y:S01]  /*62c0*/  LEA R112, P5, R114.reuse, R128, 0x2 ;  /* 0x0000008072707211 */ /* 0x044fe200078a10ff */
[----:B------:R1:W-:Y:S03]  /*62d0*/  STL [R1+0x94], R116 ;  /* 0x0000947401007387 */ /* 0x0003e60000100800 */
[----:B------:R-:W-:Y:S01]  /*62e0*/  LEA.HI.X.SX32 R113, R114, R0, 0x2, P5 ;  /* 0x0000000072717211 */ /* 0x000fe200028f16ff */
[----:B------:R-:W2:Y:S01]  /*62f0*/  LDL.64 R202, [R1+0x20] ;  /* 0x0000200001ca7983 */ /* 0x000ea20000100a00 */
[C---:B---3--:R-:W-:Y:S01]  /*6300*/  LEA R114, P5, R116.reuse, R128, 0x2 ;  /* 0x0000008074727211 */ /* 0x048fe200078a10ff */
[----:B------:R-:W-:Y:S02]  /*6310*/  IMAD R122, R117, c[0x0][0x190], RZ ;  /* 0x00006400757a7a24 */ /* 0x000fe400078e02ff */
[----:B------:R-:W3:Y:S01]  /*6320*/  LDL.64 R200, [R1+0x18] ;  /* 0x0000180001c87983 */ /* 0x000ee20000100a00 */
[----:B------:R-:W-:-:S02]  /*6330*/  LEA.HI.X.SX32 R115, R116, R0, 0x2, P5 ;  /* 0x0000000074737211 */ /* 0x000fc400028f16ff */
[C---:B-1----:R-:W-:Y:S01]  /*6340*/  LEA R116, P5, R118.reuse, R128, 0x2 ;  /* 0x0000008076747211 */ /* 0x042fe200078a10ff */
[----:B------:R1:W-:Y:S03]  /*6350*/  STL [R1+0x84], R118 ;  /* 0x0000847601007387 */ /* 0x0003e60000100800 */
[----:B------:R-:W-:Y:S01]  /*6360*/  LEA.HI.X.SX32 R117, R118, R0, 0x2, P5 ;  /* 0x0000000076757211 */ /* 0x000fe200028f16ff */
[----:B------:R-:W4:Y:S01]  /*6370*/  LDL.64 R196, [R1+0x10] ;  /* 0x0000100001c47983 */ /* 0x000f220000100a00 */
[----:B------:R-:W-:Y:S01]  /*6380*/  IMAD R124, R119, c[0x0][0x190], RZ ;  /* 0x00006400777c7a24 */ /* 0x000fe200078e02ff */
[----:B------:R-:W-:Y:S01]  /*6390*/  IADD3 R195, R195, -0x40, RZ ;  /* 0xffffffc0c3c37810 */ /* 0x000fe20007ffe0ff */
[----:B------:R-:W-:Y:S01]  /*63a0*/  IMAD R126, R121, c[0x0][0x190], RZ ;  /* 0x00006400797e7a24 */ /* 0x000fe200078e02ff */
[----:B------:R1:W-:Y:S01]  /*63b0*/  STL [R1+0x74], R120 ;  /* 0x0000747801007387 */ /* 0x0003e20000100800 */
[----:B------:R-:W-:Y:S01]  /*63c0*/  IMAD R129, R123, c[0x0][0x190], RZ ;  /* 0x000064007b817a24 */ /* 0x000fe200078e02ff */
[C---:B-1----:R-:W-:Y:S01]  /*63d0*/  LEA R118, P5, R120.reuse, R128, 0x2 ;  /* 0x0000008078767211 */ /* 0x042fe200078a10ff */
[----:B------:R-:W-:Y:S01]  /*63e0*/  IMAD R205, R205, c[0x0][0x190], RZ ;  /* 0x00006400cdcd7a24 */ /* 0x000fe200078e02ff */
[----:B------:R1:W-:Y:S02]  /*63f0*/  STL [R1+0x64], R122 ;  /* 0x0000647a01007387 */ /* 0x0003e40000100800 */
[----:B------:R-:W-:-:S02]  /*6400*/  LEA.HI.X.SX32 R119, R120, R0, 0x2, P5 ;  /* 0x0000000078777211 */ /* 0x000fc400028f16ff */
[----:B------:R1:W-:Y:S01]  /*6410*/  STL [R1+0x54], R124 ;  /* 0x0000547c01007387 */ /* 0x0003e20000100800 */
[----:B------:R-:W-:-:S03]  /*6420*/  LEA R120, P5, R122, R128, 0x2 ;  /* 0x000000807a787211 */ /* 0x000fc600078a10ff */
[----:B------:R1:W-:Y:S01]  /*6430*/  STL [R1+0x44], R126 ;  /* 0x0000447e01007387 */ /* 0x0003e20000100800 */
[----:B------:R-:W-:Y:S02]  /*6440*/  LEA.HI.X.SX32 R121, R122, R0, 0x2, P5 ;  /* 0x000000007a797211 */ /* 0x000fe400028f16ff */
[C---:B-1----:R-:W-:Y:S01]  /*6450*/  LEA R122, P5, R124.reuse, R128, 0x2 ;  /* 0x000000807c7a7211 */ /* 0x042fe200078a10ff */
[----:B------:R1:W-:Y:S03]  /*6460*/  STL [R1+0x34], R129 ;  /* 0x0000348101007387 */ /* 0x0003e60000100800 */
[----:B------:R-:W-:Y:S01]  /*6470*/  LEA.HI.X.SX32 R123, R124, R0, 0x2, P5 ;  /* 0x000000007c7b7211 */ /* 0x000fe200028f16ff */
[----:B------:R1:W-:Y:S01]  /*6480*/  STL.64 [R1+0x170], R204 ;  /* 0x000170cc01007387 */ /* 0x0003e20000100a00 */
[----:B------:R-:W-:-:S04]  /*6490*/  LEA R124, P5, R126, R128, 0x2 ;  /* 0x000000807e7c7211 */ /* 0x000fc800078a10ff */
[----:B------:R-:W-:Y:S02]  /*64a0*/  LEA.HI.X.SX32 R125, R126, R0, 0x2, P5 ;  /* 0x000000007e7d7211 */ /* 0x000fe400028f16ff */
[----:B------:R-:W-:-:S04]  /*64b0*/  LEA R126, P5, R129, R128, 0x2 ;  /* 0x00000080817e7211 */ /* 0x000fc800078a10ff */
[----:B------:R-:W-:Y:S02]  /*64c0*/  LEA.HI.X.SX32 R127, R129, R0, 0x2, P5 ;  /* 0x00000000817f7211 */ /* 0x000fe400028f16ff */
[----:B------:R-:W-:-:S04]  /*64d0*/  LEA R128, P5, R205, R128, 0x2 ;  /* 0x00000080cd807211 */ /* 0x000fc800078a10ff */
[----:B-1----:R-:W-:Y:S01]  /*64e0*/  LEA.HI.X.SX32 R129, R205, R0, 0x2, P5 ;  /* 0x00000000cd817211 */ /* 0x002fe200028f16ff */
[----:B------:R-:W-:Y:S01]  /*64f0*/  IMAD.MOV.U32 R0, RZ, RZ, c[0x0][0x188] ;  /* 0x00006200ff007624 */ /* 0x000fe200078e00ff */
[----:B------:R-:W4:Y:S01]  /*6500*/  LDL.LU.64 R204, [R1+0x8] ;  /* 0x0000080001cc7983 */ /* 0x000f220000300a00 */
[----:B------:R-:W-:-:S03]  /*6510*/  ISETP.GE.U32.AND P5, PT, R195, 0x7fffff81, PT ;  /* 0x7fffff81c300780c */ /* 0x000fc60003fa6070 */
[----:B------:R-:W4:Y:S01]  /*6520*/  LDL.LU R195, [R1+0x198] ;  /* 0x0001980001c37983 */ /* 0x000f220000300800 */
[----:B------:R-:W-:-:S03]  /*6530*/  IMAD.SHL.U32 R0, R0, 0x40, RZ ;  /* 0x0000004000007824 */ /* 0x000fc600078e00ff */
[----:B--2---:R1:W-:Y:S04]  /*6540*/  LDGSTS.E [R198+0x6600], [R202.64], !P2 ;  /* 0x06600000cac67fae */ /* 0x0043e8000d121844 */
[----:B---3--:R2:W-:Y:S04]  /*6550*/  LDGSTS.E [R198+0x6e00], [R200.64], !P4 ;  /* 0x06e00000c8c67fae */ /* 0x0085e8000e121844 */
[----:B----4-:R3:W-:Y:S04]  /*6560*/  LDGSTS.E [R198+0x7600], [R196.64], !P3 ;  /* 0x07600000c4c67fae */ /* 0x0107e8000d921844 */
[----:B-1----:R-:W4:Y:S04]  /*6570*/  LDL.LU.64 R202, [R1+0x190] ;  /* 0x0001900001ca7983 */ /* 0x002f280000300a00 */
[----:B--2---:R-:W2:Y:S04]  /*6580*/  LDL.LU.64 R200, [R1+0x188] ;  /* 0x0001880001c87983 */ /* 0x004ea80000300a00 */
[----:B---3--:R-:W3:Y:S04]  /*6590*/  LDL.LU.64 R196, [R1+0x180] ;  /* 0x0001800001c47983 */ /* 0x008ee80000300a00 */
[----:B------:R1:W-:Y:S04]  /*65a0*/  LDGSTS.E [R198+0x7e00], [R204.64], !P5 ;  /* 0x07e00000ccc67fae */ /* 0x0003e8000e921844 */
[----:B------:R-:W0:Y:S01]  /*65b0*/  LDGDEPBAR ;  /* 0x00000000000079af */ /* 0x000e220000000000 */
[----:B------:R-:W-:-:S03]  /*65c0*/  IMAD.WIDE R194, R0, 0x4, R194 ;  /* 0x0000000400c27825 */ /* 0x000fc600078e02c2 */
[----:B------:R1:W-:Y:S04]  /*65d0*/  LDGSTS.E [R207+0x10000], [R2.64], P6 ;  /* 0x1000000002cf7fae */ /* 0x0003e8000b121844 */
[----:B------:R1:W-:Y:S04]  /*65e0*/  LDGSTS.E [R207+0x10800], [R4.64], P6 ;  /* 0x1080000004cf7fae */ /* 0x0003e8000b121844 */
[----:B------:R1:W-:Y:S04]  /*65f0*/  LDGSTS.E [R207+0x11000], [R6.64], P6 ;  /* 0x1100000006cf7fae */ /* 0x0003e8000b121844 */
[----:B------:R1:W-:Y:S04]  /*6600*/  LDGSTS.E [R207+0x11800], [R8.64], P6 ;  /* 0x1180000008cf7fae */ /* 0x0003e8000b121844 */
[----:B------:R1:W-:Y:S04]  /*6610*/  LDGSTS.E [R207+0x12000], [R10.64], P6 ;  /* 0x120000000acf7fae */ /* 0x0003e8000b121844 */
[----:B------:R1:W-:Y:S04]  /*6620*/  LDGSTS.E [R207+0x12800], [R12.64], P6 ;  /* 0x128000000ccf7fae */ /* 0x0003e8000b121844 */
[----:B------:R1:W-:Y:S04]  /*6630*/  LDGSTS.E [R207+0x13000], [R14.64], P6 ;  /* 0x130000000ecf7fae */ /* 0x0003e8000b121844 */
[----:B------:R1:W-:Y:S01]  /*6640*/  LDGSTS.E [R207+0x13800], [R16.64], P6 ;  /* 0x1380000010cf7fae */ /* 0x0003e2000b121844 */
[----:B------:R-:W-:-:S03]  /*6650*/  LOP3.LUT R0, R207, 0x20, RZ, 0x3c, !PT ;  /* 0x00000020cf007812 */ /* 0x000fc600078e3cff */
[----:B------:R1:W-:Y:S04]  /*6660*/  LDGSTS.E [R207+0x14000], [R18.64], P6 ;  /* 0x1400000012cf7fae */ /* 0x0003e8000b121844 */
        /* <DEDUP_REMOVED lines=14> */
[----:B------:R1:W-:Y:S02]  /*6750*/  LDGSTS.E [R0+0x13a00], [R48.64], P6 ;  /* 0x13a0000030007fae */ /* 0x0003e4000b121844 */
[----:B-1----:R-:W-:-:S02]  /*6760*/  LOP3.LUT R198, R207, 0x40, RZ, 0x3c, !PT ;  /* 0x00000040cfc67812 */ /* 0x002fc400078e3cff */
        /* <DEDUP_REMOVED lines=16> */
[----:B-1----:R-:W-:-:S03]  /*6870*/  LOP3.LUT R0, R207, 0x60, RZ, 0x3c, !PT ;  /* 0x00000060cf007812 */ /* 0x002fc600078e3cff */
        /* <DEDUP_REMOVED lines=24> */
[----:B------:R-:W0:Y:S04]  /*6a00*/  LDGDEPBAR ;  /* 0x00000000000079af */ /* 0x000e280000000000 */
[----:B------:R-:W-:Y:S06]  /*6a10*/  BAR.SYNC.DEFER_BLOCKING 0x0 ;  /* 0x0000000000007b1d */ /* 0x000fec0000010000 */
[----:B--2---:R-:W2:Y:S04]  /*6a20*/  LDL.LU R198, [R1+0x17c] ;  /* 0x00017c0001c67983 */ /* 0x004ea80000300800 */
[----:B------:R-:W-:Y:S01]  /*6a30*/  @!PT LDS RZ, [RZ] ;  /* 0x00000000fffff984 */ /* 0x000fe20000000800 */
[----:B------:R-:W-:Y:S01]  /*6a40*/  @!PT LDS RZ, [RZ] ;  /* 0x00000000fffff984 */ /* 0x000fe20000000800 */
[----:B------:R-:W-:Y:S01]  /*6a50*/  @!PT LDS RZ, [RZ] ;  /* 0x00000000fffff984 */ /* 0x000fe20000000800 */
[----:B------:R1:W-:Y:S04]  /*6a60*/  LDGSTS.E [R199+0x8000], [R194.64], !P1 ;  /* 0x08000000c2c77fae */ /* 0x0003e8000c921844 */
[----:B-1----:R-:W2:Y:S04]  /*6a70*/  LDL.LU R199, [R1+0x178] ;  /* 0x0001780001c77983 */ /* 0x002ea80000300800 */
[----:B------:R-:W1:Y:S01]  /*6a80*/  S2R R0, SR_TID.X ;  /* 0x0000000000007919 */ /* 0x000e620000002100 */
[----:B------:R-:W-:Y:S01]  /*6a90*/  IMAD.MOV.U32 R194, RZ, RZ, c[0x0][0x180] ;  /* 0x00006000ffc27624 */ /* 0x000fe200078e00ff */
[----:B-1----:R-:W-:-:S04]  /*6aa0*/  LOP3.LUT R195, R0, 0x7f, RZ, 0xc0, !PT ;  /* 0x0000007f00c37812 */ /* 0x002fc800078ec0ff */
[----:B------:R-:W-:-:S04]  /*6ab0*/  IADD3 R0, R194, -0x45, RZ ;  /* 0xffffffbbc2007810 */ /* 0x000fc80007ffe0ff */
[----:B------:R-:W-:Y:S02]  /*6ac0*/  ISETP.GE.U32.AND P2, PT, R0, 0x7fffff7c, PT ;  /* 0x7fffff7c0000780c */ /* 0x000fe40003f46070 */
[----:B------:R-:W-:-:S04]  /*6ad0*/  IADD3 R0, R194, -0x49, RZ ;  /* 0xffffffb7c2007810 */ /* 0x000fc80007ffe0ff */
[----:B------:R-:W-:Y:S01]  /*6ae0*/  ISETP.GE.U32.AND P1, PT, R0, 0x7fffff78, PT ;  /* 0x7fffff780000780c */ /* 0x000fe20003f26070 */
[----:B------:R-:W-:-:S04]  /*6af0*/  IMAD.MOV.U32 R0, RZ, RZ, c[0x0][0x188] ;  /* 0x00006200ff007624 */ /* 0x000fc800078e00ff */
[----:B------:R-:W-:Y:S02]  /*6b00*/  IMAD.SHL.U32 R0, R0, 0x40, RZ ;  /* 0x0000004000007824 */ /* 0x000fe400078e00ff */
[----:B------:R-:W-:Y:S02]  /*6b10*/  IMAD.SHL.U32 R195, R195, 0x4, RZ ;  /* 0x00000004c3c37824 */ /* 0x000fe400078e00ff */
[----:B---3--:R-:W-:-:S04]  /*6b20*/  IMAD.WIDE R196, R0, 0x4, R196 ;  /* 0x0000000400c47825 */ /* 0x008fc800078e02c4 */
[----:B--2---:R-:W-:-:S05]  /*6b30*/  IMAD.WIDE R198, R0, 0x4, R198 ;  /* 0x0000000400c67825 */ /* 0x004fca00078e02c6 */
[----:B------:R1:W-:Y:S04]  /*6b40*/  LDGSTS.E [R195+0x8800], [R198.64], !P2 ;  /* 0x08800000c6c37fae */ /* 0x0003e8000d121844 */
[----:B------:R2:W-:Y:S02]  /*6b50*/  LDGSTS.E [R195+0x9000], [R196.64], !P1 ;  /* 0x09000000c4c37fae */ /* 0x0005e4000c921844 */
[----:B--2---:R-:W-:-:S05]  /*6b60*/  IMAD.MOV.U32 R196, RZ, RZ, c[0x0][0x180] ;  /* 0x00006000ffc47624 */ /* 0x004fca00078e00ff */
[----:B------:R-:W-:Y:S01]  /*6b70*/  IADD3 R0, R196, -0x4d, RZ ;  /* 0xffffffb3c4007810 */ /* 0x000fe20007ffe0ff */
[----:B-1----:R-:W-:-:S03]  /*6b80*/  IMAD.MOV.U32 R199, RZ, RZ, c[0x0][0x188] ;  /* 0x00006200ffc77624 */ /* 0x002fc600078e00ff */
[----:B------:R-:W-:Y:S02]  /*6b90*/  ISETP.GE.U32.AND P2, PT, R0, 0x7fffff74, PT ;  /* 0x7fffff740000780c */ /* 0x000fe40003f46070 */
[----:B------:R-:W-:Y:S01]  /*6ba0*/  IADD3 R0, R196, -0x51, RZ ;  /* 0xffffffafc4007810 */ /* 0x000fe20007ffe0ff */
[----:B------:R-:W-:-:S03]  /*6bb0*/  IMAD.SHL.U32 R197, R199, 0x40, RZ ;  /* 0x00000040c7c57824 */ /* 0x000fc600078e00ff */
[----:B------:R-:W-:Y:S01]  /*6bc0*/  ISETP.GE.U32.AND P1, PT, R0, 0x7fffff70, PT ;  /* 0x7fffff700000780c */ /* 0x000fe20003f26070 */
[----:B------:R-:W-:Y:S01]  /*6bd0*/  IMAD.WIDE R200, R197, 0x4, R200 ;  /* 0x00000004c5c87825 */ /* 0x000fe200078e02c8 */
[----:B------:R-:W-:-:S03]  /*6be0*/  IADD3 R0, R196, -0x55, RZ ;  /* 0xffffffabc4007810 */ /* 0x000fc60007ffe0ff */
[----:B----4-:R-:W-:Y:S02]  /*6bf0*/  IMAD.WIDE R202, R197, 0x4, R202 ;  /* 0x00000004c5ca7825 */ /* 0x010fe400078e02ca */
[----:B------:R1:W-:Y:S01]  /*6c00*/  LDGSTS.E [R195+0x9800], [R200.64], !P2 ;  /* 0x09800000c8c37fae */ /* 0x0003e2000d121844 */
[----:B------:R-:W-:Y:S02]  /*6c10*/  ISETP.GE.U32.AND P2, PT, R0, 0x7fffff6c, PT ;  /* 0x7fffff6c0000780c */ /* 0x000fe40003f46070 */
[----:B------:R-:W-:-:S03]  /*6c20*/  IADD3 R0, R196, -0x59, RZ ;  /* 0xffffffa7c4007810 */ /* 0x000fc60007ffe0ff */
[----:B------:R2:W-:Y:S01]  /*6c30*/  LDGSTS.E [R195+0xa000], [R202.64], !P1 ;  /* 0x0a000000cac37fae */ /* 0x0005e2000c921844 */
[----:B------:R-:W-:Y:S01]  /*6c40*/  ISETP.GE.U32.AND P1, PT, R0, 0x7fffff68, PT ;  /* 0x7fffff680000780c */ /* 0x000fe20003f26070 */
[----:B------:R-:W-:Y:S01]  /*6c50*/  IMAD.WIDE R192, R197, 0x4, R192 ;  /* 0x00000004c5c07825 */ /* 0x000fe200078e02c0 */
[----:B------:R-:W-:-:S03]  /*6c60*/  IADD3 R0, R196, -0x5d, RZ ;  /* 0xffffffa3c4007810 */ /* 0x000fc60007ffe0ff */
[----:B------:R-:W-:Y:S02]  /*6c70*/  IMAD.WIDE R190, R197, 0x4, R190 ;  /* 0x00000004c5be7825 */ /* 0x000fe400078e02be */
[----:B------:R3:W-:Y:S01]  /*6c80*/  LDGSTS.E [R195+0xa800], [R192.64], !P2 ;  /* 0x0a800000c0c37fae */ /* 0x0007e2000d121844 */
[----:B------:R-:W-:Y:S02]  /*6c90*/  ISETP.GE.U32.AND P2, PT, R0, 0x7fffff64, PT ;  /* 0x7fffff640000780c */ /* 0x000fe40003f46070 */
[----:B------:R-:W-:-:S03]  /*6ca0*/  IADD3 R0, R196, -0x61, RZ ;  /* 0xffffff9fc4007810 */ /* 0x000fc60007ffe0ff */
[----:B------:R4:W-:Y:S01]  /*6cb0*/  LDGSTS.E [R195+0xb000], [R190.64], !P1 ;  /* 0x0b000000bec37fae */ /* 0x0009e2000c921844 */
[----:B------:R-:W-:Y:S01]  /*6cc0*/  ISETP.GE.U32.AND P1, PT, R0, 0x7fffff60, PT ;  /* 0x7fffff600000780c */ /* 0x000fe20003f26070 */
[----:B------:R-:W-:Y:S01]  /*6cd0*/  IMAD.WIDE R188, R197, 0x4, R188 ;  /* 0x00000004c5bc7825 */ /* 0x000fe200078e02bc */
[----:B------:R-:W-:-:S03]  /*6ce0*/  IADD3 R0, R196, -0x65, RZ ;  /* 0xffffff9bc4007810 */ /* 0x000fc60007ffe0ff */
[C---:B------:R-:W-:Y:S02]  /*6cf0*/  IMAD.WIDE R186, R197.reuse, 0x4, R186 ;  /* 0x00000004c5ba7825 */ /* 0x040fe400078e02ba */
[----:B------:R1:W-:Y:S01]  /*6d00*/  LDGSTS.E [R195+0xb800], [R188.64], !P2 ;  /* 0x0b800000bcc37fae */ /* 0x0003e2000d121844 */
[----:B------:R-:W-:Y:S02]  /*6d10*/  ISETP.GE.U32.AND P2, PT, R0, 0x7fffff5c, PT ;  /* 0x7fffff5c0000780c */ /* 0x000fe40003f46070 */
[----:B------:R-:W-:Y:S01]  /*6d20*/  IADD3 R0, R196, -0x69, RZ ;  /* 0xffffff97c4007810 */ /* 0x000fe20007ffe0ff */
[----:B------:R-:W-:Y:S01]  /*6d30*/  IMAD.WIDE R184, R197, 0x4, R184 ;  /* 0x00000004c5b87825 */ /* 0x000fe200078e02b8 */
[----:B------:R-:W1:Y:S04]  /*6d40*/  S2R R198, SR_TID.X ;  /* 0x0000000000c67919 */ /* 0x000e680000002100 */
[----:B------:R1:W-:Y:S01]  /*6d50*/  LDGSTS.E [R195+0xc000], [R186.64], !P1 ;  /* 0x0c000000bac37fae */ /* 0x0003e2000c921844 */
[----:B------:R-:W-:-:S02]  /*6d60*/  ISETP.GE.U32.AND P1, PT, R0, 0x7fffff58, PT ;  /* 0x7fffff580000780c */ /* 0x000fc40003f26070 */
[----:B------:R-:W-:Y:S01]  /*6d70*/  IADD3 R0, R196, -0x6d, RZ ;  /* 0xffffff93c4007810 */ /* 0x000fe20007ffe0ff */
[C---:B------:R-:W-:Y:S01]  /*6d80*/  IMAD.WIDE R182, R197.reuse, 0x4, R182 ;  /* 0x00000004c5b67825 */ /* 0x040fe200078e02b6 */
[----:B------:R1:W-:Y:S02]  /*6d90*/  LDGSTS.E [R195+0xc800], [R184.64], !P2 ;  /* 0x0c800000b8c37fae */ /* 0x0003e4000d121844 */
[----:B------:R-:W-:Y:S02]  /*6da0*/  ISETP.GE.U32.AND P2, PT, R0, 0x7fffff54, PT ;  /* 0x7fffff540000780c */ /* 0x000fe40003f46070 */
[----:B------:R-:W-:Y:S01]  /*6db0*/  IADD3 R0, R196, -0x71, RZ ;  /* 0xffffff8fc4007810 */ /* 0x000fe20007ffe0ff */
[C---:B------:R-:W-:Y:S01]  /*6dc0*/  IMAD.WIDE R180, R197.reuse, 0x4, R180 ;  /* 0x00000004c5b47825 */ /* 0x040fe200078e02b4 */
[----:B----4-:R-:W4:Y:S04]  /*6dd0*/  LDL.LU.64 R190, [R1+0x28] ;  /* 0x0000280001be7983 */ /* 0x010f280000300a00 */
[----:B------:R2:W-:Y:S01]  /*6de0*/  LDGSTS.E [R195+0xd000], [R182.64], !P1 ;  /* 0x0d000000b6c37fae */ /* 0x0005e2000c921844 */
[----:B------:R-:W-:Y:S01]  /*6df0*/  ISETP.GE.U32.AND P1, PT, R0, 0x7fffff50, PT ;  /* 0x7fffff500000780c */ /* 0x000fe20003f26070 */
[C---:B------:R-:W-:Y:S01]  /*6e00*/  IMAD.WIDE R178, R197.reuse, 0x4, R178 ;  /* 0x00000004c5b27825 */ /* 0x040fe200078e02b2 */
[----:B------:R-:W-:Y:S01]  /*6e10*/  IADD3 R0, R196, -0x75, RZ ;  /* 0xffffff8bc4007810 */ /* 0x000fe20007ffe0ff */
[----:B---3--:R-:W3:Y:S04]  /*6e20*/  LDL.LU.64 R192, [R1+0x20] ;  /* 0x0000200001c07983 */ /* 0x008ee80000300a00 */
[----:B------:R2:W-:Y:S01]  /*6e30*/  LDGSTS.E [R195+0xd800], [R180.64], !P2 ;  /* 0x0d800000b4c37fae */ /* 0x0005e2000d121844 */
[----:B------:R-:W-:Y:S01]  /*6e40*/  ISETP.GE.U32.AND P2, PT, R0, 0x7fffff4c, PT ;  /* 0x7fffff4c0000780c */ /* 0x000fe20003f46070 */
[----:B------:R-:W-:Y:S01]  /*6e50*/  IMAD.WIDE R176, R197, 0x4, R176 ;  /* 0x00000004c5b07825 */ /* 0x000fe200078e02b0 */
[----:B-1----:R-:W-:Y:S01]  /*6e60*/  LOP3.LUT R198, R198, 0x7f, RZ, 0xc0, !PT ;  /* 0x0000007fc6c67812 */ /* 0x002fe200078ec0ff */
[----:B--2---:R-:W2:Y:S04]  /*6e70*/  LDL.LU.64 R202, [R1+0x18] ;  /* 0x0000180001ca7983 */ /* 0x004ea80000300a00 */
[----:B------:R1:W-:Y:S01]  /*6e80*/  LDGSTS.E [R195+0xe000], [R178.64], !P1 ;  /* 0x0e000000b2c37fae */ /* 0x0003e2000c921844 */
[----:B------:R-:W-:-:S02]  /*6e90*/  IADD3 R0, R196, -0x42, RZ ;  /* 0xffffffbec4007810 */ /* 0x000fc40007ffe0ff */
[C---:B-1----:R-:W-:Y:S01]  /*6ea0*/  IADD3 R179, R196.reuse, -0x79, RZ ;  /* 0xffffff87c4b37810 */ /* 0x042fe20007ffe0ff */
[----:B------:R-:W-:Y:S01]  /*6eb0*/  IMAD.WIDE R136, R197, 0x4, R136 ;  /* 0x00000004c5887825 */ /* 0x000fe200078e0288 */
[----:B------:R-:W-:Y:S01]  /*6ec0*/  IADD3 R178, R196, -0x7d, RZ ;  /* 0xffffff83c4b27810 */ /* 0x000fe20007ffe0ff */
[----:B------:R1:W-:Y:S01]  /*6ed0*/  LDGSTS.E [R195+0xe800], [R176.64], !P2 ;  /* 0x0e800000b0c37fae */ /* 0x0003e2000d121844 */
[----:B------:R-:W-:Y:S02]  /*6ee0*/  ISETP.GE.U32.AND P3, PT, R179, 0x7fffff48, PT ;  /* 0x7fffff48b300780c */ /* 0x000fe40003f66070 */
[----:B------:R-:W-:Y:S02]  /*6ef0*/  ISETP.GE.U32.AND P4, PT, R178, 0x7fffff44, PT ;  /* 0x7fffff44b200780c */ /* 0x000fe40003f86070 */
[----:B------:R-:W-:Y:S02]  /*6f00*/  IADD3 R179, R196, -0x46, RZ ;  /* 0xffffffbac4b37810 */ /* 0x000fe40007ffe0ff */
[----:B------:R-:W-:-:S02]  /*6f10*/  ISETP.GE.U32.AND P5, PT, R0, 0x7fffff7f, PT ;  /* 0x7fffff7f0000780c */ /* 0x000fc40003fa6070 */
[C---:B------:R-:W-:Y:S02]  /*6f20*/  IADD3 R178, R196.reuse, -0x4a, RZ ;  /* 0xffffffb6c4b27810 */ /* 0x040fe40007ffe0ff */
[----:B------:R-:W-:Y:S02]  /*6f30*/  ISETP.GE.U32.AND P6, PT, R179, 0x7fffff7b, PT ;  /* 0x7fffff7bb300780c */ /* 0x000fe40003fc6070 */
[----:B------:R-:W-:Y:S01]  /*6f40*/  IADD3 R0, R196, -0x4e, RZ ;  /* 0xffffffb2c4007810 */ /* 0x000fe20007ffe0ff */
[----:B------:R-:W-:Y:S01]  /*6f50*/  IMAD.SHL.U32 R198, R198, 0x4, RZ ;  /* 0x00000004c6c67824 */ /* 0x000fe200078e00ff */
[----:B------:R-:W-:Y:S01]  /*6f60*/  ISETP.GE.U32.AND P1, PT, R178, 0x7fffff77, PT ;  /* 0x7fffff77b200780c */ /* 0x000fe20003f26070 */
[----:B------:R-:W-:Y:S01]  /*6f70*/  IMAD.WIDE R174, R197, 0x4, R174 ;  /* 0x00000004c5ae7825 */ /* 0x000fe200078e02ae */
[----:B------:R-:W-:Y:S01]  /*6f80*/  ISETP.GE.U32.AND P2, PT, R0, 0x7fffff73, PT ;  /* 0x7fffff730000780c */ /* 0x000fe20003f46070 */
[----:B------:R1:W-:Y:S02]  /*6f90*/  LDGSTS.E [R195+0xf000], [R136.64], !P3 ;  /* 0x0f00000088c37fae */ /* 0x0003e4000d921844 */
[----:B-1----:R-:W-:-:S02]  /*6fa0*/  IADD3 R176, R196, -0x52, RZ ;  /* 0xffffffaec4b07810 */ /* 0x002fc40007ffe0ff */
[----:B------:R-:W-:Y:S01]  /*6fb0*/  IADD3 R0, R196, -0x56, RZ ;  /* 0xffffffaac4007810 */ /* 0x000fe20007ffe0ff */
[C---:B------:R-:W-:Y:S01]  /*6fc0*/  IMAD.WIDE R208, R197.reuse, 0x4, R208 ;  /* 0x00000004c5d07825 */ /* 0x040fe200078e02d0 */
[----:B------:R-:W-:Y:S01]  /*6fd0*/  LOP3.LUT R201, R198, 0x20, RZ, 0x3c, !PT ;  /* 0x00000020c6c97812 */ /* 0x000fe200078e3cff */
[----:B------:R1:W-:Y:S01]  /*6fe0*/  LDGSTS.E [R195+0xf800], [R174.64], !P4 ;  /* 0x0f800000aec37fae */ /* 0x0003e2000e121844 */
[----:B------:R-:W-:Y:S01]  /*6ff0*/  ISETP.GE.U32.AND P3, PT, R176, 0x7fffff6f, PT ;  /* 0x7fffff6fb000780c */ /* 0x000fe20003f66070 */
[C---:B------:R-:W-:Y:S01]  /*7000*/  IMAD.WIDE R210, R197.reuse, 0x4, R210 ;  /* 0x00000004c5d27825 */ /* 0x040fe200078e02d2 */
[----:B------:R-:W-:Y:S01]  /*7010*/  ISETP.GE.U32.AND P4, PT, R0, 0x7fffff6b, PT ;  /* 0x7fffff6b0000780c */ /* 0x000fe20003f86070 */
[----:B------:R1:W-:Y:S01]  /*7020*/  LDGSTS.E [R201+0x8200], [R208.64], !P5 ;  /* 0x08200000d0c97fae */ /* 0x0003e2000e921844 */
[C---:B------:R-:W-:Y:S02]  /*7030*/  IADD3 R0, R196.reuse, -0x5e, RZ ;  /* 0xffffffa2c4007810 */ /* 0x040fe40007ffe0ff */
[----:B------:R-:W-:Y:S01]  /*7040*/  IADD3 R136, R196, -0x5a, RZ ;  /* 0xffffffa6c4887810 */ /* 0x000fe20007ffe0ff */
[----:B------:R-:W-:Y:S01]  /*7050*/  IMAD.WIDE R172, R197, 0x4, R172 ;  /* 0x00000004c5ac7825 */ /* 0x000fe200078e02ac */
[----:B------:R1:W-:Y:S01]  /*7060*/  LDGSTS.E [R201+0x8a00], [R210.64], !P6 ;  /* 0x08a00000d2c97fae */ /* 0x0003e2000f121844 */
[----:B------:R-:W-:-:S02]  /*7070*/  ISETP.GE.U32.AND P6, PT, R0, 0x7fffff63, PT ;  /* 0x7fffff630000780c */ /* 0x000fc40003fc6070 */
[----:B------:R-:W-:Y:S01]  /*7080*/  ISETP.GE.U32.AND P5, PT, R136, 0x7fffff67, PT ;  /* 0x7fffff678800780c */ /* 0x000fe20003fa6070 */
[C---:B------:R-:W-:Y:S01]  /*7090*/  IMAD.WIDE R212, R197.reuse, 0x4, R212 ;  /* 0x00000004c5d47825 */ /* 0x040fe200078e02d4 */
[C---:B------:R-:W-:Y:S01]  /*70a0*/  IADD3 R136, R196.reuse, -0x62, RZ ;  /* 0xffffff9ec4887810 */ /* 0x040fe20007ffe0ff */
[----:B------:R1:W-:Y:S01]  /*70b0*/  LDGSTS.E [R201+0x9200], [R172.64], !P1 ;  /* 0x09200000acc97fae */ /* 0x0003e2000c921844 */
[----:B------:R-:W-:Y:S01]  /*70c0*/  IADD3 R0, R196, -0x66, RZ ;  /* 0xffffff9ac4007810 */ /* 0x000fe20007ffe0ff */
[C---:B------:R-:W-:Y:S01]  /*70d0*/  IMAD.WIDE R170, R197.reuse, 0x4, R170 ;  /* 0x00000004c5aa7825 */ /* 0x040fe200078e02aa */
[----:B------:R-:W-:Y:S01]  /*70e0*/  ISETP.GE.U32.AND P1, PT, R136, 0x7fffff5f, PT ;  /* 0x7fffff5f8800780c */ /* 0x000fe20003f26070 */
[----:B------:R1:W-:Y:S01]  /*70f0*/  LDGSTS.E [R201+0x9a00], [R212.64], !P2 ;  /* 0x09a00000d4c97fae */ /* 0x0003e2000d121844 */
        /* <DEDUP_REMOVED lines=17> */
[----:B------:R-:W-:Y:S01]  /*7210*/  IMAD.WIDE R218, R197, 0x4, R218 ;  /* 0x00000004c5da7825 */ /* 0x000fe200078e02da */
[C---:B------:R-:W-:Y:S01]  /*7220*/  IADD3 R136, R196.reuse, -0x7a, RZ ;  /* 0xffffff86c4887810 */ /* 0x040fe20007ffe0ff */
[----:B------:R1:W-:Y:S01]  /*7230*/  LDGSTS.E [R201+0xc200], [R166.64], !P1 ;  /* 0x0c200000a6c97fae */ /* 0x0003e2000c921844 */
[----:B------:R-:W-:-:S02]  /*7240*/  IADD3 R0, R196, -0x7e, RZ ;  /* 0xffffff82c4007810 */ /* 0x000fc40007ffe0ff */
[----:B------:R-:W-:Y:S01]  /*7250*/  ISETP.GE.U32.AND P1, PT, R136, 0x7fffff47, PT ;  /* 0x7fffff478800780c */ /* 0x000fe20003f26070 */
[----:B------:R1:W-:Y:S01]  /*7260*/  LDGSTS.E [R201+0xca00], [R218.64], !P2 ;  /* 0x0ca00000dac97fae */ /* 0x0003e2000d121844 */
[----:B------:R-:W-:Y:S01]  /*7270*/  ISETP.GE.U32.AND P2, PT, R0, 0x7fffff43, PT ;  /* 0x7fffff430000780c */ /* 0x000fe20003f46070 */
[----:B------:R-:W-:-:S04]  /*7280*/  IMAD.WIDE R164, R197, 0x4, R164 ;  /* 0x00000004c5a47825 */ /* 0x000fc800078e02a4 */
[C---:B------:R-:W-:Y:S01]  /*7290*/  IMAD.WIDE R220, R197.reuse, 0x4, R220 ;  /* 0x00000004c5dc7825 */ /* 0x040fe200078e02dc */
[----:B------:R1:W-:Y:S03]  /*72a0*/  LDGSTS.E [R201+0xd200], [R164.64], !P3 ;  /* 0x0d200000a4c97fae */ /* 0x0003e6000d921844 */
[C---:B------:R-:W-:Y:S01]  /*72b0*/  IMAD.WIDE R162, R197.reuse, 0x4, R162 ;  /* 0x00000004c5a27825 */ /* 0x040fe200078e02a2 */
[----:B------:R1:W-:Y:S03]  /*72c0*/  LDGSTS.E [R201+0xda00], [R220.64], !P4 ;  /* 0x0da00000dcc97fae */ /* 0x0003e6000e121844 */
[C---:B------:R-:W-:Y:S01]  /*72d0*/  IMAD.WIDE R222, R197.reuse, 0x4, R222 ;  /* 0x00000004c5de7825 */ /* 0x040fe200078e02de */
[----:B------:R1:W-:Y:S03]  /*72e0*/  LDGSTS.E [R201+0xe200], [R162.64], !P5 ;  /* 0x0e200000a2c97fae */ /* 0x0003e6000e921844 */
[C---:B------:R-:W-:Y:S01]  /*72f0*/  IMAD.WIDE R160, R197.reuse, 0x4, R160 ;  /* 0x00000004c5a07825 */ /* 0x040fe200078e02a0 */
[----:B------:R1:W-:Y:S03]  /*7300*/  LDGSTS.E [R201+0xea00], [R222.64], !P6 ;  /* 0x0ea00000dec97fae */ /* 0x0003e6000f121844 */
[----:B------:R-:W-:Y:S01]  /*7310*/  IMAD.WIDE R224, R197, 0x4, R224 ;  /* 0x00000004c5e07825 */ /* 0x000fe200078e02e0 */
[----:B------:R1:W-:Y:S04]  /*7320*/  LDGSTS.E [R201+0xf200], [R160.64], !P1 ;  /* 0x0f200000a0c97fae */ /* 0x0003e8000c921844 */
[----:B------:R1:W-:Y:S04]  /*7330*/  LDGSTS.E [R201+0xfa00], [R224.64], !P2 ;  /* 0x0fa00000e0c97fae */ /* 0x0003e8000d121844 */
[----:B-1----:R-:W2:Y:S04]  /*7340*/  LDL.LU.64 R200, [R1+0x10] ;  /* 0x0000100001c87983 */ /* 0x002ea80000300a00 */
[----:B------:R-:W1:Y:S01]  /*7350*/  S2R R198, SR_TID.X ;  /* 0x0000000000c67919 */ /* 0x000e620000002100 */
[----:B------:R-:W-:-:S02]  /*7360*/  IADD3 R136, R196, -0x43, RZ ;  /* 0xffffffbdc4887810 */ /* 0x000fc40007ffe0ff */
[----:B------:R-:W-:Y:S02]  /*7370*/  IADD3 R0, R196, -0x47, RZ ;  /* 0xffffffb9c4007810 */ /* 0x000fe40007ffe0ff */
[----:B------:R-:W-:Y:S02]  /*7380*/  ISETP.GE.U32.AND P3, PT, R136, 0x7fffff7e, PT ;  /* 0x7fffff7e8800780c */ /* 0x000fe40003f66070 */
[----:B------:R-:W-:Y:S02]  /*7390*/  ISETP.GE.U32.AND P4, PT, R0, 0x7fffff7a, PT ;  /* 0x7fffff7a0000780c */ /* 0x000fe40003f86070 */
[C---:B------:R-:W-:Y:S02]  /*73a0*/  IADD3 R136, R196.reuse, -0x4b, RZ ;  /* 0xffffffb5c4887810 */ /* 0x040fe40007ffe0ff */
[----:B------:R-:W-:Y:S02]  /*73b0*/  IADD3 R0, R196, -0x4f, RZ ;  /* 0xffffffb1c4007810 */ /* 0x000fe40007ffe0ff */
[----:B------:R-:W-:-:S02]  /*73c0*/  ISETP.GE.U32.AND P5, PT, R136, 0x7fffff76, PT ;  /* 0x7fffff768800780c */ /* 0x000fc40003fa6070 */
[----:B------:R-:W-:Y:S02]  /*73d0*/  ISETP.GE.U32.AND P6, PT, R0, 0x7fffff72, PT ;  /* 0x7fffff720000780c */ /* 0x000fe40003fc6070 */
[----:B------:R-:W-:Y:S02]  /*73e0*/  IADD3 R136, R196, -0x53, RZ ;  /* 0xffffffadc4887810 */ /* 0x000fe40007ffe0ff */
[----:B-1----:R-:W-:Y:S02]  /*73f0*/  LOP3.LUT R198, R198, 0x7f, RZ, 0xc0, !PT ;  /* 0x0000007fc6c67812 */ /* 0x002fe400078ec0ff */
[----:B------:R-:W-:-:S03]  /*7400*/  IADD3 R0, R196, -0x57, RZ ;  /* 0xffffffa9c4007810 */ /* 0x000fc60007ffe0ff */
[----:B------:R-:W-:Y:S01]  /*7410*/  IMAD.SHL.U32 R198, R198, 0x4, RZ ;  /* 0x00000004c6c67824 */ /* 0x000fe200078e00ff */
[----:B------:R-:W-:Y:S01]  /*7420*/  ISETP.GE.U32.AND P1, PT, R136, 0x7fffff6e, PT ;  /* 0x7fffff6e8800780c */ /* 0x000fe20003f26070 */
[C---:B------:R-:W-:Y:S01]  /*7430*/  IMAD.WIDE R158, R197.reuse, 0x4, R158 ;  /* 0x00000004c59e7825 */ /* 0x040fe200078e029e */
[----:B------:R-:W-:Y:S02]  /*7440*/  ISETP.GE.U32.AND P2, PT, R0, 0x7fffff6a, PT ;  /* 0x7fffff6a0000780c */ /* 0x000fe40003f46070 */
[----:B------:R-:W-:Y:S01]  /*7450*/  LOP3.LUT R198, R198, 0x40, RZ, 0x3c, !PT ;  /* 0x00000040c6c67812 */ /* 0x000fe200078e3cff */
[C---:B------:R-:W-:Y:S01]  /*7460*/  IMAD.WIDE R226, R197.reuse, 0x4, R226 ;  /* 0x00000004c5e27825 */ /* 0x040fe200078e02e2 */
[C---:B------:R-:W-:Y:S02]  /*7470*/  IADD3 R136, R196.reuse, -0x5b, RZ ;  /* 0xffffffa5c4887810 */ /* 0x040fe40007ffe0ff */
[----:B------:R-:W-:Y:S01]  /*7480*/  IADD3 R0, R196, -0x5f, RZ ;  /* 0xffffffa1c4007810 */ /* 0x000fe20007ffe0ff */
[----:B------:R1:W-:Y:S01]  /*7490*/  LDGSTS.E [R198+0x8400], [R158.64], !P3 ;  /* 0x084000009ec67fae */ /* 0x0003e2000d921844 */
[----:B------:R-:W-:Y:S01]  /*74a0*/  IMAD.WIDE R156, R197, 0x4, R156 ;  /* 0x00000004c59c7825 */ /* 0x000fe200078e029c */
[----:B------:R-:W-:-:S02]  /*74b0*/  ISETP.GE.U32.AND P3, PT, R136, 0x7fffff66, PT ;  /* 0x7fffff668800780c */ /* 0x000fc40003f66070 */
[----:B------:R1:W-:Y:S01]  /*74c0*/  LDGSTS.E [R198+0x8c00], [R226.64], !P4 ;  /* 0x08c00000e2c67fae */ /* 0x0003e2000e121844 */
[C---:B------:R-:W-:Y:S01]  /*74d0*/  IMAD.WIDE R228, R197.reuse, 0x4, R228 ;  /* 0x00000004c5e47825 */ /* 0x040fe200078e02e4 */
[----:B------:R-:W-:Y:S02]  /*74e0*/  ISETP.GE.U32.AND P4, PT, R0, 0x7fffff62, PT ;  /* 0x7fffff620000780c */ /* 0x000fe40003f86070 */
        /* <DEDUP_REMOVED lines=34> */
[C---:B------:R-:W-:Y:S01]  /*7710*/  IADD3 R136, R196.reuse, -0x44, RZ ;  /* 0xffffffbcc4887810 */ /* 0x040fe20007ffe0ff */
[----:B------:R1:W-:Y:S02]  /*7720*/  LDGSTS.E [R198+0xdc00], [R236.64], !P2 ;  /* 0x0dc00000ecc67fae */ /* 0x0003e4000d121844 */
[C---:B------:R-:W-:Y:S01]  /*7730*/  IMAD.WIDE R238, R197.reuse, 0x4, R238 ;  /* 0x00000004c5ee7825 */ /* 0x040fe200078e02ee */
[----:B------:R-:W-:Y:S01]  /*7740*/  IADD3 R0, R196, -0x48, RZ ;  /* 0xffffffb8c4007810 */ /* 0x000fe20007ffe0ff */
[----:B------:R1:W-:Y:S02]  /*7750*/  LDGSTS.E [R198+0xe400], [R146.64], !P3 ;  /* 0x0e40000092c67fae */ /* 0x0003e4000d921844 */
[----:B------:R-:W-:-:S02]  /*7760*/  IMAD.WIDE R144, R197, 0x4, R144 ;  /* 0x00000004c5907825 */ /* 0x000fc400078e0290 */
[----:B------:R1:W-:Y:S02]  /*7770*/  LDGSTS.E [R198+0xec00], [R238.64], !P4 ;  /* 0x0ec00000eec67fae */ /* 0x0003e4000e121844 */
[----:B------:R-:W-:Y:S01]  /*7780*/  IMAD.WIDE R240, R197, 0x4, R240 ;  /* 0x00000004c5f07825 */ /* 0x000fe200078e02f0 */
[----:B------:R-:W-:Y:S01]  /*7790*/  ISETP.GE.U32.AND P1, PT, R136, 0x7fffff7d, PT ;  /* 0x7fffff7d8800780c */ /* 0x000fe20003f26070 */
[----:B------:R1:W-:Y:S01]  /*77a0*/  LDGSTS.E [R198+0xf400], [R144.64], !P5 ;  /* 0x0f40000090c67fae */ /* 0x0003e2000e921844 */
[----:B------:R-:W-:Y:S02]  /*77b0*/  ISETP.GE.U32.AND P2, PT, R0, 0x7fffff79, PT ;  /* 0x7fffff790000780c */ /* 0x000fe40003f46070 */
[C---:B------:R-:W-:Y:S01]  /*77c0*/  IADD3 R136, R196.reuse, -0x4c, RZ ;  /* 0xffffffb4c4887810 */ /* 0x040fe20007ffe0ff */
[----:B------:R1:W-:Y:S01]  /*77d0*/  LDGSTS.E [R198+0xfc00], [R240.64], !P6 ;  /* 0x0fc00000f0c67fae */ /* 0x0003e2000f121844 */
[----:B------:R-:W-:Y:S02]  /*77e0*/  IADD3 R0, R196, -0x50, RZ ;  /* 0xffffffb0c4007810 */ /* 0x000fe40007ffe0ff */
[----:B------:R-:W-:-:S02]  /*77f0*/  ISETP.GE.U32.AND P3, PT, R136, 0x7fffff75, PT ;  /* 0x7fffff758800780c */ /* 0x000fc40003f66070 */
[----:B------:R-:W-:Y:S02]  /*7800*/  ISETP.GE.U32.AND P4, PT, R0, 0x7fffff71, PT ;  /* 0x7fffff710000780c */ /* 0x000fe40003f86070 */
[C---:B------:R-:W-:Y:S02]  /*7810*/  IADD3 R136, R196.reuse, -0x54, RZ ;  /* 0xffffffacc4887810 */ /* 0x040fe40007ffe0ff */
[----:B-1----:R-:W-:Y:S02]  /*7820*/  LOP3.LUT R198, R195, 0x60, RZ, 0x3c, !PT ;  /* 0x00000060c3c67812 */ /* 0x002fe400078e3cff */
[----:B------:R-:W1:Y:S01]  /*7830*/  S2R R195, SR_TID.X ;  /* 0x0000000000c37919 */ /* 0x000e620000002100 */
[----:B------:R-:W-:Y:S01]  /*7840*/  IADD3 R0, R196, -0x58, RZ ;  /* 0xffffffa8c4007810 */ /* 0x000fe20007ffe0ff */
[C---:B------:R-:W-:Y:S01]  /*7850*/  IMAD.WIDE R142, R197.reuse, 0x4, R142 ;  /* 0x00000004c58e7825 */ /* 0x040fe200078e028e */
[----:B------:R-:W-:Y:S02]  /*7860*/  ISETP.GE.U32.AND P5, PT, R136, 0x7fffff6d, PT ;  /* 0x7fffff6d8800780c */ /* 0x000fe40003fa6070 */
        /* <DEDUP_REMOVED lines=8> */
[----:B------:R-:W-:Y:S01]  /*78f0*/  IMAD.WIDE R140, R197, 0x4, R140 ;  /* 0x00000004c58c7825 */ /* 0x000fe200078e028c */
[----:B------:R-:W-:-:S03]  /*7900*/  IADD3 R136, R196, -0x64, RZ ;  /* 0xffffff9cc4887810 */ /* 0x000fc60007ffe0ff */
[C---:B------:R-:W-:Y:S01]  /*7910*/  IMAD.WIDE R244, R197.reuse, 0x4, R244 ;  /* 0x00000004c5f47825 */ /* 0x040fe200078e02f4 */
[----:B------:R-:W-:Y:S01]  /*7920*/  IADD3 R0, R196, -0x68, RZ ;  /* 0xffffff98c4007810 */ /* 0x000fe20007ffe0ff */
[----:B------:R2:W-:Y:S02]  /*7930*/  LDGSTS.E [R198+0x9600], [R140.64], !P3 ;  /* 0x096000008cc67fae */ /* 0x0005e4000d921844 */
[C---:B------:R-:W-:Y:S01]  /*7940*/  IMAD.WIDE R138, R197.reuse, 0x4, R138 ;  /* 0x00000004c58a7825 */ /* 0x040fe200078e028a */
[----:B------:R-:W-:Y:S01]  /*7950*/  ISETP.GE.U32.AND P3, PT, R136, 0x7fffff5d, PT ;  /* 0x7fffff5d8800780c */ /* 0x000fe20003f66070 */
[----:B------:R2:W-:Y:S02]  /*7960*/  LDGSTS.E [R198+0x9e00], [R244.64], !P4 ;  /* 0x09e00000f4c67fae */ /* 0x0005e4000e121844 */
[C---:B------:R-:W-:Y:S01]  /*7970*/  IMAD.WIDE R246, R197.reuse, 0x4, R246 ;  /* 0x00000004c5f67825 */ /* 0x040fe200078e02f6 */
[----:B------:R-:W-:Y:S01]  /*7980*/  ISETP.GE.U32.AND P4, PT, R0, 0x7fffff59, PT ;  /* 0x7fffff590000780c */ /* 0x000fe20003f86070 */
[----:B------:R3:W-:Y:S02]  /*7990*/  LDGSTS.E [R198+0xa600], [R138.64], !P5 ;  /* 0x0a6000008ac67fae */ /* 0x0007e4000e921844 */
[----:B------:R-:W-:Y:S01]  /*79a0*/  IMAD.WIDE R132, R197, 0x4, R132 ;  /* 0x00000004c5847825 */ /* 0x000fe200078e0284 */
[----:B-1----:R-:W-:Y:S01]  /*79b0*/  LOP3.LUT R195, R195, 0x3f, RZ, 0xc0, !PT ;  /* 0x0000003fc3c37812 */ /* 0x002fe200078ec0ff */
[----:B------:R1:W-:Y:S02]  /*79c0*/  LDGSTS.E [R198+0xae00], [R246.64], !P6 ;  /* 0x0ae00000f6c67fae */ /* 0x0003e4000f121844 */
[----:B------:R-:W-:Y:S01]  /*79d0*/  IMAD.WIDE R134, R197, 0x4, R134 ;  /* 0x00000004c5867825 */ /* 0x000fe200078e0286 */
[----:B------:R-:W-:Y:S01]  /*79e0*/  IADD3 R194, R194, -0x40, RZ ;  /* 0xffffffc0c2c27810 */ /* 0x000fe20007ffe0ff */
[----:B------:R1:W-:Y:S01]  /*79f0*/  LDGSTS.E [R198+0xb600], [R132.64], !P1 ;  /* 0x0b60000084c67fae */ /* 0x0003e2000c921844 */
[----:B------:R-:W-:-:S03]  /*7a00*/  IADD3 R0, R196, -0x6c, RZ ;  /* 0xffffff94c4007810 */ /* 0x000fc60007ffe0ff */
[----:B------:R1:W-:Y:S01]  /*7a10*/  LDGSTS.E [R198+0xbe00], [R134.64], !P2 ;  /* 0x0be0000086c67fae */ /* 0x0003e2000d121844 */
[----:B------:R-:W-:Y:S01]  /*7a20*/  ISETP.GE.AND P2, PT, R195, R194, PT ;  /* 0x000000c2c300720c */ /* 0x000fe20003f46270 */
[----:B------:R-:W-:Y:S01]  /*7a30*/  IMAD.MOV.U32 R194, RZ, RZ, 0x3f ;  /* 0x0000003fffc27424 */ /* 0x000fe200078e00ff */
[----:B------:R-:W-:Y:S01]  /*7a40*/  ISETP.GE.U32.AND P5, PT, R0, 0x7fffff55, PT ;  /* 0x7fffff550000780c */ /* 0x000fe20003fa6070 */
[C---:B------:R-:W-:Y:S01]  /*7a50*/  IMAD.WIDE R248, R197.reuse, 0x4, R248 ;  /* 0x00000004c5f87825 */ /* 0x040fe200078e02f8 */
[C---:B------:R-:W-:Y:S02]  /*7a60*/  IADD3 R0, R196.reuse, -0x74, RZ ;  /* 0xffffff8cc4007810 */ /* 0x040fe40007ffe0ff */
[----:B------:R-:W-:Y:S01]  /*7a70*/  IADD3 R136, R196, -0x70, RZ ;  /* 0xffffff90c4887810 */ /* 0x000fe20007ffe0ff */
[----:B------:R-:W-:Y:S01]  /*7a80*/  IMAD.WIDE R250, R197, 0x4, R250 ;  /* 0x00000004c5fa7825 */ /* 0x000fe200078e02fa */
[----:B------:R-:W-:Y:S01]  /*7a90*/  ISETP.GE.U32.AND P1, PT, R0, 0x7fffff4d, PT ;  /* 0x7fffff4d0000780c */ /* 0x000fe20003f26070 */
[----:B------:R2:W-:Y:S01]  /*7aa0*/  LDGSTS.E [R198+0xc600], [R248.64], !P3 ;  /* 0x0c600000f8c67fae */ /* 0x0005e2000d921844 */
[----:B------:R-:W-:-:S02]  /*7ab0*/  IADD3 R194, R194, c[0x0][0x180], RZ ;  /* 0x00006000c2c27a10 */ /* 0x000fc40007ffe0ff */
[C---:B------:R-:W-:Y:S01]  /*7ac0*/  IADD3 R0, R196.reuse, -0x78, RZ ;  /* 0xffffff88c4007810 */ /* 0x040fe20007ffe0ff */
[----:B------:R2:W-:Y:S01]  /*7ad0*/  LDGSTS.E [R198+0xce00], [R250.64], !P4 ;  /* 0x0ce00000fac67fae */ /* 0x0005e2000e121844 */
[----:B-1----:R-:W-:Y:S02]  /*7ae0*/  IADD3 R135, R196, -0x7c, RZ ;  /* 0xffffff84c4877810 */ /* 0x002fe40007ffe0ff */
[----:B------:R-:W-:Y:S02]  /*7af0*/  ISETP.GE.U32.AND P6, PT, R136, 0x7fffff51, PT ;  /* 0x7fffff518800780c */ /* 0x000fe40003fc6070 */
[----:B------:R-:W-:Y:S02]  /*7b00*/  ISETP.GT.AND P4, PT, R194, 0x7f, PT ;  /* 0x0000007fc200780c */ /* 0x000fe40003f84270 */
[----:B------:R-:W-:Y:S01]  /*7b10*/  SEL R134, RZ, 0x4, P2 ;  /* 0x00000004ff867807 */ /* 0x000fe20001000000 */
[----:B------:R-:W-:Y:S01]  /*7b20*/  IMAD.WIDE R132, R197, 0x4, R130 ;  /* 0x00000004c5847825 */ /* 0x000fe200078e0282 */
[----:B------:R-:W-:-:S02]  /*7b30*/  ISETP.GE.U32.AND P3, PT, R0, 0x7fffff49, PT ;  /* 0x7fffff490000780c */ /* 0x000fc40003f66070 */
[----:B------:R-:W-:Y:S02]  /*7b40*/  ISETP.GE.U32.AND P2, PT, R135, 0x7fffff45, PT ;  /* 0x7fffff458700780c */ /* 0x000fe40003f46070 */
[----:B------:R-:W-:Y:S01]  /*7b50*/  SEL R134, R134, RZ, P4 ;  /* 0x000000ff86867207 */ /* 0x000fe20002000000 */
[C---:B----4-:R-:W-:Y:S01]  /*7b60*/  IMAD.WIDE R130, R197.reuse, 0x4, R190 ;  /* 0x00000004c5827825 */ /* 0x050fe200078e02be */
[----:B------:R1:W-:Y:S02]  /*7b70*/  LDGSTS.E [R198+0xd600], [R132.64], !P5 ;  /* 0x0d60000084c67fae */ /* 0x0003e4000e921844 */
[----:B------:R-:W-:Y:S01]  /*7b80*/  ISETP.NE.U32.AND P5, PT, R134, RZ, PT ;  /* 0x000000ff8600720c */ /* 0x000fe20003fa5070 */
[----:B---3--:R-:W-:Y:S01]  /*7b90*/  IMAD.MOV.U32 R139, RZ, RZ, c[0x0][0x18c] ;  /* 0x00006300ff8b7624 */ /* 0x008fe200078e00ff */
[----:B------:R3:W-:Y:S01]  /*7ba0*/  LDGSTS.E [R198+0xde00], [R130.64], !P6 ;  /* 0x0de0000082c67fae */ /* 0x0007e2000f121844 */
[----:B------:R-:W-:-:S04]  /*7bb0*/  IMAD.WIDE R136, R197, 0x4, R192 ;  /* 0x00000004c5887825 */ /* 0x000fc800078e02c0 */
[----:B--2---:R-:W-:Y:S01]  /*7bc0*/  IMAD.WIDE R134, R197, 0x4, R202 ;  /* 0x00000004c5867825 */ /* 0x004fe200078e02ca */
[----:B------:R2:W-:Y:S03]  /*7bd0*/  LDGSTS.E [R198+0xe600], [R136.64], !P1 ;  /* 0x0e60000088c67fae */ /* 0x0005e6000c921844 */
[----:B------:R-:W-:Y:S01]  /*7be0*/  IMAD.SHL.U32 R139, R139, 0x40, RZ ;  /* 0x000000408b8b7824 */ /* 0x000fe200078e00ff */
[----:B------:R2:W-:Y:S01]  /*7bf0*/  LDGSTS.E [R198+0xee00], [R134.64], !P3 ;  /* 0x0ee0000086c67fae */ /* 0x0005e2000d921844 */
[----:B---3--:R-:W-:-:S03]  /*7c00*/  IMAD.WIDE R130, R197, 0x4, R204 ;  /* 0x00000004c5827825 */ /* 0x008fc600078e02cc */
[----:B------:R3:W5:Y:S01]  /*7c10*/  LDL.LU.64 R204, [R1+0x170] ;  /* 0x0001700001cc7983 */ /* 0x0007620000300a00 */
[----:B-1----:R-:W-:-:S05]  /*7c20*/  IMAD.WIDE R132, R197, 0x4, R200 ;  /* 0x00000004c5847825 */ /* 0x002fca00078e02c8 */
[----:B------:R1:W-:Y:S02]  /*7c30*/  LDGSTS.E [R198+0xf600], [R132.64], !P2 ;  /* 0x0f60000084c67fae */ /* 0x0003e4000d121844 */
[----:B-1----:R-:W-:Y:S02]  /*7c40*/  IMAD.WIDE R132, R139, 0x4, R2 ;  /* 0x000000048b847825 */ /* 0x002fe400078e0202 */
[----:B------:R3:W5:Y:S01]  /*7c50*/  LDL.LU.64 R2, [R1+0x168] ;  /* 0x0001680001027983 */ /* 0x0007620000300a00 */
[----:B------:R-:W-:-:S04]  /*7c60*/  IADD3 R0, R196, -0x80, RZ ;  /* 0xffffff80c4007810 */ /* 0x000fc80007ffe0ff */
[----:B------:R-:W-:Y:S01]  /*7c70*/  ISETP.GE.U32.AND P4, PT, R0, 0x7fffff41, PT ;  /* 0x7fffff410000780c */ /* 0x000fe20003f86070 */
[----:B------:R-:W-:-:S04]  /*7c80*/  IMAD.WIDE R4, R139, 0x4, R4 ;  /* 0x000000048b047825 */ /* 0x000fc800078e0204 */
[----:B------:R-:W-:-:S04]  /*7c90*/  IMAD.WIDE R6, R139, 0x4, R6 ;  /* 0x000000048b067825 */ /* 0x000fc800078e0206 */
[----:B------:R-:W-:-:S04]  /*7ca0*/  IMAD.WIDE R8, R139, 0x4, R8 ;  /* 0x000000048b087825 */ /* 0x000fc800078e0208 */
[----:B------:R2:W-:Y:S01]  /*7cb0*/  LDGSTS.E [R198+0xfe00], [R130.64], !P4 ;  /* 0x0fe0000082c67fae */ /* 0x0005e2000e121844 */
[----:B------:R-:W-:-:S03]  /*7cc0*/  IMAD.WIDE R10, R139, 0x4, R10 ;  /* 0x000000048b0a7825 */ /* 0x000fc600078e020a */
[----:B------:R-:W0:Y:S01]  /*7cd0*/  LDGDEPBAR ;  /* 0x00000000000079af */ /* 0x000e220000000000 */
[----:B------:R-:W-:-:S03]  /*7ce0*/  IMAD.WIDE R12, R139, 0x4, R12 ;  /* 0x000000048b0c7825 */ /* 0x000fc600078e020c */
[----:B------:R3:W-:Y:S01]  /*7cf0*/  LDGSTS.E [R207+0x18000], [R132.64], P5 ;  /* 0x1800000084cf7fae */ /* 0x0007e2000a921844 */
        /* <DEDUP_REMOVED lines=16> */
[----:B------:R-:W-:Y:S01]  /*7e00*/  IMAD.WIDE R30, R139, 0x4, R30 ;  /* 0x000000048b1e7825 */ /* 0x000fe200078e021e */
[----:B--2---:R-:W-:Y:S02]  /*7e10*/  LOP3.LUT R198, R207, 0x20, RZ, 0x3c, !PT ;  /* 0x00000020cfc67812 */ /* 0x004fe400078e3cff */
        /* <DEDUP_REMOVED lines=32> */
[----:B------:R-:W-:Y:S02]  /*8020*/  LOP3.LUT R196, R207, 0x40, RZ, 0x3c, !PT ;  /* 0x00000040cfc47812 */ /* 0x000fe400078e3cff */
        /* <DEDUP_REMOVED lines=32> */
[----:B-1----:R-:W-:Y:S02]  /*8230*/  LOP3.LUT R198, R207, 0x60, RZ, 0x3c, !PT ;  /* 0x00000060cfc67812 */ /* 0x002fe400078e3cff */
        /* <DEDUP_REMOVED lines=14> */
[----:B------:R-:W1:Y:S01]  /*8320*/  S2R R201, SR_TID.X ;  /* 0x0000000000c97919 */ /* 0x000e620000002100 */
        /* <DEDUP_REMOVED lines=26> */
[----:B------:R-:W0:Y:S01]  /*84d0*/  LDGDEPBAR ;  /* 0x00000000000079af */ /* 0x000e220000000000 */
[----:B------:R-:W-:Y:S05]  /*84e0*/  @P0 BRA `(.L_x_0) ;  /* 0x0000044000000947 */ /* 0x000fea0003800000 */
[----:B-1----:R-:W-:Y:S01]  /*84f0*/  IMAD.SHL.U32 R0, R201, 0x40, RZ ;  /* 0x00000040c9007824 */ /* 0x002fe200078e00ff */
[----:B---3--:R-:W-:Y:S01]  /*8500*/  CS2R R84, SRZ ;  /* 0x0000000000547805 */ /* 0x008fe2000001ff00 */
[----:B------:R-:W-:Y:S01]  /*8510*/  CS2R R86, SRZ ;  /* 0x0000000000567805 */ /* 0x000fe2000001ff00 */
[----:B------:R-:W-:Y:S01]  /*8520*/  CS2R R164, SRZ ;  /* 0x0000000000a47805 */ /* 0x000fe2000001ff00 */
[----:B------:R-:W-:Y:S01]  /*8530*/  CS2R R166, SRZ ;  /* 0x0000000000a67805 */ /* 0x000fe2000001ff00 */
[----:B------:R-:W-:Y:S01]  /*8540*/  LOP3.LUT R0, R0, 0x800, RZ, 0xc0, !PT ;  /* 0x0000080000007812 */ /* 0x000fe200078ec0ff */
[----:B------:R-:W-:Y:S01]  /*8550*/  CS2R R160, SRZ ;  /* 0x0000000000a07805 */ /* 0x000fe2000001ff00 */
[----:B------:R-:W-:Y:S01]  /*8560*/  CS2R R162, SRZ ;  /* 0x0000000000a27805 */ /* 0x000fe2000001ff00 */
[----:B------:R-:W-:Y:S01]  /*8570*/  CS2R R132, SRZ ;  /* 0x0000000000847805 */ /* 0x000fe2000001ff00 */
[----:B------:R-:W-:Y:S01]  /*8580*/  CS2R R134, SRZ ;  /* 0x0000000000867805 */ /* 0x000fe2000001ff00 */
[----:B------:R1:W-:Y:S01]  /*8590*/  STL [R1+0x15c], R0 ;  /* 0x00015c0001007387 */ /* 0x0003e20000100800 */
[----:B------:R-:W-:Y:S01]  /*85a0*/  CS2R R148, SRZ ;  /* 0x0000000000947805 */ /* 0x000fe2000001ff00 */
        /* <DEDUP_REMOVED lines=55> */
[----:B------:R-:W-:Y:S05]  /*8920*/  BRA `(.L_x_1) ;  /* 0x0000a59000007947 */ /* 0x000fea0003800000 */
.L_x_0:
[----:B-1----:R-:W2:Y:S04]  /*8930*/  LDL.LU R50, [R1+0x30] ;  /* 0x0000300001327983 */ /* 0x002ea80000300800 */
[----:B------:R-:W4:Y:S01]  /*8940*/  LDL.LU R48, [R1+0x34] ;  /* 0x0000340001307983 */ /* 0x000f220000300800 */
[----:B---3-5:R-:W-:Y:S01]  /*8950*/  SHF.R.S32.HI R6, RZ, 0x1f, R3 ;  /* 0x0000001fff067819 */ /* 0x028fe20000011403 */
[----:B------:R-:W-:Y:S01]  /*8960*/  IMAD R49, R195, c[0x0][0x18c], RZ ;  /* 0x00006300c3317a24 */ /* 0x000fe200078e02ff */
[----:B------:R-:W-:Y:S01]  /*8970*/  SHF.R.S32.HI R4, RZ, 0x1f, R139 ;  /* 0x0000001fff047819 */ /* 0x000fe2000001148b */
[----:B------:R-:W-:Y:S01]  /*8980*/  IMAD.SHL.U32 R188, R139, 0x8, RZ ;  /* 0x000000088bbc7824 */ /* 0x000fe200078e00ff */
[----:B------:R-:W-:Y:S01]  /*8990*/  SHF.L.U64.HI R5, R3, 0x2, R6 ;  /* 0x0000000203057819 */ /* 0x000fe20000010206 */
[----:B------:R-:W-:Y:S01]  /*89a0*/  STL [R1+0x170], R207 ;  /* 0x000170cf01007387 */ /* 0x000fe20000100800 */
[----:B------:R-:W-:-:S02]  /*89b0*/  SHF.R.S32.HI R3, RZ, 0x1f, R199 ;  /* 0x0000001fff037819 */ /* 0x000fc400000114c7 */
[----:B------:R-:W-:Y:S01]  /*89c0*/  SHF.R.S32.HI R7, RZ, 0x1f, R49 ;  /* 0x0000001fff077819 */ /* 0x000fe20000011431 */
[----:B------:R-:W-:Y:S01]  /*89d0*/  STL [R1+0x16c], R204 ;  /* 0x00016ccc01007387 */ /* 0x000fe20000100800 */
[----:B------:R-:W-:Y:S02]  /*89e0*/  LEA R210, P0, R205, R188, 0x2 ;  /* 0x000000bccdd27211 */ /* 0x000fe400078010ff */
[----:B------:R-:W-:Y:S01]  /*89f0*/  SHF.R.S32.HI R6, RZ, 0x1f, R194 ;  /* 0x0000001fff067819 */ /* 0x000fe200000114c2 */
[----:B------:R-:W-:Y:S01]  /*8a00*/  STL [R1+0x168], R2 ;  /* 0x0001680201007387 */ /* 0x000fe20000100800 */
[----:B------:R-:W-:Y:S02]  /*8a10*/  SHF.R.S32.HI R8, RZ, 0x1f, R205 ;  /* 0x0000001fff087819 */ /* 0x000fe400000114cd */
[----:B------:R-:W-:Y:S01]  /*8a20*/  SHF.L.U64.HI R195, R139, 0x3, R4 ;  /* 0x000000038bc37819 */ /* 0x000fe20000010204 */
[----:B------:R1:W-:Y:S01]  /*8a30*/  STL [R1+0x160], R0 ;  /* 0x0001600001007387 */ /* 0x0003e20000100800 */
[----:B------:R-:W-:-:S03]  /*8a40*/  LEA.HI R6, R6, R194, RZ, 0x6 ;  /* 0x000000c206067211 */ /* 0x000fc600078f30ff */
[----:B------:R-:W-:Y:S01]  /*8a50*/  STL [R1+0x174], R210 ;  /* 0x000174d201007387 */ /* 0x000fe20000100800 */
[----:B-1----:R-:W-:Y:S02]  /*8a60*/  SHF.L.U64.HI R0, R199, 0x2, R3 ;  /* 0x00000002c7007819 */ /* 0x002fe40000010203 */
[----:B------:R-:W-:Y:S02]  /*8a70*/  SHF.L.U64.HI R3, R49, 0x2, R7 ;  /* 0x0000000231037819 */ /* 0x000fe40000010207 */
[----:B------:R-:W-:-:S03]  /*8a80*/  LEA.HI.X R209, R205, R195, R8, 0x2, P0 ;  /* 0x000000c3cdd17211 */ /* 0x000fc600000f1408 */
[----:B------:R-:W-:Y:S01]  /*8a90*/  STL [R1+0x178], R3 ;  /* 0x0001780301007387 */ /* 0x000fe20000100800 */
[----:B------:R-:W-:Y:S02]  /*8aa0*/  SHF.R.S32.HI R7, RZ, 0x1f, R206 ;  /* 0x0000001fff077819 */ /* 0x000fe400000114ce */
[-C--:B------:R-:W-:Y:S01]  /*8ab0*/  LEA R212, P0, R206, R188.reuse, 0x2 ;  /* 0x000000bcced47211 */ /* 0x080fe200078010ff */
[----:B------:R-:W3:Y:S01]  /*8ac0*/  LDL.LU R56, [R1+0x38] ;  /* 0x0000380001387983 */ /* 0x000ee20000300800 */
[----:B------:R-:W-:Y:S02]  /*8ad0*/  SHF.R.S32.HI R213, RZ, 0x1f, R252 ;  /* 0x0000001fffd57819 */ /* 0x000fe400000114fc */
[----:B------:R-:W-:Y:S01]  /*8ae0*/  LEA R214, P1, R252, R188, 0x2 ;  /* 0x000000bcfcd67211 */ /* 0x000fe200078210ff */
[----:B------:R-:W3:Y:S01]  /*8af0*/  LDL.LU R55, [R1+0x3c] ;  /* 0x00003c0001377983 */ /* 0x000ee20000300800 */
[----:B------:R-:W-:-:S03]  /*8b00*/  LEA.HI.X R206, R206, R195, R7, 0x2, P0 ;  /* 0x000000c3cece7211 */ /* 0x000fc600000f1407 */
[----:B------:R-:W3:Y:S01]  /*8b10*/  LDL.LU R53, [R1+0x40] ;  /* 0x0000400001357983 */ /* 0x000ee20000300800 */
[----:B------:R-:W-:-:S03]  /*8b20*/  LEA.HI.X R213, R252, R195, R213, 0x2, P1 ;  /* 0x000000c3fcd57211 */ /* 0x000fc600008f14d5 */
[----:B------:R-:W3:Y:S04]  /*8b30*/  LDL.LU R49, [R1+0x44] ;  /* 0x0000440001317983 */ /* 0x000ee80000300800 */
[----:B------:R-:W-:Y:S04]  /*8b40*/  STL [R1+0x17c], R6 ;  /* 0x00017c0601007387 */ /* 0x000fe80000100800 */
[----:B------:R-:W-:Y:S04]  /*8b50*/  STL [R1+0x180], R209 ;  /* 0x000180d101007387 */ /* 0x000fe80000100800 */
[----:B------:R-:W-:Y:S04]  /*8b60*/  STL [R1+0x184], R212 ;  /* 0x000184d401007387 */ /* 0x000fe80000100800 */
[----:B------:R-:W-:Y:S01]  /*8b70*/  STL [R1+0x188], R214 ;  /* 0x000188d601007387 */ /* 0x000fe20000100800 */
[----:B--2---:R-:W-:-:S02]  /*8b80*/  LEA R216, P2, R50, R188, 0x2 ;  /* 0x000000bc32d87211 */ /* 0x004fc400078410ff */
[----:B------:R-:W-:Y:S02]  /*8b90*/  SHF.R.S32.HI R10, RZ, 0x1f, R50 ;  /* 0x0000001fff0a7819 */ /* 0x000fe40000011432 */
[----:B----4-:R-:W-:Y:S01]  /*8ba0*/  LEA R218, P3, R48, R188, 0x2 ;  /* 0x000000bc30da7211 */ /* 0x010fe200078610ff */
[----:B------:R-:W-:Y:S01]  /*8bb0*/  STL [R1+0x18c], R216 ;  /* 0x00018cd801007387 */ /* 0x000fe20000100800 */
[-C--:B------:R-:W-:Y:S02]  /*8bc0*/  LEA.HI.X R215, R50, R195.reuse, R10, 0x2, P2 ;  /* 0x000000c332d77211 */ /* 0x080fe400010f140a */
[----:B------:R-:W-:Y:S01]  /*8bd0*/  SHF.R.S32.HI R8, RZ, 0x1f, R48 ;  /* 0x0000001fff087819 */ /* 0x000fe20000011430 */
[----:B------:R-:W-:Y:S04]  /*8be0*/  STL [R1+0x190], R218 ;  /* 0x000190da01007387 */ /* 0x000fe80000100800 */
[----:B------:R-:W-:Y:S04]  /*8bf0*/  STL [R1+0x194], R206 ;  /* 0x000194ce01007387 */ /* 0x000fe80000100800 */
[----:B------:R-:W-:Y:S04]  /*8c00*/  STL [R1+0x198], R213 ;  /* 0x000198d501007387 */ /* 0x000fe80000100800 */
[----:B------:R-:W2:Y:S04]  /*8c10*/  LDL.LU R59, [R1+0x48] ;  /* 0x00004800013b7983 */ /* 0x000ea80000300800 */
[----:B------:R-:W4:Y:S01]  /*8c20*/  LDL.LU R57, [R1+0x4c] ;  /* 0x00004c0001397983 */ /* 0x000f220000300800 */
[----:B------:R-:W-:-:S03]  /*8c30*/  LEA.HI.X R217, R48, R195, R8, 0x2, P3 ;  /* 0x000000c330d97211 */ /* 0x000fc600018f1408 */
[----:B------:R-:W4:Y:S04]  /*8c40*/  LDL.LU R54, [R1+0x50] ;  /* 0x0000500001367983 */ /* 0x000f280000300800 */
[----:B------:R-:W4:Y:S04]  /*8c50*/  LDL.LU R50, [R1+0x54] ;  /* 0x0000540001327983 */ /* 0x000f280000300800 */
[----:B------:R-:W-:Y:S04]  /*8c60*/  STL [R1+0x19c], R215 ;  /* 0x00019cd701007387 */ /* 0x000fe80000100800 */
[----:B------:R-:W4:Y:S01]  /*8c70*/  LDL.LU R58, [R1+0x58] ;  /* 0x00005800013a7983 */ /* 0x000f220000300800 */
[----:B---3--:R-:W-:-:S03]  /*8c80*/  LEA R220, P0, R56, R188, 0x2 ;  /* 0x000000bc38dc7211 */ /* 0x008fc600078010ff */
[----:B------:R-:W3:Y:S01]  /*8c90*/  LDL.LU R52, [R1+0x5c] ;  /* 0x00005c0001347983 */ /* 0x000ee20000300800 */
[----:B------:R-:W-:-:S03]  /*8ca0*/  LEA R222, P1, R55, R188, 0x2 ;  /* 0x000000bc37de7211 */ /* 0x000fc600078210ff */
[----:B------:R-:W3:Y:S01]  /*8cb0*/  LDL.LU R51, [R1+0x60] ;  /* 0x0000600001337983 */ /* 0x000ee20000300800 */
[----:B------:R-:W-:-:S03]  /*8cc0*/  LEA R224, P2, R53, R188, 0x2 ;  /* 0x000000bc35e07211 */ /* 0x000fc600078410ff */
[----:B------:R-:W3:Y:S01]  /*8cd0*/  LDL.LU R48, [R1+0x64] ;  /* 0x0000640001307983 */ /* 0x000ee20000300800 */
[----:B------:R-:W-:Y:S02]  /*8ce0*/  SHF.R.S32.HI R14, RZ, 0x1f, R56 ;  /* 0x0000001fff0e7819 */ /* 0x000fe40000011438 */
[----:B------:R-:W-:Y:S01]  /*8cf0*/  LEA R226, P3, R49, R188, 0x2 ;  /* 0x000000bc31e27211 */ /* 0x000fe200078610ff */
[----:B------:R-:W-:Y:S01]  /*8d00*/  STL [R1+0x1a0], R217 ;  /* 0x0001a0d901007387 */ /* 0x000fe20000100800 */
[----:B------:R-:W-:Y:S02]  /*8d10*/  SHF.R.S32.HI R12, RZ, 0x1f, R55 ;  /* 0x0000001fff0c7819 */ /* 0x000fe40000011437 */
[----:B------:R-:W-:Y:S01]  /*8d20*/  SHF.R.S32.HI R10, RZ, 0x1f, R53 ;  /* 0x0000001fff0a7819 */ /* 0x000fe20000011435 */
[----:B------:R-:W-:Y:S01]  /*8d30*/  STL [R1+0x1a4], R220 ;  /* 0x0001a4dc01007387 */ /* 0x000fe20000100800 */
[----:B------:R-:W-:Y:S02]  /*8d40*/  SHF.R.S32.HI R8, RZ, 0x1f, R49 ;  /* 0x0000001fff087819 */ /* 0x000fe40000011431 */
[-C--:B------:R-:W-:Y:S01]  /*8d50*/  LEA.HI.X R219, R56, R195.reuse, R14, 0x2, P0 ;  /* 0x000000c338db7211 */ /* 0x080fe200000f140e */
[----:B------:R-:W-:Y:S01]  /*8d60*/  STL [R1+0x1a8], R222 ;  /* 0x0001a8de01007387 */ /* 0x000fe20000100800 */
[----:B------:R-:W-:-:S02]  /*8d70*/  LEA.HI.X R221, R55, R195, R12, 0x2, P1 ;  /* 0x000000c337dd7211 */ /* 0x000fc400008f140c */
[-C--:B------:R-:W-:Y:S01]  /*8d80*/  LEA.HI.X R223, R53, R195.reuse, R10, 0x2, P2 ;  /* 0x000000c335df7211 */ /* 0x080fe200010f140a */
[----:B------:R-:W-:Y:S01]  /*8d90*/  STL [R1+0x1ac], R224 ;  /* 0x0001ace001007387 */ /* 0x000fe20000100800 */
[----:B------:R-:W-:-:S03]  /*8da0*/  LEA.HI.X R225, R49, R195, R8, 0x2, P3 ;  /* 0x000000c331e17211 */ /* 0x000fc600018f1408 */
[----:B------:R1:W-:Y:S04]  /*8db0*/  STL [R1+0x1b0], R226 ;  /* 0x0001b0e201007387 */ /* 0x0003e80000100800 */
[----:B------:R-:W3:Y:S04]  /*8dc0*/  LDL.LU R56, [R1+0x68] ;  /* 0x0000680001387983 */ /* 0x000ee80000300800 */
[----:B------:R-:W3:Y:S04]  /*8dd0*/  LDL.LU R55, [R1+0x6c] ;  /* 0x00006c0001377983 */ /* 0x000ee80000300800 */
[----:B------:R-:W3:Y:S04]  /*8de0*/  LDL.LU R53, [R1+0x70] ;  /* 0x0000700001357983 */ /* 0x000ee80000300800 */
[----:B------:R-:W3:Y:S01]  /*8df0*/  LDL.LU R49, [R1+0x74] ;  /* 0x0000740001317983 */ /* 0x000ee20000300800 */
[----:B--2---:R-:W-:-:S02]  /*8e00*/  SHF.R.S32.HI R14, RZ, 0x1f, R59 ;  /* 0x0000001fff0e7819 */ /* 0x004fc4000001143b */
[-C--:B------:R-:W-:Y:S02]  /*8e10*/  LEA R228, P0, R59, R188.reuse, 0x2 ;  /* 0x000000bc3be47211 */ /* 0x080fe400078010ff */
[----:B----4-:R-:W-:Y:S02]  /*8e20*/  SHF.R.S32.HI R12, RZ, 0x1f, R57 ;  /* 0x0000001fff0c7819 */ /* 0x010fe40000011439 */
[----:B------:R-:W-:Y:S02]  /*8e30*/  LEA R230, P1, R57, R188, 0x2 ;  /* 0x000000bc39e67211 */ /* 0x000fe400078210ff */
[-C--:B------:R-:W-:Y:S02]  /*8e40*/  LEA.HI.X R227, R59, R195.reuse, R14, 0x2, P0 ;  /* 0x000000c33be37211 */ /* 0x080fe400000f140e */
[----:B------:R-:W-:Y:S01]  /*8e50*/  LEA.HI.X R229, R57, R195, R12, 0x2, P1 ;  /* 0x000000c339e57211 */ /* 0x000fe200008f140c */
[----:B------:R-:W2:Y:S01]  /*8e60*/  LDL.LU R59, [R1+0x78] ;  /* 0x00007800013b7983 */ /* 0x000ea20000300800 */
[----:B------:R-:W-:-:S02]  /*8e70*/  SHF.R.S32.HI R10, RZ, 0x1f, R54 ;  /* 0x0000001fff0a7819 */ /* 0x000fc40000011436 */
[-C--:B------:R-:W-:Y:S01]  /*8e80*/  LEA R232, P2, R54, R188.reuse, 0x2 ;  /* 0x000000bc36e87211 */ /* 0x080fe200078410ff */
[----:B------:R-:W4:Y:S01]  /*8e90*/  LDL.LU R57, [R1+0x7c] ;  /* 0x00007c0001397983 */ /* 0x000f220000300800 */
[----:B------:R-:W-:Y:S02]  /*8ea0*/  SHF.R.S32.HI R8, RZ, 0x1f, R50 ;  /* 0x0000001fff087819 */ /* 0x000fe40000011432 */
[-C--:B------:R-:W-:Y:S02]  /*8eb0*/  LEA R234, P3, R50, R188.reuse, 0x2 ;  /* 0x000000bc32ea7211 */ /* 0x080fe400078610ff */
[----:B------:R-:W-:Y:S02]  /*8ec0*/  SHF.R.S32.HI R14, RZ, 0x1f, R58 ;  /* 0x0000001fff0e7819 */ /* 0x000fe4000001143a */
[----:B------:R-:W-:Y:S02]  /*8ed0*/  LEA R236, P0, R58, R188, 0x2 ;  /* 0x000000bc3aec7211 */ /* 0x000fe400078010ff */
[----:B---3--:R-:W-:-:S02]  /*8ee0*/  SHF.R.S32.HI R12, RZ, 0x1f, R52 ;  /* 0x0000001fff0c7819 */ /* 0x008fc40000011434 */
[-C--:B------:R-:W-:Y:S02]  /*8ef0*/  LEA R238, P1, R52, R188.reuse, 0x2 ;  /* 0x000000bc34ee7211 */ /* 0x080fe400078210ff */
[-C--:B------:R-:W-:Y:S02]  /*8f00*/  LEA.HI.X R231, R54, R195.reuse, R10, 0x2, P2 ;  /* 0x000000c336e77211 */ /* 0x080fe400010f140a */
[----:B------:R-:W-:Y:S01]  /*8f10*/  LEA.HI.X R233, R50, R195, R8, 0x2, P3 ;  /* 0x000000c332e97211 */ /* 0x000fe200018f1408 */
[----:B------:R-:W3:Y:S01]  /*8f20*/  LDL.LU R54, [R1+0x80] ;  /* 0x0000800001367983 */ /* 0x000ee20000300800 */
[----:B------:R-:W-:Y:S02]  /*8f30*/  SHF.R.S32.HI R10, RZ, 0x1f, R51 ;  /* 0x0000001fff0a7819 */ /* 0x000fe40000011433 */
[----:B------:R-:W-:Y:S01]  /*8f40*/  LEA R240, P2, R51, R188, 0x2 ;  /* 0x000000bc33f07211 */ /* 0x000fe200078410ff */
[----:B------:R-:W2:Y:S01]  /*8f50*/  LDL.LU R50, [R1+0x84] ;  /* 0x0000840001327983 */ /* 0x000ea20000300800 */
[----:B------:R-:W-:-:S02]  /*8f60*/  SHF.R.S32.HI R8, RZ, 0x1f, R48 ;  /* 0x0000001fff087819 */ /* 0x000fc40000011430 */
[----:B------:R-:W-:Y:S02]  /*8f70*/  LEA R242, P3, R48, R188, 0x2 ;  /* 0x000000bc30f27211 */ /* 0x000fe400078610ff */
[-C--:B------:R-:W-:Y:S02]  /*8f80*/  LEA.HI.X R235, R58, R195.reuse, R14, 0x2, P0 ;  /* 0x000000c33aeb7211 */ /* 0x080fe400000f140e */
[-C--:B------:R-:W-:Y:S01]  /*8f90*/  LEA.HI.X R237, R52, R195.reuse, R12, 0x2, P1 ;  /* 0x000000c334ed7211 */ /* 0x080fe200008f140c */
[----:B------:R-:W2:Y:S01]  /*8fa0*/  LDL.LU R58, [R1+0x88] ;  /* 0x00008800013a7983 */ /* 0x000ea20000300800 */
[-C--:B------:R-:W-:Y:S02]  /*8fb0*/  LEA.HI.X R239, R51, R195.reuse, R10, 0x2, P2 ;  /* 0x000000c333ef7211 */ /* 0x080fe400010f140a */
[----:B------:R-:W-:Y:S01]  /*8fc0*/  LEA.HI.X R241, R48, R195, R8, 0x2, P3 ;  /* 0x000000c330f17211 */ /* 0x000fe200018f1408 */
[----:B------:R-:W2:Y:S04]  /*8fd0*/  LDL.LU R52, [R1+0x8c] ;  /* 0x00008c0001347983 */ /* 0x000ea80000300800 */
[----:B------:R-:W2:Y:S04]  /*8fe0*/  LDL.LU R51, [R1+0x90] ;  /* 0x0000900001337983 */ /* 0x000ea80000300800 */
[----:B------:R-:W2:Y:S01]  /*8ff0*/  LDL.LU R48, [R1+0x94] ;  /* 0x0000940001307983 */ /* 0x000ea20000300800 */
[----:B------:R-:W-:-:S02]  /*9000*/  SHF.R.S32.HI R14, RZ, 0x1f, R56 ;  /* 0x0000001fff0e7819 */ /* 0x000fc40000011438 */
[-C--:B------:R-:W-:Y:S02]  /*9010*/  LEA R244, P0, R56, R188.reuse, 0x2 ;  /* 0x000000bc38f47211 */ /* 0x080fe400078010ff */
[----:B------:R-:W-:Y:S02]  /*9020*/  SHF.R.S32.HI R12, RZ, 0x1f, R55 ;  /* 0x0000001fff0c7819 */ /* 0x000fe40000011437 */
[-C--:B------:R-:W-:Y:S02]  /*9030*/  LEA R246, P1, R55, R188.reuse, 0x2 ;  /* 0x000000bc37f67211 */ /* 0x080fe400078210ff */
[----:B------:R-:W-:Y:S02]  /*9040*/  SHF.R.S32.HI R10, RZ, 0x1f, R53 ;  /* 0x0000001fff0a7819 */ /* 0x000fe40000011435 */
[----:B------:R-:W-:Y:S02]  /*9050*/  LEA R248, P2, R53, R188, 0x2 ;  /* 0x000000bc35f87211 */ /* 0x000fe400078410ff */
[----:B------:R-:W-:-:S02]  /*9060*/  SHF.R.S32.HI R8, RZ, 0x1f, R49 ;  /* 0x0000001fff087819 */ /* 0x000fc40000011431 */
[----:B------:R-:W-:Y:S02]  /*9070*/  LEA R250, P3, R49, R188, 0x2 ;  /* 0x000000bc31fa7211 */ /* 0x000fe400078610ff */
[-C--:B------:R-:W-:Y:S02]  /*9080*/  LEA.HI.X R245, R55, R195.reuse, R12, 0x2, P1 ;  /* 0x000000c337f57211 */ /* 0x080fe400008f140c */
[-C--:B------:R-:W-:Y:S01]  /*9090*/  LEA.HI.X R243, R56, R195.reuse, R14, 0x2, P0 ;  /* 0x000000c338f37211 */ /* 0x080fe200000f140e */
[----:B------:R-:W3:Y:S01]  /*90a0*/  LDL.LU R55, [R1+0x98] ;  /* 0x0000980001377983 */ /* 0x000ee20000300800 */
[-C--:B------:R-:W-:Y:S02]  /*90b0*/  LEA.HI.X R247, R53, R195.reuse, R10, 0x2, P2 ;  /* 0x000000c335f77211 */ /* 0x080fe400010f140a */
[----:B------:R-:W-:Y:S01]  /*90c0*/  LEA.HI.X R249, R49, R195, R8, 0x2, P3 ;  /* 0x000000c331f97211 */ /* 0x000fe200018f1408 */
[----:B------:R-:W3:Y:S04]  /*90d0*/  LDL.LU R56, [R1+0x9c] ;  /* 0x00009c0001387983 */ /* 0x000ee80000300800 */
[----:B------:R-:W3:Y:S04]  /*90e0*/  LDL.LU R53, [R1+0xa0] ;  /* 0x0000a00001357983 */ /* 0x000ee80000300800 */
[----:B------:R-:W3:Y:S04]  /*90f0*/  LDL.LU R49, [R1+0xa4] ;  /* 0x0000a40001317983 */ /* 0x000ee80000300800 */
[----:B------:R-:W3:Y:S04]  /*9100*/  LDL.LU R63, [R1+0xa8] ;  /* 0x0000a800013f7983 */ /* 0x000ee80000300800 */
[----:B------:R-:W3:Y:S04]  /*9110*/  LDL.LU R64, [R1+0xac] ;  /* 0x0000ac0001407983 */ /* 0x000ee80000300800 */
[----:B------:R-:W3:Y:S01]  /*9120*/  LDL.LU R61, [R1+0xb0] ;  /* 0x0000b000013d7983 */ /* 0x000ee20000300800 */
[----:B----4-:R-:W-:-:S02]  /*9130*/  SHF.R.S32.HI R42, RZ, 0x1f, R57 ;  /* 0x0000001fff2a7819 */ /* 0x010fc40000011439 */
[----:B------:R-:W-:-:S04]  /*9140*/  LEA R7, P1, R57, R188, 0x2 ;  /* 0x000000bc39077211 */ /* 0x000fc800078210ff */
[----:B------:R-:W-:Y:S02]  /*9150*/  LEA.HI.X R42, R57, R195, R42, 0x2, P1 ;  /* 0x000000c3392a7211 */ /* 0x000fe400008f142a */
[----:B------:R-:W4:Y:S04]  /*9160*/  LDL.LU R57, [R1+0xb4] ;  /* 0x0000b40001397983 */ /* 0x000f280000300800 */
        /* <DEDUP_REMOVED lines=8> */
[----:B------:R-:W4:Y:S01]  /*91f0*/  LDL.LU R181, [R1+0xd8] ;  /* 0x0000d80001b57983 */ /* 0x000f220000300800 */
[----:B--2---:R-:W-:-:S02]  /*9200*/  SHF.R.S32.HI R10, RZ, 0x1f, R59 ;  /* 0x0000001fff0a7819 */ /* 0x004fc4000001143b */
[----:B---3--:R-:W-:Y:S01]  /*9210*/  SHF.R.S32.HI R8, RZ, 0x1f, R54 ;  /* 0x0000001fff087819 */ /* 0x008fe20000011436 */
[----:B------:R-:W2:Y:S01]  /*9220*/  LDL.LU R178, [R1+0xdc] ;  /* 0x0000dc0001b27983 */ /* 0x000ea20000300800 */
[----:B------:R-:W-:Y:S02]  /*9230*/  SHF.R.S32.HI R46, RZ, 0x1f, R50 ;  /* 0x0000001fff2e7819 */ /* 0x000fe40000011432 */
[CC--:B------:R-:W-:Y:S01]  /*9240*/  LEA R252, P0, R59.reuse, R188.reuse, 0x2 ;  /* 0x000000bc3bfc7211 */ /* 0x0c0fe200078010ff */
[----:B------:R-:W3:Y:S01]  /*9250*/  LDL.LU R168, [R1+0xe0] ;  /* 0x0000e00001a87983 */ /* 0x000ee20000300800 */
[-C--:B------:R-:W-:Y:S02]  /*9260*/  LEA R36, P2, R54, R188.reuse, 0x2 ;  /* 0x000000bc36247211 */ /* 0x080fe400078410ff */
[----:B------:R-:W-:Y:S01]  /*9270*/  LEA R38, P3, R50, R188, 0x2 ;  /* 0x000000bc32267211 */ /* 0x000fe200078610ff */
[----:B------:R-:W2:Y:S01]  /*9280*/  LDL.LU R81, [R1+0xe4] ;  /* 0x0000e40001517983 */ /* 0x000ea20000300800 */
[----:B------:R-:W-:-:S02]  /*9290*/  LEA.HI.X R251, R59, R195, R10, 0x2, P0 ;  /* 0x000000c33bfb7211 */ /* 0x000fc400000f140a */
[-C--:B------:R-:W-:Y:S01]  /*92a0*/  LEA.HI.X R43, R54, R195.reuse, R8, 0x2, P2 ;  /* 0x000000c3362b7211 */ /* 0x080fe200010f1408 */
[----:B------:R-:W2:Y:S01]  /*92b0*/  LDL.LU R171, [R1+0xe8] ;  /* 0x0000e80001ab7983 */ /* 0x000ea20000300800 */
[----:B------:R-:W-:Y:S02]  /*92c0*/  LEA.HI.X R46, R50, R195, R46, 0x2, P3 ;  /* 0x000000c3322e7211 */ /* 0x000fe400018f142e */
[----:B------:R-:W-:Y:S01]  /*92d0*/  SHF.R.S32.HI R10, RZ, 0x1f, R58 ;  /* 0x0000001fff0a7819 */ /* 0x000fe2000001143a */
[----:B------:R-:W2:Y:S01]  /*92e0*/  LDL.LU R182, [R1+0xec] ;  /* 0x0000ec0001b67983 */ /* 0x000ea20000300800 */
[----:B------:R-:W-:Y:S02]  /*92f0*/  SHF.R.S32.HI R50, RZ, 0x1f, R52 ;  /* 0x0000001fff327819 */ /* 0x000fe40000011434 */
[----:B------:R-:W-:Y:S01]  /*9300*/  SHF.R.S32.HI R54, RZ, 0x1f, R48 ;  /* 0x0000001fff367819 */ /* 0x000fe20000011430 */
[----:B------:R-:W2:Y:S01]  /*9310*/  LDL.LU R176, [R1+0xf0] ;  /* 0x0000f00001b07983 */ /* 0x000ea20000300800 */
[----:B------:R-:W-:-:S02]  /*9320*/  LEA R37, P0, R58, R188, 0x2 ;  /* 0x000000bc3a257211 */ /* 0x000fc400078010ff */
[-C--:B------:R-:W-:Y:S01]  /*9330*/  LEA R39, P1, R52, R188.reuse, 0x2 ;  /* 0x000000bc34277211 */ /* 0x080fe200078210ff */
[----:B------:R-:W2:Y:S01]  /*9340*/  LDL.LU R169, [R1+0xf4] ;  /* 0x0000f40001a97983 */ /* 0x000ea20000300800 */
[----:B------:R-:W-:Y:S02]  /*9350*/  LEA R44, P3, R48, R188, 0x2 ;  /* 0x000000bc302c7211 */ /* 0x000fe400078610ff */
[-C--:B------:R-:W-:Y:S01]  /*9360*/  LEA.HI.X R47, R58, R195.reuse, R10, 0x2, P0 ;  /* 0x000000c33a2f7211 */ /* 0x080fe200000f140a */
[----:B------:R-:W2:Y:S01]  /*9370*/  LDL.LU R179, [R1+0xf8] ;  /* 0x0000f80001b37983 */ /* 0x000ea20000300800 */
[-C--:B------:R-:W-:Y:S02]  /*9380*/  LEA.HI.X R50, R52, R195.reuse, R50, 0x2, P1 ;  /* 0x000000c334327211 */ /* 0x080fe400008f1432 */
[----:B------:R-:W-:Y:S01]  /*9390*/  LEA.HI.X R54, R48, R195, R54, 0x2, P3 ;  /* 0x000000c330367211 */ /* 0x000fe200018f1436 */
[----:B------:R-:W2:Y:S01]  /*93a0*/  LDL.LU R183, [R1+0xfc] ;  /* 0x0000fc0001b77983 */ /* 0x000ea20000300800 */
[----:B------:R-:W-:-:S02]  /*93b0*/  SHF.R.S32.HI R10, RZ, 0x1f, R55 ;  /* 0x0000001fff0a7819 */ /* 0x000fc40000011437 */
[----:B------:R-:W-:Y:S01]  /*93c0*/  SHF.R.S32.HI R62, RZ, 0x1f, R49 ;  /* 0x0000001fff3e7819 */ /* 0x000fe20000011431 */
[----:B------:R-:W2:Y:S01]  /*93d0*/  LDL.LU R180, [R1+0x100] ;  /* 0x0001000001b47983 */ /* 0x000ea20000300800 */
[-C--:B------:R-:W-:Y:S02]  /*93e0*/  LEA R41, P0, R55, R188.reuse, 0x2 ;  /* 0x000000bc37297211 */ /* 0x080fe400078010ff */
[----:B------:R-:W-:Y:S01]  /*93f0*/  LEA R52, P3, R49, R188, 0x2 ;  /* 0x000000bc31347211 */ /* 0x000fe200078610ff */
[----:B------:R-:W2:Y:S01]  /*9400*/  LDL.LU R177, [R1+0x104] ;  /* 0x0001040001b17983 */ /* 0x000ea20000300800 */
[-C--:B------:R-:W-:Y:S02]  /*9410*/  LEA.HI.X R55, R55, R195.reuse, R10, 0x2, P0 ;  /* 0x000000c337377211 */ /* 0x080fe400000f140a */
[----:B------:R-:W-:Y:S01]  /*9420*/  LEA.HI.X R62, R49, R195, R62, 0x2, P3 ;  /* 0x000000c3313e7211 */ /* 0x000fe200018f143e */
[----:B------:R-:W2:Y:S01]  /*9430*/  LDL.LU R187, [R1+0x108] ;  /* 0x0001080001bb7983 */ /* 0x000ea20000300800 */
[----:B------:R-:W-:-:S02]  /*9440*/  SHF.R.S32.HI R10, RZ, 0x1f, R63 ;  /* 0x0000001fff0a7819 */ /* 0x000fc4000001143f */
[CC--:B------:R-:W-:Y:S01]  /*9450*/  LEA R49, P0, R63.reuse, R188.reuse, 0x2 ;  /* 0x000000bc3f317211 */ /* 0x0c0fe200078010ff */
[----:B------:R-:W2:Y:S03]  /*9460*/  LDL.LU R189, [R1+0x10c] ;  /* 0x00010c0001bd7983 */ /* 0x000ea60000300800 */
[----:B------:R-:W-:Y:S01]  /*9470*/  LEA.HI.X R63, R63, R195, R10, 0x2, P0 ;  /* 0x000000c33f3f7211 */ /* 0x000fe200000f140a */
[----:B------:R-:W2:Y:S01]  /*9480*/  LDL.LU R185, [R1+0x110] ;  /* 0x0001100001b97983 */ /* 0x000ea20000300800 */
[----:B----4-:R-:W-:Y:S02]  /*9490*/  SHF.R.S32.HI R70, RZ, 0x1f, R57 ;  /* 0x0000001fff467819 */ /* 0x010fe40000011439 */
[----:B------:R-:W-:Y:S02]  /*94a0*/  LEA R60, P3, R57, R188, 0x2 ;  /* 0x000000bc393c7211 */ /* 0x000fe400078610ff */
[----:B------:R-:W-:-:S02]  /*94b0*/  SHF.R.S32.HI R10, RZ, 0x1f, R71 ;  /* 0x0000001fff0a7819 */ /* 0x000fc40000011447 */
[----:B------:R-:W-:Y:S02]  /*94c0*/  LEA.HI.X R70, R57, R195, R70, 0x2, P3 ;  /* 0x000000c339467211 */ /* 0x000fe400018f1446 */
[----:B------:R-:W-:-:S04]  /*94d0*/  LEA R57, P0, R71, R188, 0x2 ;  /* 0x000000bc47397211 */ /* 0x000fc800078010ff */
[-C--:B------:R-:W-:Y:S02]  /*94e0*/  LEA.HI.X R71, R71, R195.reuse, R10, 0x2, P0 ;  /* 0x000000c347477211 */ /* 0x080fe400000f140a */
[----:B------:R-:W-:Y:S02]  /*94f0*/  SHF.R.S32.HI R78, RZ, 0x1f, R65 ;  /* 0x0000001fff4e7819 */ /* 0x000fe40000011441 */
[CC--:B------:R-:W-:Y:S02]  /*9500*/  LEA R68, P3, R65.reuse, R188.reuse, 0x2 ;  /* 0x000000bc41447211 */ /* 0x0c0fe400078610ff */
[----:B------:R-:W-:Y:S02]  /*9510*/  SHF.R.S32.HI R10, RZ, 0x1f, R79 ;  /* 0x0000001fff0a7819 */ /* 0x000fe4000001144f */
        /* <DEDUP_REMOVED lines=8> */
[----:B------:R-:W-:Y:S02]  /*95a0*/  LEA.HI.X R131, R181, R195, R10, 0x2, P0 ;  /* 0x000000c3b5837211 */ /* 0x000fe400000f140a */
[----:B------:R-:W4:Y:S04]  /*95b0*/  LDL.LU R181, [R1+0x114] ;  /* 0x0001140001b57983 */ /* 0x000f280000300800 */
[----:B------:R-:W4:Y:S04]  /*95c0*/  LDL.LU R202, [R1+0x118] ;  /* 0x0001180001ca7983 */ /* 0x000f280000300800 */
[----:B------:R-:W4:Y:S04]  /*95d0*/  LDL.LU R200, [R1+0x11c] ;  /* 0x00011c0001c87983 */ /* 0x000f280000300800 */
[----:B------:R-:W4:Y:S04]  /*95e0*/  LDL.LU R198, [R1+0x120] ;  /* 0x0001200001c67983 */ /* 0x000f280000300800 */
[----:B------:R-:W4:Y:S01]  /*95f0*/  LDL.LU R193, [R1+0x12c] ;  /* 0x00012c0001c17983 */ /* 0x000f220000300800 */
[----:B------:R-:W-:-:S02]  /*9600*/  SHF.R.S32.HI R8, RZ, 0x1f, R51 ;  /* 0x0000001fff087819 */ /* 0x000fc40000011433 */
[CC--:B------:R-:W-:Y:S02]  /*9610*/  LEA R40, P2, R51.reuse, R188.reuse, 0x2 ;  /* 0x000000bc33287211 */ /* 0x0c0fe400078410ff */
[----:B------:R-:W-:Y:S02]  /*9620*/  SHF.R.S32.HI R58, RZ, 0x1f, R56 ;  /* 0x0000001fff3a7819 */ /* 0x000fe40000011438 */
[----:B------:R-:W-:Y:S02]  /*9630*/  LEA.HI.X R51, R51, R195, R8, 0x2, P2 ;  /* 0x000000c333337211 */ /* 0x000fe400010f1408 */
[----:B------:R-:W-:Y:S02]  /*9640*/  SHF.R.S32.HI R8, RZ, 0x1f, R53 ;  /* 0x0000001fff087819 */ /* 0x000fe40000011435 */
[-C--:B------:R-:W-:Y:S02]  /*9650*/  LEA R45, P1, R56, R188.reuse, 0x2 ;  /* 0x000000bc382d7211 */ /* 0x080fe400078210ff */
[----:B------:R-:W-:-:S02]  /*9660*/  LEA R48, P2, R53, R188, 0x2 ;  /* 0x000000bc35307211 */ /* 0x000fc400078410ff */
[-C--:B------:R-:W-:Y:S02]  /*9670*/  LEA.HI.X R58, R56, R195.reuse, R58, 0x2, P1 ;  /* 0x000000c3383a7211 */ /* 0x080fe400008f143a */
[----:B------:R-:W-:Y:S02]  /*9680*/  LEA.HI.X R59, R53, R195, R8, 0x2, P2 ;  /* 0x000000c3353b7211 */ /* 0x000fe400010f1408 */
[----:B------:R-:W-:Y:S02]  /*9690*/  SHF.R.S32.HI R66, RZ, 0x1f, R64 ;  /* 0x0000001fff427819 */ /* 0x000fe40000011440 */
        /* <DEDUP_REMOVED lines=17> */
[----:B--2---:R-:W-:Y:S02]  /*97b0*/  SHF.R.S32.HI R146, RZ, 0x1f, R178 ;  /* 0x0000001fff927819 */ /* 0x004fe400000114b2 */
[----:B---3--:R-:W-:Y:S02]  /*97c0*/  SHF.R.S32.HI R8, RZ, 0x1f, R168 ;  /* 0x0000001fff087819 */ /* 0x008fe400000114a8 */
[----:B------:R-:W-:Y:S02]  /*97d0*/  SHF.R.S32.HI R170, RZ, 0x1f, R81 ;  /* 0x0000001fffaa7819 */ /* 0x000fe40000011451 */
[----:B------:R-:W-:-:S02]  /*97e0*/  LEA R77, P1, R178, R188, 0x2 ;  /* 0x000000bcb24d7211 */ /* 0x000fc400078210ff */
[-C--:B------:R-:W-:Y:S02]  /*97f0*/  LEA R80, P2, R168, R188.reuse, 0x2 ;  /* 0x000000bca8507211 */ /* 0x080fe400078410ff */
[C---:B------:R-:W-:Y:S02]  /*9800*/  LEA R128, P3, R81.reuse, R188, 0x2 ;  /* 0x000000bc51807211 */ /* 0x040fe400078610ff */
[-C--:B------:R-:W-:Y:S02]  /*9810*/  LEA.HI.X R146, R178, R195.reuse, R146, 0x2, P1 ;  /* 0x000000c3b2927211 */ /* 0x080fe400008f1492 */
[-C--:B------:R-:W-:Y:S02]  /*9820*/  LEA.HI.X R147, R168, R195.reuse, R8, 0x2, P2 ;  /* 0x000000c3a8937211 */ /* 0x080fe400010f1408 */
[----:B------:R-:W-:Y:S02]  /*9830*/  LEA.HI.X R170, R81, R195, R170, 0x2, P3 ;  /* 0x000000c351aa7211 */ /* 0x000fe400018f14aa */
[----:B------:R-:W-:-:S02]  /*9840*/  SHF.R.S32.HI R174, RZ, 0x1f, R182 ;  /* 0x0000001fffae7819 */ /* 0x000fc400000114b6 */
[----:B------:R-:W-:Y:S02]  /*9850*/  SHF.R.S32.HI R178, RZ, 0x1f, R169 ;  /* 0x0000001fffb27819 */ /* 0x000fe400000114a9 */
[-C--:B------:R-:W-:Y:S02]  /*9860*/  LEA R129, P1, R182, R188.reuse, 0x2 ;  /* 0x000000bcb6817211 */ /* 0x080fe400078210ff */
[-C--:B------:R-:W-:Y:S02]  /*9870*/  LEA R168, P3, R169, R188.reuse, 0x2 ;  /* 0x000000bca9a87211 */ /* 0x080fe400078610ff */
[----:B------:R-:W-:Y:S02]  /*9880*/  SHF.R.S32.HI R10, RZ, 0x1f, R171 ;  /* 0x0000001fff0a7819 */ /* 0x000fe400000114ab */
[----:B------:R-:W-:Y:S02]  /*9890*/  SHF.R.S32.HI R8, RZ, 0x1f, R176 ;  /* 0x0000001fff087819 */ /* 0x000fe400000114b0 */
[----:B------:R-:W-:-:S02]  /*98a0*/  LEA R81, P0, R171, R188, 0x2 ;  /* 0x000000bcab517211 */ /* 0x000fc400078010ff */
[----:B------:R-:W-:Y:S02]  /*98b0*/  LEA R144, P2, R176, R188, 0x2 ;  /* 0x000000bcb0907211 */ /* 0x000fe400078410ff */
[-C--:B------:R-:W-:Y:S02]  /*98c0*/  LEA.HI.X R174, R182, R195.reuse, R174, 0x2, P1 ;  /* 0x000000c3b6ae7211 */ /* 0x080fe400008f14ae */
[-C--:B------:R-:W-:Y:S02]  /*98d0*/  LEA.HI.X R178, R169, R195.reuse, R178, 0x2, P3 ;  /* 0x000000c3a9b27211 */ /* 0x080fe400018f14b2 */
[-C--:B------:R-:W-:Y:S02]  /*98e0*/  LEA.HI.X R171, R171, R195.reuse, R10, 0x2, P0 ;  /* 0x000000c3abab7211 */ /* 0x080fe400000f140a */
[----:B------:R-:W-:Y:S02]  /*98f0*/  LEA.HI.X R175, R176, R195, R8, 0x2, P2 ;  /* 0x000000c3b0af7211 */ /* 0x000fe400010f1408 */
[----:B------:R-:W-:-:S02]  /*9900*/  SHF.R.S32.HI R182, RZ, 0x1f, R183 ;  /* 0x0000001fffb67819 */ /* 0x000fc400000114b7 */
[-C--:B------:R-:W-:Y:S02]  /*9910*/  LEA R169, P1, R183, R188.reuse, 0x2 ;  /* 0x000000bcb7a97211 */ /* 0x080fe400078210ff */
[----:B------:R-:W-:Y:S02]  /*9920*/  SHF.R.S32.HI R10, RZ, 0x1f, R179 ;  /* 0x0000001fff0a7819 */ /* 0x000fe400000114b3 */
[----:B------:R-:W-:Y:S02]  /*9930*/  SHF.R.S32.HI R8, RZ, 0x1f, R180 ;  /* 0x0000001fff087819 */ /* 0x000fe400000114b4 */
[----:B------:R-:W-:Y:S02]  /*9940*/  SHF.R.S32.HI R186, RZ, 0x1f, R177 ;  /* 0x0000001fffba7819 */ /* 0x000fe400000114b1 */
[-C--:B------:R-:W-:Y:S02]  /*9950*/  LEA R145, P0, R179, R188.reuse, 0x2 ;  /* 0x000000bcb3917211 */ /* 0x080fe400078010ff */
[----:B------:R-:W-:-:S02]  /*9960*/  LEA R172, P2, R180, R188, 0x2 ;  /* 0x000000bcb4ac7211 */ /* 0x000fc400078410ff */
[----:B------:R-:W-:Y:S02]  /*9970*/  LEA R176, P3, R177, R188, 0x2 ;  /* 0x000000bcb1b07211 */ /* 0x000fe400078610ff */
[-C--:B------:R-:W-:Y:S02]  /*9980*/  LEA.HI.X R182, R183, R195.reuse, R182, 0x2, P1 ;  /* 0x000000c3b7b67211 */ /* 0x080fe400008f14b6 */
[-C--:B------:R-:W-:Y:S02]  /*9990*/  LEA.HI.X R179, R179, R195.reuse, R10, 0x2, P0 ;  /* 0x000000c3b3b37211 */ /* 0x080fe400000f140a */
[-C--:B------:R-:W-:Y:S02]  /*99a0*/  LEA.HI.X R183, R180, R195.reuse, R8, 0x2, P2 ;  /* 0x000000c3b4b77211 */ /* 0x080fe400010f1408 */
[----:B------:R-:W-:Y:S02]  /*99b0*/  LEA.HI.X R186, R177, R195, R186, 0x2, P3 ;  /* 0x000000c3b1ba7211 */ /* 0x000fe400018f14ba */
[----:B------:R-:W-:-:S02]  /*99c0*/  SHF.R.S32.HI R12, RZ, 0x1f, R187 ;  /* 0x0000001fff0c7819 */ /* 0x000fc400000114bb */
[----:B------:R-:W-:Y:S02]  /*99d0*/  SHF.R.S32.HI R10, RZ, 0x1f, R189 ;  /* 0x0000001fff0a7819 */ /* 0x000fe400000114bd */
[----:B------:R-:W-:Y:S02]  /*99e0*/  SHF.R.S32.HI R190, RZ, 0x1f, R185 ;  /* 0x0000001fffbe7819 */ /* 0x000fe400000114b9 */
[-C--:B------:R-:W-:Y:S02]  /*99f0*/  LEA R173, P0, R187, R188.reuse, 0x2 ;  /* 0x000000bcbbad7211 */ /* 0x080fe400078010ff */
[-C--:B------:R-:W-:Y:S02]  /*9a00*/  LEA R177, P1, R189, R188.reuse, 0x2 ;  /* 0x000000bcbdb17211 */ /* 0x080fe400078210ff */
[----:B------:R-:W-:Y:S02]  /*9a10*/  LEA R180, P2, R185, R188, 0x2 ;  /* 0x000000bcb9b47211 */ /* 0x000fe400078410ff */
[----:B------:R-:W-:-:S02]  /*9a20*/  LEA.HI.X R187, R187, R195, R12, 0x2, P0 ;  /* 0x000000c3bbbb7211 */ /* 0x000fc400000f140c */
[-C--:B------:R-:W-:Y:S02]  /*9a30*/  LEA.HI.X R189, R189, R195.reuse, R10, 0x2, P1 ;  /* 0x000000c3bdbd7211 */ /* 0x080fe400008f140a */
[----:B------:R-:W-:Y:S01]  /*9a40*/  LEA.HI.X R190, R185, R195, R190, 0x2, P2 ;  /* 0x000000c3b9be7211 */ /* 0x000fe200010f14be */
[----:B------:R-:W-:-:S05]  /*9a50*/  IMAD.SHL.U32 R205, R201, 0x40, RZ ;  /* 0x00000040c9cd7824 */ /* 0x000fca00078e00ff */
[----:B------:R-:W-:-:S05]  /*9a60*/  LOP3.LUT R205, R205, 0x800, RZ, 0xc0, !PT ;  /* 0x00000800cdcd7812 */ /* 0x000fca00078ec0ff */
[----:B------:R-:W-:Y:S01]  /*9a70*/  STL [R1+0x15c], R205 ;  /* 0x00015ccd01007387 */ /* 0x000fe20000100800 */
[----:B----4-:R-:W-:Y:S02]  /*9a80*/  SHF.R.S32.HI R8, RZ, 0x1f, R181 ;  /* 0x0000001fff087819 */ /* 0x010fe400000114b5 */
[CC--:B------:R-:W-:Y:S02]  /*9a90*/  LEA R184, P3, R181.reuse, R188.reuse, 0x2 ;  /* 0x000000bcb5b87211 */ /* 0x0c0fe400078610ff */
[----:B------:R-:W-:Y:S02]  /*9aa0*/  SHF.R.S32.HI R192, RZ, 0x1f, R202 ;  /* 0x0000001fffc07819 */ /* 0x000fe400000114ca */
[----:B------:R-:W-:Y:S02]  /*9ab0*/  LEA.HI.X R191, R181, R195, R8, 0x2, P3 ;  /* 0x000000c3b5bf7211 */ /* 0x000fe400018f1408 */
[----:B------:R-:W-:Y:S02]  /*9ac0*/  SHF.R.S32.HI R194, RZ, 0x1f, R200 ;  /* 0x0000001fffc27819 */ /* 0x000fe400000114c8 */
[----:B------:R-:W-:-:S02]  /*9ad0*/  LEA R181, P0, R202, R188, 0x2 ;  /* 0x000000bccab57211 */ /* 0x000fc400078010ff */
[----:B------:R-:W-:Y:S02]  /*9ae0*/  LEA R185, P1, R200, R188, 0x2 ;  /* 0x000000bcc8b97211 */ /* 0x000fe400078210ff */
[-C--:B------:R-:W-:Y:S02]  /*9af0*/  LEA.HI.X R192, R202, R195.reuse, R192, 0x2, P0 ;  /* 0x000000c3cac07211 */ /* 0x080fe400000f14c0 */
[----:B------:R-:W-:Y:S02]  /*9b00*/  LEA.HI.X R194, R200, R195, R194, 0x2, P1 ;  /* 0x000000c3c8c27211 */ /* 0x000fe400008f14c2 */
[----:B------:R-:W-:Y:S02]  /*9b10*/  LEA R193, P0, R197, R193, 0x3 ;  /* 0x000000c1c5c17211 */ /* 0x000fe400078018ff */
[----:B------:R-:W-:Y:S02]  /*9b20*/  SHF.R.S32.HI R200, RZ, 0x1f, R197 ;  /* 0x0000001fffc87819 */ /* 0x000fe400000114c5 */
[----:B------:R-:W-:-:S02]  /*9b30*/  SHF.R.S32.HI R10, RZ, 0x1f, R198 ;  /* 0x0000001fff0a7819 */ /* 0x000fc400000114c6 */
[----:B------:R-:W-:Y:S01]  /*9b40*/  LEA.HI.X R197, R197, R5, R200, 0x3, P0 ;  /* 0x00000005c5c57211 */ /* 0x000fe200000f1cc8 */
[----:B------:R-:W-:Y:S01]  /*9b50*/  IMAD.MOV.U32 R5, RZ, RZ, c[0x0][0x188] ;  /* 0x00006200ff057624 */ /* 0x000fe200078e00ff */
[----:B------:R-:W-:-:S03]  /*9b60*/  LEA R188, P2, R198, R188, 0x2 ;  /* 0x000000bcc6bc7211 */ /* 0x000fc600078410ff */
[----:B------:R-:W-:Y:S01]  /*9b70*/  IMAD.SHL.U32 R5, R5, 0x40, RZ ;  /* 0x0000004005057824 */ /* 0x000fe200078e00ff */
[----:B------:R-:W-:Y:S01]  /*9b80*/  LEA.HI.X R195, R198, R195, R10, 0x2, P2 ;  /* 0x000000c3c6c37211 */ /* 0x000fe200010f140a */
[----:B------:R-:W-:-:S03]  /*9b90*/  IMAD.MOV.U32 R198, RZ, RZ, c[0x0][0x188] ;  /* 0x00006200ffc67624 */ /* 0x000fc600078e00ff */
[----:B------:R-:W-:Y:S01]  /*9ba0*/  SHF.L.U64.HI R5, R5, 0x2, R200 ;  /* 0x0000000205057819 */ /* 0x000fe200000102c8 */
[C---:B------:R-:W-:Y:S02]  /*9bb0*/  IMAD R203, R198.reuse, 0x3d, RZ ;  /* 0x0000003dc6cb7824 */ /* 0x040fe400078e02ff */
[----:B------:R-:W-:Y:S01]  /*9bc0*/  IMAD.MOV.U32 R200, RZ, RZ, c[0x0][0x188] ;  /* 0x00006200ffc87624 */ /* 0x000fe200078e00ff */
[----:B------:R-:W-:Y:S01]  /*9bd0*/  IADD3 R5, P0, R193, c[0x0][0x160], RZ ;  /* 0x00005800c1057a10 */ /* 0x000fe20007f1e0ff */
[----:B------:R-:W-:Y:S01]  /*9be0*/  IMAD R211, R198, 0x3c, RZ ;  /* 0x0000003cc6d37824 */ /* 0x000fe200078e02ff */
[----:B------:R-:W-:Y:S01]  /*9bf0*/  SHF.R.S32.HI R203, RZ, 0x1f, R203 ;  /* 0x0000001fffcb7819 */ /* 0x000fe200000114cb */
[C---:B------:R-:W-:Y:S02]  /*9c00*/  IMAD R193, R200.reuse, 0x3d, RZ ;  /* 0x0000003dc8c17824 */ /* 0x040fe400078e02ff */
[----:B------:R-:W-:Y:S01]  /*9c10*/  IMAD R200, R200, 0x3c, RZ ;  /* 0x0000003cc8c87824 */ /* 0x000fe200078e02ff */
[----:B------:R-:W-:Y:S01]  /*9c20*/  SHF.R.S32.HI R211, RZ, 0x1f, R211 ;  /* 0x0000001fffd37819 */ /* 0x000fe200000114d3 */
[----:B------:R-:W-:Y:S01]  /*9c30*/  IMAD R208, R198, 0x3b, RZ ;  /* 0x0000003bc6d07824 */ /* 0x000fe200078e02ff */
[----:B------:R-:W-:Y:S01]  /*9c40*/  SHF.L.U64.HI R193, R193, 0x2, R203 ;  /* 0x00000002c1c17819 */ /* 0x000fe200000102cb */
[----:B------:R-:W-:Y:S01]  /*9c50*/  IMAD.MOV.U32 R203, RZ, RZ, c[0x0][0x188] ;  /* 0x00006200ffcb7624 */ /* 0x000fe200078e00ff */
[----:B------:R-:W-:-:S02]  /*9c60*/  SHF.L.U64.HI R193, R200, 0x2, R211 ;  /* 0x00000002c8c17819 */ /* 0x000fc400000102d3 */
[----:B-1----:R-:W-:Y:S01]  /*9c70*/  SHF.R.S32.HI R226, RZ, 0x1f, R208 ;  /* 0x0000001fffe27819 */ /* 0x002fe200000114d0 */
[----:B------:R-:W-:Y:S02]  /*9c80*/  IMAD R211, R203, 0x3b, RZ ;  /* 0x0000003bcbd37824 */ /* 0x000fe400078e02ff */
[----:B------:R-:W-:-:S03]  /*9c90*/  IMAD R208, R198, 0x38, RZ ;  /* 0x00000038c6d07824 */ /* 0x000fc600078e02ff */
[----:B------:R-:W-:Y:S01]  /*9ca0*/  SHF.L.U64.HI R211, R211, 0x2, R226 ;  /* 0x00000002d3d37819 */ /* 0x000fe200000102e2 */
[----:B------:R-:W-:Y:S01]  /*9cb0*/  IMAD R211, R203, 0x38, RZ ;  /* 0x00000038cbd37824 */ /* 0x000fe200078e02ff */
[----:B------:R-:W-:Y:S01]  /*9cc0*/  SHF.R.S32.HI R224, RZ, 0x1f, R208 ;  /* 0x0000001fffe07819 */ /* 0x000fe200000114d0 */
[C---:B------:R-:W-:Y:S01]  /*9cd0*/  IMAD R208, R198.reuse, 0x35, RZ ;  /* 0x00000035c6d07824 */ /* 0x040fe200078e02ff */
[----:B------:R-:W2:Y:S02]  /*9ce0*/  LDL.LU R226, [R1+0x1b0] ;  /* 0x0001b00001e27983 */ /* 0x000ea40000300800 */
[----:B------:R-:W-:Y:S01]  /*9cf0*/  SHF.L.U64.HI R211, R211, 0x2, R224 ;  /* 0x00000002d3d37819 */ /* 0x000fe200000102e0 */
[----:B------:R-:W-:Y:S01]  /*9d00*/  IMAD R211, R203, 0x35, RZ ;  /* 0x00000035cbd37824 */ /* 0x000fe200078e02ff */
[----:B------:R-:W-:Y:S01]  /*9d10*/  SHF.R.S32.HI R222, RZ, 0x1f, R208 ;  /* 0x0000001fffde7819 */ /* 0x000fe200000114d0 */
[C---:B------:R-:W-:Y:S01]  /*9d20*/  IMAD R208, R198.reuse, 0x32, RZ ;  /* 0x00000032c6d07824 */ /* 0x040fe200078e02ff */
[----:B------:R-:W3:Y:S02]  /*9d30*/  LDL.LU R224, [R1+0x1ac] ;  /* 0x0001ac0001e07983 */ /* 0x000ee40000300800 */
[----:B------:R-:W-:Y:S01]  /*9d40*/  SHF.L.U64.HI R211, R211, 0x2, R222 ;  /* 0x00000002d3d37819 */ /* 0x000fe200000102de */
[----:B------:R-:W-:Y:S01]  /*9d50*/  IMAD R211, R203, 0x32, RZ ;  /* 0x00000032cbd37824 */ /* 0x000fe200078e02ff */
[----:B------:R-:W-:Y:S01]  /*9d60*/  SHF.R.S32.HI R220, RZ, 0x1f, R208 ;  /* 0x0000001fffdc7819 */ /* 0x000fe200000114d0 */
[C---:B------:R-:W-:Y:S01]  /*9d70*/  IMAD R208, R198.reuse, 0x2f, RZ ;  /* 0x0000002fc6d07824 */ /* 0x040fe200078e02ff */
[----:B------:R-:W4:Y:S02]  /*9d80*/  LDL.LU R222, [R1+0x1a8] ;  /* 0x0001a80001de7983 */ /* 0x000f240000300800 */
        /* <DEDUP_REMOVED lines=23> */
[C---:B------:R-:W-:Y:S01]  /*9f00*/  IMAD.SHL.U32 R208, R198.reuse, 0x20, RZ ;  /* 0x00000020c6d07824 */ /* 0x040fe200078e00ff */
[----:B------:R-:W3:Y:S02]  /*9f10*/  LDL.LU R206, [R1+0x194] ;  /* 0x0001940001ce7983 */ /* 0x000ee40000300800 */
[----:B------:R-:W-:Y:S01]  /*9f20*/  SHF.L.U64.HI R211, R211, 0x2, R218 ;  /* 0x00000002d3d37819 */ /* 0x000fe200000102da */
[----:B------:R-:W-:Y:S01]  /*9f30*/  IMAD.SHL.U32 R211, R203, 0x20, RZ ;  /* 0x00000020cbd37824 */ /* 0x000fe200078e00ff */
        /* <DEDUP_REMOVED lines=26> */
[----:B------:R-:W-:Y:S01]  /*a0e0*/  IMAD R208, R198, 0xe, RZ ;  /* 0x0000000ec6d07824 */ /* 0x000fe200078e02ff */
[----:B------:R-:W4:Y:S02]  /*a0f0*/  LDL.LU R6, [R1+0x17c] ;  /* 0x00017c0001067983 */ /* 0x000f240000300800 */
[----:B------:R-:W-:Y:S01]  /*a100*/  SHF.L.U64.HI R211, R211, 0x2, R3 ;  /* 0x00000002d3d37819 */ /* 0x000fe20000010203 */
[----:B------:R-:W-:Y:S01]  /*a110*/  IMAD R211, R203, 0xe, RZ ;  /* 0x0000000ecbd37824 */ /* 0x000fe200078e02ff */
[----:B------:R-:W-:Y:S01]  /*a120*/  SHF.R.S32.HI R210, RZ, 0x1f, R208 ;  /* 0x0000001fffd27819 */ /* 0x000fe200000114d0 */
[----:B------:R1:W5:Y:S03]  /*a130*/  LDL.LU R3, [R1+0x178] ;  /* 0x0001780001037983 */ /* 0x0003660000300800 */
[----:B------:R-:W-:-:S02]  /*a140*/  SHF.L.U64.HI R211, R211, 0x2, R210 ;  /* 0x00000002d3d37819 */ /* 0x000fc400000102d2 */
[----:B------:R-:W4:Y:S01]  /*a150*/  LDL.LU R210, [R1+0x174] ;  /* 0x0001740001d27983 */ /* 0x000f220000300800 */
[----:B------:R-:W-:Y:S01]  /*a160*/  IMAD R202, R199, 0x3f, RZ ;  /* 0x0000003fc7ca7824 */ /* 0x000fe200078e02ff */
[C---:B------:R-:W-:Y:S01]  /*a170*/  LOP3.LUT R8, R201.reuse, 0x7, RZ, 0xc0, !PT ;  /* 0x00000007c9087812 */ /* 0x040fe200078ec0ff */
[----:B------:R-:W-:-:S03]  /*a180*/  IMAD.SHL.U32 R196, R201, 0x2, RZ ;  /* 0x00000002c9c47824 */ /* 0x000fc600078e00ff */
[----:B------:R-:W-:-:S04]  /*a190*/  SHF.R.S32.HI R201, RZ, 0x1f, R202 ;  /* 0x0000001fffc97819 */ /* 0x000fc800000114ca */
[----:B------:R-:W-:Y:S01]  /*a1a0*/  SHF.L.U64.HI R201, R202, 0x2, R201 ;  /* 0x00000002cac97819 */ /* 0x000fe200000102c9 */
[----:B------:R-:W-:Y:S02]  /*a1b0*/  IMAD.MOV.U32 R202, RZ, RZ, c[0x0][0x188] ;  /* 0x00006200ffca7624 */ /* 0x000fe400078e00ff */
[----:B------:R-:W-:Y:S02]  /*a1c0*/  IMAD.MOV.U32 R201, RZ, RZ, c[0x0][0x188] ;  /* 0x00006200ffc97624 */ /* 0x000fe400078e00ff */
[----:B------:R-:W-:Y:S02]  /*a1d0*/  IMAD R202, R202, 0x3e, RZ ;  /* 0x0000003ecaca7824 */ /* 0x000fe400078e02ff */
[----:B------:R-:W-:-:S03]  /*a1e0*/  IMAD R201, R201, 0x3e, RZ ;  /* 0x0000003ec9c97824 */ /* 0x000fc600078e02ff */
[----:B------:R-:W-:-:S04]  /*a1f0*/  SHF.R.S32.HI R202, RZ, 0x1f, R202 ;  /* 0x0000001fffca7819 */ /* 0x000fc800000114ca */
[----:B------:R-:W-:Y:S01]  /*a200*/  SHF.L.U64.HI R201, R201, 0x2, R202 ;  /* 0x00000002c9c97819 */ /* 0x000fe200000102ca */
[C---:B------:R-:W-:Y:S02]  /*a210*/  IMAD R202, R203.reuse, 0x3a, RZ ;  /* 0x0000003acbca7824 */ /* 0x040fe400078e02ff */
[C---:B------:R-:W-:Y:S02]  /*a220*/  IMAD R193, R203.reuse, 0x39, RZ ;  /* 0x00000039cbc17824 */ /* 0x040fe400078e02ff */
[C---:B------:R-:W-:Y:S01]  /*a230*/  IMAD R201, R203.reuse, 0x3a, RZ ;  /* 0x0000003acbc97824 */ /* 0x040fe200078e02ff */
[----:B------:R-:W-:Y:S01]  /*a240*/  SHF.R.S32.HI R202, RZ, 0x1f, R202 ;  /* 0x0000001fffca7819 */ /* 0x000fe200000114ca */
[----:B------:R-:W-:Y:S01]  /*a250*/  IMAD R200, R203, 0x39, RZ ;  /* 0x00000039cbc87824 */ /* 0x000fe200078e02ff */
[----:B------:R-:W-:Y:S02]  /*a260*/  SHF.R.S32.HI R193, RZ, 0x1f, R193 ;  /* 0x0000001fffc17819 */ /* 0x000fe400000114c1 */
[----:B------:R-:W-:Y:S01]  /*a270*/  SHF.L.U64.HI R201, R201, 0x2, R202 ;  /* 0x00000002c9c97819 */ /* 0x000fe200000102ca */
[C---:B------:R-:W-:Y:S01]  /*a280*/  IMAD R202, R203.reuse, 0x37, RZ ;  /* 0x00000037cbca7824 */ /* 0x040fe200078e02ff */
[----:B------:R-:W-:Y:S01]  /*a290*/  SHF.L.U64.HI R193, R200, 0x2, R193 ;  /* 0x00000002c8c17819 */ /* 0x000fe200000102c1 */
[----:B------:R-:W-:-:S02]  /*a2a0*/  IMAD R193, R203, 0x36, RZ ;  /* 0x00000036cbc17824 */ /* 0x000fc400078e02ff */
[C---:B------:R-:W-:Y:S01]  /*a2b0*/  IMAD R201, R203.reuse, 0x37, RZ ;  /* 0x00000037cbc97824 */ /* 0x040fe200078e02ff */
[----:B------:R-:W-:Y:S01]  /*a2c0*/  SHF.R.S32.HI R202, RZ, 0x1f, R202 ;  /* 0x0000001fffca7819 */ /* 0x000fe200000114ca */
[----:B------:R-:W-:Y:S01]  /*a2d0*/  IMAD R200, R203, 0x36, RZ ;  /* 0x00000036cbc87824 */ /* 0x000fe200078e02ff */
[----:B------:R-:W-:Y:S02]  /*a2e0*/  SHF.R.S32.HI R193, RZ, 0x1f, R193 ;  /* 0x0000001fffc17819 */ /* 0x000fe400000114c1 */
[----:B------:R-:W-:Y:S01]  /*a2f0*/  SHF.L.U64.HI R201, R201, 0x2, R202 ;  /* 0x00000002c9c97819 */ /* 0x000fe200000102ca */
[C---:B------:R-:W-:Y:S01]  /*a300*/  IMAD R202, R203.reuse, 0x34, RZ ;  /* 0x00000034cbca7824 */ /* 0x040fe200078e02ff */
[----:B------:R-:W-:Y:S01]  /*a310*/  SHF.L.U64.HI R193, R200, 0x2, R193 ;  /* 0x00000002c8c17819 */ /* 0x000fe200000102c1 */
[C---:B------:R-:W-:Y:S02]  /*a320*/  IMAD R193, R203.reuse, 0x33, RZ ;  /* 0x00000033cbc17824 */ /* 0x040fe400078e02ff */
[C---:B------:R-:W-:Y:S01]  /*a330*/  IMAD R201, R203.reuse, 0x34, RZ ;  /* 0x00000034cbc97824 */ /* 0x040fe200078e02ff */
[----:B------:R-:W-:Y:S01]  /*a340*/  SHF.R.S32.HI R202, RZ, 0x1f, R202 ;  /* 0x0000001fffca7819 */ /* 0x000fe200000114ca */
[----:B------:R-:W-:Y:S01]  /*a350*/  IMAD R200, R203, 0x33, RZ ;  /* 0x00000033cbc87824 */ /* 0x000fe200078e02ff */
[----:B------:R-:W-:-:S02]  /*a360*/  SHF.R.S32.HI R193, RZ, 0x1f, R193 ;  /* 0x0000001fffc17819 */ /* 0x000fc400000114c1 */
[----:B------:R-:W-:Y:S01]  /*a370*/  SHF.L.U64.HI R201, R201, 0x2, R202 ;  /* 0x00000002c9c97819 */ /* 0x000fe200000102ca */
[C---:B------:R-:W-:Y:S01]  /*a380*/  IMAD R202, R203.reuse, 0x31, RZ ;  /* 0x00000031cbca7824 */ /* 0x040fe200078e02ff */
[----:B------:R-:W-:Y:S01]  /*a390*/  SHF.L.U64.HI R193, R200, 0x2, R193 ;  /* 0x00000002c8c17819 */ /* 0x000fe200000102c1 */
        /* <DEDUP_REMOVED lines=86> */
[C---:B------:R-:W-:Y:S01]  /*a900*/  IMAD.SHL.U32 R202, R203.reuse, 0x10, RZ ;  /* 0x00000010cbca7824 */ /* 0x040fe200078e00ff */
[----:B------:R-:W-:Y:S01]  /*a910*/  SHF.L.U64.HI R193, R200, 0x2, R193 ;  /* 0x00000002c8c17819 */ /* 0x000fe200000102c1 */
[C---:B------:R-:W-:Y:S02]  /*a920*/  IMAD R193, R203.reuse, 0xf, RZ ;  /* 0x0000000fcbc17824 */ /* 0x040fe400078e02ff */
[C---:B------:R-:W-:Y:S01]  /*a930*/  IMAD.SHL.U32 R201, R203.reuse, 0x10, RZ ;  /* 0x00000010cbc97824 */ /* 0x040fe200078e00ff */
        /* <DEDUP_REMOVED lines=18> */
[----:B------:R-:W-:Y:S01]  /*aa60*/  SHF.R.S32.HI R193, RZ, 0x1f, R193 ;  /* 0x0000001fffc17819 */ /* 0x000fe200000114c1 */
[----:B------:R-:W-:Y:S01]  /*aa70*/  IMAD R200, R203, 0x9, RZ ;  /* 0x00000009cbc87824 */ /* 0x000fe200078e02ff */
[----:B------:R-:W-:Y:S01]  /*aa80*/  SHF.L.U64.HI R201, R201, 0x2, R202 ;  /* 0x00000002c9c97819 */ /* 0x000fe200000102ca */
[C---:B------:R-:W-:Y:S01]  /*aa90*/  IMAD R211, R203.reuse, 0xb, RZ ;  /* 0x0000000bcbd37824 */ /* 0x040fe200078e02ff */
[----:B------:R-:W-:Y:S01]  /*aaa0*/  SHF.R.S32.HI R207, RZ, 0x1f, R198 ;  /* 0x0000001fffcf7819 */ /* 0x000fe200000114c6 */
[C---:B------:R-:W-:Y:S01]  /*aab0*/  IMAD R202, R203.reuse, 0x7, RZ ;  /* 0x00000007cbca7824 */ /* 0x040fe200078e02ff */
[----:B------:R-:W-:Y:S01]  /*aac0*/  SHF.L.U64.HI R193, R200, 0x2, R193 ;  /* 0x00000002c8c17819 */ /* 0x000fe200000102c1 */
[----:B------:R-:W-:Y:S01]  /*aad0*/  IMAD R193, R203, 0x6, RZ ;  /* 0x00000006cbc17824 */ /* 0x000fe200078e02ff */
[----:B------:R-:W-:Y:S01]  /*aae0*/  SHF.L.U64.HI R211, R211, 0x2, R207 ;  /* 0x00000002d3d37819 */ /* 0x000fe200000102cf */
[----:B------:R-:W-:Y:S01]  /*aaf0*/  IMAD R201, R203, 0x7, RZ ;  /* 0x00000007cbc97824 */ /* 0x000fe200078e02ff */
[----:B------:R-:W-:Y:S01]  /*ab00*/  SHF.R.S32.HI R202, RZ, 0x1f, R202 ;  /* 0x0000001fffca7819 */ /* 0x000fe200000114ca */
[----:B------:R-:W-:Y:S01]  /*ab10*/  IMAD R0, R199, 0x5, RZ ;  /* 0x00000005c7007824 */ /* 0x000fe200078e02ff */
[----:B------:R-:W-:Y:S01]  /*ab20*/  SHF.R.S32.HI R193, RZ, 0x1f, R193 ;  /* 0x0000001fffc17819 */ /* 0x000fe200000114c1 */
[----:B------:R-:W-:Y:S01]  /*ab30*/  IMAD.MOV.U32 R211, RZ, RZ, c[0x0][0x188] ;  /* 0x00006200ffd37624 */ /* 0x000fe200078e00ff */
[----:B------:R-:W-:Y:S01]  /*ab40*/  SHF.L.U64.HI R201, R201, 0x2, R202 ;  /* 0x00000002c9c97819 */ /* 0x000fe200000102ca */
[----:B------:R-:W-:-:S02]  /*ab50*/  IMAD.SHL.U32 R198, R199, 0x8, RZ ;  /* 0x00000008c7c67824 */ /* 0x000fc400078e00ff */
[----:B------:R-:W-:Y:S01]  /*ab60*/  IMAD R200, R203, 0x6, RZ ;  /* 0x00000006cbc87824 */ /* 0x000fe200078e02ff */
[----:B------:R-:W-:Y:S01]  /*ab70*/  SHF.R.S32.HI R2, RZ, 0x1f, R0 ;  /* 0x0000001fff027819 */ /* 0x000fe20000011400 */
[----:B------:R-:W-:Y:S01]  /*ab80*/  IMAD.SHL.U32 R201, R211, 0x2, RZ ;  /* 0x00000002d3c97824 */ /* 0x000fe200078e00ff */
[----:B------:R-:W-:Y:S01]  /*ab90*/  SHF.R.S32.HI R204, RZ, 0x1f, R198 ;  /* 0x0000001fffcc7819 */ /* 0x000fe200000114c6 */
[----:B------:R-:W-:Y:S01]  /*aba0*/  IMAD.SHL.U32 R203, R203, 0x8, RZ ;  /* 0x00000008cbcb7824 */ /* 0x000fe200078e00ff */
[----:B------:R-:W-:Y:S01]  /*abb0*/  SHF.L.U64.HI R193, R200, 0x2, R193 ;  /* 0x00000002c8c17819 */ /* 0x000fe200000102c1 */
[----:B------:R-:W-:Y:S01]  /*abc0*/  IMAD.SHL.U32 R200, R211, 0x2, RZ ;  /* 0x00000002d3c87824 */ /* 0x000fe200078e00ff */
[----:B------:R-:W-:Y:S01]  /*abd0*/  SHF.R.S32.HI R201, RZ, 0x1f, R201 ;  /* 0x0000001fffc97819 */ /* 0x000fe200000114c9 */
[----:B------:R1:W5:Y:S01]  /*abe0*/  LDL.LU R207, [R1+0x170] ;  /* 0x0001700001cf7983 */ /* 0x0003620000300800 */
[----:B------:R-:W-:Y:S02]  /*abf0*/  SHF.L.U64.HI R0, R0, 0x2, R2 ;  /* 0x0000000200007819 */ /* 0x000fe40000010202 */
[----:B--2---:R-:W-:-:S04]  /*ac00*/  IADD3 R220, P3, R220, c[0x0][0x168], RZ ;  /* 0x00005a00dcdc7a10 */ /* 0x004fc80007f7e0ff */
[----:B------:R-:W-:Y:S02]  /*ac10*/  IADD3.X R219, R219, c[0x0][0x16c], RZ, P3, !PT ;  /* 0x00005b00dbdb7a10 */ /* 0x000fe40001ffe4ff */
[----:B------:R-:W-:Y:S02]  /*ac20*/  IADD3 R230, P3, R230, c[0x0][0x168], RZ ;  /* 0x00005a00e6e67a10 */ /* 0x000fe40007f7e0ff */
[----:B------:R-:W-:Y:S02]  /*ac30*/  SHF.L.U64.HI R203, R203, 0x2, R204 ;  /* 0x00000002cbcb7819 */ /* 0x000fe400000102cc */
[----:B------:R-:W-:Y:S01]  /*ac40*/  IADD3.X R229, R229, c[0x0][0x16c], RZ, P3, !PT ;  /* 0x00005b00e5e57a10 */ /* 0x000fe20001ffe4ff */
[----:B------:R1:W5:Y:S01]  /*ac50*/  LDL.LU R204, [R1+0x16c] ;  /* 0x00016c0001cc7983 */ /* 0x0003620000300800 */
[----:B------:R-:W-:Y:S02]  /*ac60*/  IADD3 R240, P3, R240, c[0x0][0x168], RZ ;  /* 0x00005a00f0f07a10 */ /* 0x000fe40007f7e0ff */
[----:B------:R-:W-:Y:S01]  /*ac70*/  SHF.L.U64.HI R201, R200, 0x2, R201 ;  /* 0x00000002c8c97819 */ /* 0x000fe200000102c9 */
[----:B------:R1:W5:Y:S01]  /*ac80*/  LDL.LU R2, [R1+0x168] ;  /* 0x0001680001027983 */ /* 0x0003620000300800 */
[----:B---3--:R-:W-:-:S03]  /*ac90*/  IADD3 R218, P5, R218, c[0x0][0x168], RZ ;  /* 0x00005a00dada7a10 */ /* 0x008fc60007fbe0ff */
[----:B------:R1:W5:Y:S01]  /*aca0*/  LDL.LU R0, [R1+0x160] ;  /* 0x0001600001007983 */ /* 0x0003620000300800 */
[----:B----4-:R-:W-:Y:S02]  /*acb0*/  IADD3 R216, P4, R216, c[0x0][0x168], RZ ;  /* 0x00005a00d8d87a10 */ /* 0x010fe40007f9e0ff */
[----:B------:R-:W-:-:S04]  /*acc0*/  IADD3 R214, P2, R214, c[0x0][0x168], RZ ;  /* 0x00005a00d6d67a10 */ /* 0x000fc80007f5e0ff */
[----:B------:R-:W-:Y:S02]  /*acd0*/  IADD3.X R213, R213, c[0x0][0x16c], RZ, P2, !PT ;  /* 0x00005b00d5d57a10 */ /* 0x000fe400017fe4ff */
[----:B------:R-:W-:Y:S02]  /*ace0*/  IADD3 R224, P2, R224, c[0x0][0x168], RZ ;  /* 0x00005a00e0e07a10 */ /* 0x000fe40007f5e0ff */
[----:B------:R-:W-:Y:S02]  /*acf0*/  IADD3.X R215, R215, c[0x0][0x16c], RZ, P4, !PT ;  /* 0x00005b00d7d77a10 */ /* 0x000fe400027fe4ff */
[----:B------:R-:W-:Y:S02]  /*ad00*/  IADD3 R226, P4, R226, c[0x0][0x168], RZ ;  /* 0x00005a00e2e27a10 */ /* 0x000fe40007f9e0ff */
[----:B------:R-:W-:Y:S02]  /*ad10*/  IADD3.X R223, R223, c[0x0][0x16c], RZ, P2, !PT ;  /* 0x00005b00dfdf7a10 */ /* 0x000fe400017fe4ff */
[----:B------:R-:W-:-:S02]  /*ad20*/  IADD3.X R217, R217, c[0x0][0x16c], RZ, P5, !PT ;  /* 0x00005b00d9d97a10 */ /* 0x000fc40002ffe4ff */
[----:B------:R-:W-:Y:S02]  /*ad30*/  IADD3 R234, P2, R234, c[0x0][0x168], RZ ;  /* 0x00005a00eaea7a10 */ /* 0x000fe40007f5e0ff */
[----:B------:R-:W-:Y:S02]  /*ad40*/  IADD3 R228, P5, R228, c[0x0][0x168], RZ ;  /* 0x00005a00e4e47a10 */ /* 0x000fe40007fbe0ff */
[----:B------:R-:W-:Y:S02]  /*ad50*/  IADD3.X R225, R225, c[0x0][0x16c], RZ, P4, !PT ;  /* 0x00005b00e1e17a10 */ /* 0x000fe400027fe4ff */
[----:B------:R-:W-:-:S04]  /*ad60*/  IADD3 R210, P1, R210, c[0x0][0x168], RZ ;  /* 0x00005a00d2d27a10 */ /* 0x000fc80007f3e0ff */
[----:B------:R-:W-:Y:S02]  /*ad70*/  IADD3.X R209, R209, c[0x0][0x16c], RZ, P1, !PT ;  /* 0x00005b00d1d17a10 */ /* 0x000fe40000ffe4ff */
[----:B------:R-:W-:Y:S02]  /*ad80*/  IADD3 R222, P1, R222, c[0x0][0x168], RZ ;  /* 0x00005a00dede7a10 */ /* 0x000fe40007f3e0ff */
[----:B------:R-:W-:Y:S02]  /*ad90*/  IADD3 R236, P4, R236, c[0x0][0x168], RZ ;  /* 0x00005a00ecec7a10 */ /* 0x000fe40007f9e0ff */
[----:B------:R-:W-:Y:S02]  /*ada0*/  IADD3.X R233, R233, c[0x0][0x16c], RZ, P2, !PT ;  /* 0x00005b00e9e97a10 */ /* 0x000fe400017fe4ff */
[----:B------:R-:W-:Y:S02]  /*adb0*/  IADD3.X R221, R221, c[0x0][0x16c], RZ, P1, !PT ;  /* 0x00005b00dddd7a10 */ /* 0x000fe40000ffe4ff */
[----:B------:R-:W-:-:S02]  /*adc0*/  IADD3.X R227, R227, c[0x0][0x16c], RZ, P5, !PT ;  /* 0x00005b00e3e37a10 */ /* 0x000fc40002ffe4ff */
[----:B------:R-:W-:Y:S02]  /*add0*/  IADD3 R244, P2, R244, c[0x0][0x168], RZ ;  /* 0x00005a00f4f47a10 */ /* 0x000fe40007f5e0ff */
[----:B------:R-:W-:Y:S02]  /*ade0*/  IADD3 R232, P1, R232, c[0x0][0x168], RZ ;  /* 0x00005a00e8e87a10 */ /* 0x000fe40007f3e0ff */
[----:B------:R-:W-:Y:S02]  /*adf0*/  IADD3 R238, P5, R238, c[0x0][0x168], RZ ;  /* 0x00005a00eeee7a10 */ /* 0x000fe40007fbe0ff */
[----:B------:R-:W-:Y:S02]  /*ae00*/  IADD3.X R235, R235, c[0x0][0x16c], RZ, P4, !PT ;  /* 0x00005b00ebeb7a10 */ /* 0x000fe400027fe4ff */
[----:B------:R-:W-:Y:S02]  /*ae10*/  IADD3 R246, P4, R246, c[0x0][0x168], RZ ;  /* 0x00005a00f6f67a10 */ /* 0x000fe40007f9e0ff */
[----:B------:R-:W-:-:S02]  /*ae20*/  IADD3.X R243, R243, c[0x0][0x16c], RZ, P2, !PT ;  /* 0x00005b00f3f37a10 */ /* 0x000fc400017fe4ff */
[----:B------:R-:W-:Y:S02]  /*ae30*/  IADD3.X R231, R231, c[0x0][0x16c], RZ, P1, !PT ;  /* 0x00005b00e7e77a10 */ /* 0x000fe40000ffe4ff */
[----:B------:R-:W-:Y:S02]  /*ae40*/  IADD3.X R237, R237, c[0x0][0x16c], RZ, P5, !PT ;  /* 0x00005b00eded7a10 */ /* 0x000fe40002ffe4ff */
[----:B------:R-:W-:Y:S02]  /*ae50*/  IADD3 R7, P2, R7, c[0x0][0x168], RZ ;  /* 0x00005a0007077a10 */ /* 0x000fe40007f5e0ff */
[----:B------:R-:W-:Y:S02]  /*ae60*/  IADD3 R242, P1, R242, c[0x0][0x168], RZ ;  /* 0x00005a00f2f27a10 */ /* 0x000fe40007f3e0ff */
[----:B------:R-:W-:Y:S02]  /*ae70*/  IADD3 R248, P5, R248, c[0x0][0x168], RZ ;  /* 0x00005a00f8f87a10 */ /* 0x000fe40007fbe0ff */
[----:B------:R-:W-:-:S02]  /*ae80*/  SHF.R.S32.HI R200, RZ, 0x6, R6 ;  /* 0x00000006ffc87819 */ /* 0x000fc40000011406 */
[----:B------:R-:W-:Y:S01]  /*ae90*/  IADD3.X R245, R245, c[0x0][0x16c], RZ, P4, !PT ;  /* 0x00005b00f5f57a10 */ /* 0x000fe200027fe4ff */
[----:B------:R2:W-:Y:S01]  /*aea0*/  STL [R1+0x4], R7 ;  /* 0x0000040701007387 */ /* 0x0005e20000100800 */
[----:B------:R-:W-:Y:S02]  /*aeb0*/  IADD3.X R239, R239, c[0x0][0x16c], RZ, P3, !PT ;  /* 0x00005b00efef7a10 */ /* 0x000fe40001ffe4ff */
[----:B------:R-:W-:Y:S02]  /*aec0*/  IADD3 R6, P4, R36, c[0x0][0x168], RZ ;  /* 0x00005a0024067a10 */ /* 0x000fe40007f9e0ff */
[----:B------:R-:W-:Y:S02]  /*aed0*/  IADD3 R250, P3, R250, c[0x0][0x168], RZ ;  /* 0x00005a00fafa7a10 */ /* 0x000fe40007f7e0ff */
[----:B------:R-:W-:Y:S02]  /*aee0*/  IADD3.X R241, R241, c[0x0][0x16c], RZ, P1, !PT ;  /* 0x00005b00f1f17a10 */ /* 0x000fe40000ffe4ff */
[----:B------:R-:W-:-:S02]  /*aef0*/  IADD3.X R247, R247, c[0x0][0x16c], RZ, P5, !PT ;  /* 0x00005b00f7f77a10 */ /* 0x000fc40002ffe4ff */
[----:B------:R-:W-:Y:S02]  /*af00*/  IADD3 R252, P1, R252, c[0x0][0x168], RZ ;  /* 0x00005a00fcfc7a10 */ /* 0x000fe40007f3e0ff */
[----:B--2---:R-:W-:Y:S01]  /*af10*/  IADD3 R7, P5, R38, c[0x0][0x168], RZ ;  /* 0x00005a0026077a10 */ /* 0x004fe20007fbe0ff */
[----:B------:R2:W-:Y:S01]  /*af20*/  STL [R1+0xc], R6 ;  /* 0x00000c0601007387 */ /* 0x0005e20000100800 */
[----:B------:R-:W-:Y:S02]  /*af30*/  IADD3.X R249, R249, c[0x0][0x16c], RZ, P3, !PT ;  /* 0x00005b00f9f97a10 */ /* 0x000fe40001ffe4ff */
[----:B------:R-:W-:Y:S01]  /*af40*/  IADD3.X R251, R251, c[0x0][0x16c], RZ, P1, !PT ;  /* 0x00005b00fbfb7a10 */ /* 0x000fe20000ffe4ff */
[----:B------:R3:W-:Y:S01]  /*af50*/  STL [R1+0x14], R7 ;  /* 0x0000140701007387 */ /* 0x0007e20000100800 */
[----:B------:R-:W-:Y:S02]  /*af60*/  IADD3 R36, P1, R39, c[0x0][0x168], RZ ;  /* 0x00005a0027247a10 */ /* 0x000fe40007f3e0ff */
[----:B--2---:R-:W-:-:S02]  /*af70*/  IADD3 R6, P3, R37, c[0x0][0x168], RZ ;  /* 0x00005a0025067a10 */ /* 0x004fc40007f7e0ff */
[----:B---3--:R-:W-:-:S03]  /*af80*/  IADD3.X R7, R42, c[0x0][0x16c], RZ, P2, !PT ;  /* 0x00005b002a077a10 */ /* 0x008fc600017fe4ff */
[----:B------:R2:W-:Y:S04]  /*af90*/  STL [R1+0x1c], R6 ;  /* 0x00001c0601007387 */ /* 0x0005e80000100800 */
[----:B------:R3:W-:Y:S04]  /*afa0*/  STL [R1+0x24], R36 ;  /* 0x0000242401007387 */ /* 0x0007e80000100800 */
[----:B------:R4:W-:Y:S01]  /*afb0*/  STL [R1], R7 ;  /* 0x0000000701007387 */ /* 0x0009e20000100800 */
[----:B--2---:R-:W-:Y:S02]  /*afc0*/  IADD3 R6, P2, R40, c[0x0][0x168], RZ ;  /* 0x00005a0028067a10 */ /* 0x004fe40007f5e0ff */
[----:B---3--:R-:W-:-:S03]  /*afd0*/  IADD3.X R36, R43, c[0x0][0x16c], RZ, P4, !PT ;  /* 0x00005b002b247a10 */ /* 0x008fc600027fe4ff */
[----:B------:R2:W-:Y:S01]  /*afe0*/  STL [R1+0x2c], R6 ;  /* 0x00002c0601007387 */ /* 0x0005e20000100800 */
[----:B----4-:R-:W-:-:S03]  /*aff0*/  IADD3 R7, P4, R44, c[0x0][0x168], RZ ;  /* 0x00005a002c077a10 */ /* 0x010fc60007f9e0ff */
[----:B------:R3:W-:Y:S04]  /*b000*/  STL [R1+0x8], R36 ;  /* 0x0000082401007387 */ /* 0x0007e80000100800 */
[----:B------:R4:W-:Y:S01]  /*b010*/  STL [R1+0x34], R7 ;  /* 0x0000340701007387 */ /* 0x0009e20000100800 */
[----:B--2---:R-:W-:Y:S02]  /*b020*/  IADD3.X R6, R46, c[0x0][0x16c], RZ, P5, !PT ;  /* 0x00005b002e067a10 */ /* 0x004fe40002ffe4ff */
[----:B---3--:R-:W-:-:S03]  /*b030*/  IADD3 R36, P5, R41, c[0x0][0x168], RZ ;  /* 0x00005a0029247a10 */ /* 0x008fc60007fbe0ff */
[----:B------:R2:W-:Y:S01]  /*b040*/  STL [R1+0x10], R6 ;  /* 0x0000100601007387 */ /* 0x0005e20000100800 */
[----:B----4-:R-:W-:-:S03]  /*b050*/  IADD3.X R7, R47, c[0x0][0x16c], RZ, P3, !PT ;  /* 0x00005b002f077a10 */ /* 0x010fc60001ffe4ff */
[----:B------:R3:W-:Y:S04]  /*b060*/  STL [R1+0x3c], R36 ;  /* 0x00003c2401007387 */ /* 0x0007e80000100800 */
[----:B------:R4:W-:Y:S01]  /*b070*/  STL [R1+0x18], R7 ;  /* 0x0000180701007387 */ /* 0x0009e20000100800 */
        /* <DEDUP_REMOVED lines=124> */
[----:B------:R3:W-:Y:S01]  /*b840*/  STL [R1+0x110], R36 ;  /* 0x0001102401007387 */ /* 0x0007e20000100800 */
[----:B------:R-:W-:-:S03]  /*b850*/  IMAD.SHL.U32 R193, R211, 0x4, RZ ;  /* 0x00000004d3c17824 */ /* 0x000fc600078e00ff */
[----:B------:R4:W-:Y:S01]  /*b860*/  STL [R1+0x13c], R7 ;  /* 0x00013c0701007387 */ /* 0x0009e20000100800 */
[----:B--2---:R-:W-:Y:S02]  /*b870*/  IADD3.X R6, R187, c[0x0][0x16c], RZ, P2, !PT ;  /* 0x00005b00bb067a10 */ /* 0x004fe400017fe4ff */
[----:B---3--:R-:W-:-:S03]  /*b880*/  IADD3 R36, P2, R185, c[0x0][0x168], RZ ;  /* 0x00005a00b9247a10 */ /* 0x008fc60007f5e0ff */
[----:B------:R2:W-:Y:S01]  /*b890*/  STL [R1+0x118], R6 ;  /* 0x0001180601007387 */ /* 0x0005e20000100800 */
[----:B----4-:R-:W-:Y:S01]  /*b8a0*/  IADD3.X R7, R189, c[0x0][0x16c], RZ, P4, !PT ;  /* 0x00005b00bd077a10 */ /* 0x010fe200027fe4ff */
[C---:B------:R-:W-:Y:S02]  /*b8b0*/  IMAD R202, R211.reuse, 0x3, RZ ;  /* 0x00000003d3ca7824 */ /* 0x040fe400078e02ff */
[----:B------:R3:W-:Y:S01]  /*b8c0*/  STL [R1+0x144], R36 ;  /* 0x0001442401007387 */ /* 0x0007e20000100800 */
[C---:B------:R-:W-:Y:S01]  /*b8d0*/  IMAD R203, R211.reuse, 0x3, RZ ;  /* 0x00000003d3cb7824 */ /* 0x040fe200078e02ff */
[----:B------:R-:W-:Y:S01]  /*b8e0*/  SHF.R.S32.HI R193, RZ, 0x1f, R193 ;  /* 0x0000001fffc17819 */ /* 0x000fe200000114c1 */
[----:B------:R-:W-:Y:S01]  /*b8f0*/  IMAD.SHL.U32 R211, R211, 0x4, RZ ;  /* 0x00000004d3d37824 */ /* 0x000fe200078e00ff */
[----:B------:R4:W-:Y:S01]  /*b900*/  STL [R1+0x120], R7 ;  /* 0x0001200701007387 */ /* 0x0009e20000100800 */
[----:B--2---:R-:W-:Y:S01]  /*b910*/  IADD3 R6, P4, R188, c[0x0][0x168], RZ ;  /* 0x00005a00bc067a10 */ /* 0x004fe20007f9e0ff */
[----:B------:R-:W-:Y:S01]  /*b920*/  IMAD R9, R8, 0x110, RZ ;  /* 0x0000011008097824 */ /* 0x000fe200078e02ff */
[----:B---3--:R-:W-:-:S03]  /*b930*/  IADD3.X R36, R190, c[0x0][0x16c], RZ, P5, !PT ;  /* 0x00005b00be247a10 */ /* 0x008fc60002ffe4ff */
[----:B------:R2:W-:Y:S01]  /*b940*/  STL [R1+0x14c], R6 ;  /* 0x00014c0601007387 */ /* 0x0005e20000100800 */
[----:B----4-:R-:W-:-:S03]  /*b950*/  IADD3.X R7, R191, c[0x0][0x16c], RZ, P3, !PT ;  /* 0x00005b00bf077a10 */ /* 0x010fc60001ffe4ff */
[----:B------:R3:W-:Y:S01]  /*b960*/  STL [R1+0x128], R36 ;  /* 0x0001282401007387 */ /* 0x0007e20000100800 */
[----:B------:R-:W-:-:S03]  /*b970*/  SHF.L.U64.HI R211, R211, 0x2, R193 ;  /* 0x00000002d3d37819 */ /* 0x000fc600000102c1 */
[----:B------:R-:W4:Y:S01]  /*b980*/  S2R R193, SR_TID.X ;  /* 0x0000000000c17919 */ /* 0x000f220000002100 */
[----:B--2---:R-:W-:-:S03]  /*b990*/  IADD3.X R6, R192, c[0x0][0x16c], RZ, P1, !PT ;  /* 0x00005b00c0067a10 */ /* 0x004fc60000ffe4ff */
[----:B------:R2:W-:Y:S01]  /*b9a0*/  STL [R1+0x130], R7 ;  /* 0x0001300701007387 */ /* 0x0005e20000100800 */
[----:B------:R-:W-:Y:S02]  /*b9b0*/  LOP3.LUT R196, R9, 0x30, R196, 0x78, !PT ;  /* 0x0000003009c47812 */ /* 0x000fe400078e78c4 */
[----:B---3--:R-:W-:Y:S01]  /*b9c0*/  IADD3.X R36, R195, c[0x0][0x16c], RZ, P4, !PT ;  /* 0x00005b00c3247a10 */ /* 0x008fe200027fe4ff */
[----:B------:R-:W-:Y:S01]  /*b9d0*/  STL [R1+0x138], R6 ;  /* 0x0001380601007387 */ /* 0x000fe20000100800 */
[----:B--2---:R-:W-:-:S03]  /*b9e0*/  IADD3.X R7, R194, c[0x0][0x16c], RZ, P2, !PT ;  /* 0x00005b00c2077a10 */ /* 0x004fc600017fe4ff */
[----:B------:R-:W2:Y:S04]  /*b9f0*/  S2R R201, SR_TID.X ;  /* 0x0000000000c97919 */ /* 0x000ea80000002100 */
[----:B------:R3:W-:Y:S04]  /*ba00*/  STL [R1+0x140], R7 ;  /* 0x0001400701007387 */ /* 0x0007e80000100800 */
[----:B------:R-:W-:Y:S01]  /*ba10*/  STL [R1+0x148], R36 ;  /* 0x0001482401007387 */ /* 0x000fe20000100800 */
[----:B---3--:R-:W-:-:S05]  /*ba20*/  LOP3.LUT R7, R196, R205, RZ, 0xfc, !PT ;  /* 0x000000cdc4077212 */ /* 0x008fca00078efcff */
[----:B------:R3:W-:Y:S02]  /*ba30*/  STL [R1+0x150], R7 ;  /* 0x0001500701007387 */ /* 0x0007e40000100800 */
[----:B---3--:R-:W-:-:S05]  /*ba40*/  LOP3.LUT R7, R7, 0x40, RZ, 0x3c, !PT ;  /* 0x0000004007077812 */ /* 0x008fca00078e3cff */
[----:B------:R1:W-:Y:S01]  /*ba50*/  STL [R1+0x154], R7 ;  /* 0x0001540701007387 */ /* 0x0003e20000100800 */
[----:B----4-:R-:W-:Y:S01]  /*ba60*/  LOP3.LUT R193, R193, 0x3, RZ, 0xc0, !PT ;  /* 0x00000003c1c17812 */ /* 0x010fe200078ec0ff */
[----:B------:R-:W-:-:S04]  /*ba70*/  IMAD.MOV.U32 R205, RZ, RZ, c[0x0][0x18c] ;  /* 0x00006300ffcd7624 */ /* 0x000fc800078e00ff */
[----:B------:R-:W-:Y:S01]  /*ba80*/  IMAD R193, R193, 0x220, RZ ;  /* 0x00000220c1c17824 */ /* 0x000fe200078e02ff */
[----:B------:R-:W-:Y:S01]  /*ba90*/  SHF.R.S32.HI R203, RZ, 0x1f, R203 ;  /* 0x0000001fffcb7819 */ /* 0x000fe200000114cb */
[----:B------:R-:W-:Y:S01]  /*baa0*/  IMAD.SHL.U32 R205, R205, 0x40, RZ ;  /* 0x00000040cdcd7824 */ /* 0x000fe200078e00ff */
[----:B------:R-:W-:Y:S02]  /*bab0*/  IADD3 R212, P6, R212, c[0x0][0x168], RZ ;  /* 0x00005a00d4d47a10 */ /* 0x000fe40007fde0ff */
[----:B--2---:R-:W-:Y:S01]  /*bac0*/  LOP3.LUT R48, R193, 0x5c, R201, 0x78, !PT ;  /* 0x0000005cc1307812 */ /* 0x004fe200078e78c9 */
[----:B------:R-:W-:Y:S01]  /*bad0*/  IMAD.MOV.U32 R208, RZ, RZ, RZ ;  /* 0x000000ffffd07224 */ /* 0x000fe200078e00ff */
[----:B------:R-:W-:Y:S01]  /*bae0*/  SHF.L.U64.HI R4, R139, 0x2, R4 ;  /* 0x000000028b047819 */ /* 0x000fe20000010204 */
[----:B------:R-:W-:Y:S01]  /*baf0*/  IMAD.MOV.U32 R198, RZ, RZ, 0x1 ;  /* 0x00000001ffc67424 */ /* 0x000fe200078e00ff */
[----:B------:R-:W-:Y:S01]  /*bb00*/  CS2R R84, SRZ ;  /* 0x0000000000547805 */ /* 0x000fe2000001ff00 */
[----:B------:R-:W-:Y:S01]  /*bb10*/  IMAD.MOV.U32 R199, RZ, RZ, -0x1 ;  /* 0xffffffffffc77424 */ /* 0x000fe200078e00ff */
        /* <DEDUP_REMOVED lines=51> */
[----:B------:R-:W-:Y:S01]  /*be50*/  SHF.L.U64.HI R202, R202, 0x2, R203 ;  /* 0x00000002caca7819 */ /* 0x000fe200000102cb */
[----:B------:R-:W-:Y:S01]  /*be60*/  IMAD.SHL.U32 R205, R205, 0x4, RZ ;  /* 0x00000004cdcd7824 */ /* 0x000fe200078e00ff */
[----:B------:R-:W-:Y:S01]  /*be70*/  IADD3.X R211, R206, c[0x0][0x16c], RZ, P6, !PT ;  /* 0x00005b00ced37a10 */ /* 0x000fe200037fe4ff */
[----:B------:R-:W-:Y:S01]  /*be80*/  CS2R R128, SRZ ;  /* 0x0000000000807805 */ /* 0x000fe2000001ff00 */
[----:B------:R-:W-:Y:S01]  /*be90*/  IADD3.X R6, R197, c[0x0][0x164], RZ, P0, !PT ;  /* 0x00005900c5067a10 */ /* 0x000fe200007fe4ff */
        /* <DEDUP_REMOVED lines=11> */
[----:B------:R-:W-:-:S02]  /*bf50*/  IADD3 R49, R200, -0x2, RZ ;  /* 0xfffffffec8317810 */ /* 0x000fc40007ffe0ff */
[----:B-1----:R-:W-:-:S06]  /*bf60*/  LOP3.LUT R48, R48, 0x20, RZ, 0x3c, !PT ;  /* 0x0000002030307812 */ /* 0x002fcc00078e3cff */
.L_x_2:
[----:B------:R-:W2:Y:S01]  /*bf70*/  LDL R48, [R1+0x150] ;  /* 0x0001500001307983 */ /* 0x000ea20000100800 */
[----:B------:R-:W-:-:S04]  /*bf80*/  DEPBAR.LE SB0, 0x2 ;  /* 0x000080800000791a */ /* 0x000fc80000000000 */
[----:B-----5:R-:W-:Y:S04]  /*bf90*/  STL [R1+0x160], R204 ;  /* 0x000160cc01007387 */ /* 0x020fe80000100800 */
[----:B------:R-:W3:Y:S04]  /*bfa0*/  LDL R197, [R1+0x154] ;  /* 0x0001540001c57983 */ /* 0x000ee80000100800 */
[----:B------:R-:W1:Y:S04]  /*bfb0*/  S2R R7, SR_TID.X ;  /* 0x0000000000077919 */ /* 0x000e680000002100 */
[----:B------:R-:W4:Y:S01]  /*bfc0*/  S2R R50, SR_TID.X ;  /* 0x0000000000327919 */ /* 0x000f220000002100 */
[----:B------:R-:W-:-:S03]  /*bfd0*/  IADD3 R199, R199, 0x1, RZ ;  /* 0x00000001c7c77810 */ /* 0x000fc60007ffe0ff */
[----:B------:R-:W-:Y:S01]  /*bfe0*/  BAR.SYNC.DEFER_BLOCKING 0x0 ;  /* 0x0000000000007b1d */ /* 0x000fe20000010000 */
[----:B------:R-:W-:Y:S02]  /*bff0*/  ISETP.GT.AND P0, PT, R199, 0x1, PT ;  /* 0x00000001c700780c */ /* 0x000fe40003f04270 */
[----:B-1----:R-:W-:-:S05]  /*c000*/  LOP3.LUT R49, R7, 0x3, RZ, 0xc0, !PT ;  /* 0x0000000307317812 */ /* 0x002fca00078ec0ff */
[C---:B------:R-:W-:Y:S02]  /*c010*/  IMAD R7, R49.reuse, 0x220, RZ ;  /* 0x0000022031077824 */ /* 0x040fe400078e02ff */
[----:B------:R-:W-:-:S03]  /*c020*/  IMAD R49, R49, 0x220, RZ ;  /* 0x0000022031317824 */ /* 0x000fc600078e02ff */
[--C-:B----4-:R-:W-:Y:S02]  /*c030*/  LOP3.LUT R7, R7, 0x5c, R50.reuse, 0x78, !PT ;  /* 0x0000005c07077812 */ /* 0x110fe400078e7832 */
[----:B------:R-:W-:Y:S02]  /*c040*/  LOP3.LUT R49, R49, 0x5c, R50, 0x78, !PT ;  /* 0x0000005c31317812 */ /* 0x000fe400078e7832 */
[----:B------:R-:W-:Y:S02]  /*c050*/  LOP3.LUT R7, R7, 0x20, RZ, 0x3c, !PT ;  /* 0x0000002007077812 */ /* 0x000fe400078e3cff */
[----:B------:R-:W-:-:S05]  /*c060*/  SEL R199, R199, RZ, !P0 ;  /* 0x000000ffc7c77207 */ /* 0x000fca0004000000 */
[C---:B------:R-:W-:Y:S02]  /*c070*/  IMAD R196, R199.reuse, 0x8000, R49 ;  /* 0x00008000c7c47824 */ /* 0x040fe400078e0231 */
[----:B------:R-:W-:-:S03]  /*c080*/  IMAD R7, R199, 0x8000, R7 ;  /* 0x00008000c7077824 */ /* 0x000fc600078e0207 */
[----:B------:R-:W-:Y:S04]  /*c090*/  LDS R60, [R196+0x180] ;  /* 0x00018000c43c7984 */ /* 0x000fe80000000800 */
[----:B------:R-:W-:Y:S04]  /*c0a0*/  LDS R62, [R196+0x980] ;  /* 0x00098000c43e7984 */ /* 0x000fe80000000800 */
[----:B------:R-:W-:Y:S04]  /*c0b0*/  LDS R61, [R7+0x180] ;  /* 0x00018000073d7984 */ /* 0x000fe80000000800 */
[----:B------:R-:W-:Y:S04]  /*c0c0*/  LDS R63, [R7+0x980] ;  /* 0x00098000073f7984 */ /* 0x000fe80000000800 */
[----:B------:R-:W-:Y:S04]  /*c0d0*/  LDS R50, [R196+0x800] ;  /* 0x00080000c4327984 */ /* 0x000fe80000000800 */
[----:B------:R-:W-:Y:S04]  /*c0e0*/  LDS R49, [R7] ;  /* 0x0000000007317984 */ /* 0x000fe80000000800 */
[----:B------:R-:W-:Y:S04]  /*c0f0*/  LDS R51, [R7+0x800] ;  /* 0x0008000007337984 */ /* 0x000fe80000000800 */
        /* <DEDUP_REMOVED lines=15> */
[----:B------:R-:W-:Y:S01]  /*c1f0*/  LDS R203, [R7+0x3800] ;  /* 0x0038000007cb7984 */ /* 0x000fe20000000800 */
[----:B--2---:R-:W-:-:S03]  /*c200*/  IMAD R206, R199, 0x8000, R48 ;  /* 0x00008000c7ce7824 */ /* 0x004fc600078e0230 */
[----:B------:R-:W-:Y:S04]  /*c210*/  LDS R48, [R196] ;  /* 0x00000000c4307984 */ /* 0x000fe80000000800 */
[----:B------:R-:W1:Y:S04]  /*c220*/  LDSM.16.M88.4 R64, [R206+0x10000] ;  /* 0x01000000ce40783b */ /* 0x000e680000000200 */
[----:B------:R-:W2:Y:S04]  /*c230*/  LDSM.16.M88.4 R68, [R206+0x11000] ;  /* 0x01100000ce44783b */ /* 0x000ea80000000200 */
[----:B------:R-:W4:Y:S04]  /*c240*/  LDSM.16.M88.4 R72, [R206+0x12000] ;  /* 0x01200000ce48783b */ /* 0x000f280000000200 */
[----:B------:R-:W3:Y:S04]  /*c250*/  LDSM.16.M88.4 R76, [R206+0x13000] ;  /* 0x01300000ce4c783b */ /* 0x000ee80000000200 */
[----:B------:R-:W3:Y:S04]  /*c260*/  LDSM.16.M88.4 R80, [R206+0x14000] ;  /* 0x01400000ce50783b */ /* 0x000ee80000000200 */
[----:B------:R-:W-:Y:S01]  /*c270*/  LDSM.16.M88.4 R168, [R206+0x17000] ;  /* 0x01700000cea8783b */ /* 0x000fe20000000200 */
[C---:B-1----:R-:W-:Y:S08]  /*c280*/  HMMA.1688.F32.TF32 R180, R60.reuse, R64, R96 ;  /* 0x000000403cb4723c */ /* 0x042ff00000081060 */
[-C--:B--2---:R-:W-:Y:S08]  /*c290*/  HMMA.1688.F32.TF32 R176, R60, R68.reuse, R116 ;  /* 0x000000443cb0723c */ /* 0x084ff00000081074 */
[C---:B------:R-:W-:Y:S01]  /*c2a0*/  HMMA.1688.F32.TF32 R96, R48.reuse, R68, R164 ;  /* 0x000000443060723c */ /* 0x040fe200000810a4 */
[----:B------:R-:W1:Y:S07]  /*c2b0*/  LDSM.16.M88.4 R164, [R206+0x15000] ;  /* 0x01500000cea4783b */ /* 0x000e6e0000000200 */
[----:B----4-:R-:W-:Y:S01]  /*c2c0*/  HMMA.1688.F32.TF32 R116, R48, R72, R160 ;  /* 0x000000483074723c */ /* 0x010fe200000810a0 */
[----:B------:R-:W2:Y:S07]  /*c2d0*/  LDSM.16.M88.4 R160, [R206+0x16000] ;  /* 0x01600000cea0783b */ /* 0x000eae0000000200 */
[-C--:B------:R-:W-:Y:S08]  /*c2e0*/  HMMA.1688.F32.TF32 R88, R52, R64.reuse, R88 ;  /* 0x000000403458723c */ /* 0x080ff00000081058 */
[----:B------:R-:W-:Y:S08]  /*c2f0*/  HMMA.1688.F32.TF32 R92, R56, R64, R92 ;  /* 0x00000040385c723c */ /* 0x000ff0000008105c */
[-C--:B------:R-:W-:Y:S08]  /*c300*/  HMMA.1688.F32.TF32 R100, R52, R68.reuse, R100 ;  /* 0x000000443464723c */ /* 0x080ff00000081064 */
[----:B------:R-:W-:Y:S01]  /*c310*/  HMMA.1688.F32.TF32 R104, R56, R68, R104 ;  /* 0x000000443868723c */ /* 0x000fe20000081068 */
[----:B---3--:R-:W-:Y:S01]  /*c320*/  IMAD R197, R199, 0x8000, R197 ;  /* 0x00008000c7c57824 */ /* 0x008fe200078e02c5 */
[----:B------:R-:W-:Y:S04]  /*c330*/  LDS R68, [R196+0x2180] ;  /* 0x00218000c4447984 */ /* 0x000fe80000000800 */
[----:B------:R-:W-:Y:S02]  /*c340*/  LDS R69, [R7+0x2180] ;  /* 0x0021800007457984 */ /* 0x000fe40000000800 */
[-C--:B------:R-:W-:Y:S08]  /*c350*/  HMMA.1688.F32.TF32 R120, R52, R72.reuse, R120 ;  /* 0x000000483478723c */ /* 0x080ff00000081078 */
[----:B------:R-:W-:Y:S08]  /*c360*/  HMMA.1688.F32.TF32 R124, R56, R72, R124 ;  /* 0x00000048387c723c */ /* 0x000ff0000008107c */
[-C--:B------:R-:W-:Y:S08]  /*c370*/  HMMA.1688.F32.TF32 R136, R52, R76.reuse, R136 ;  /* 0x0000004c3488723c */ /* 0x080ff00000081088 */
[----:B------:R-:W-:Y:S08]  /*c380*/  HMMA.1688.F32.TF32 R140, R56, R76, R140 ;  /* 0x0000004c388c723c */ /* 0x000ff0000008108c */
[-C--:B------:R-:W-:Y:S08]  /*c390*/  HMMA.1688.F32.TF32 R152, R52, R80.reuse, R152 ;  /* 0x000000503498723c */ /* 0x080ff00000081098 */
[----:B------:R-:W-:Y:S08]  /*c3a0*/  HMMA.1688.F32.TF32 R156, R56, R80, R156 ;  /* 0x00000050389c723c */ /* 0x000ff0000008109c */
[C---:B-1----:R-:W-:Y:S08]  /*c3b0*/  HMMA.1688.F32.TF32 R12, R52.reuse, R164, R12 ;  /* 0x000000a4340c723c */ /* 0x042ff0000008100c */
[C---:B--2---:R-:W-:Y:S08]  /*c3c0*/  HMMA.1688.F32.TF32 R16, R52.reuse, R160, R16 ;  /* 0x000000a03410723c */ /* 0x044ff00000081010 */
[----:B------:R-:W-:Y:S01]  /*c3d0*/  HMMA.1688.F32.TF32 R20, R52, R168, R20 ;  /* 0x000000a83414723c */ /* 0x000fe20000081014 */
[----:B------:R-:W-:Y:S04]  /*c3e0*/  LDS R52, [R196+0x1100] ;  /* 0x00110000c4347984 */ /* 0x000fe80000000800 */
[----:B------:R-:W-:Y:S03]  /*c3f0*/  LDS R54, [R196+0x1900] ;  /* 0x00190000c4367984 */ /* 0x000fe60000000800 */
[C---:B------:R-:W-:Y:S01]  /*c400*/  HMMA.1688.F32.TF32 R24, R56.reuse, R164, R24 ;  /* 0x000000a43818723c */ /* 0x040fe20000081018 */
[----:B------:R-:W-:Y:S04]  /*c410*/  LDS R53, [R7+0x1100] ;  /* 0x0011000007357984 */ /* 0x000fe80000000800 */
[----:B------:R-:W-:Y:S03]  /*c420*/  LDS R55, [R7+0x1900] ;  /* 0x0019000007377984 */ /* 0x000fe60000000800 */
[C---:B------:R-:W-:Y:S08]  /*c430*/  HMMA.1688.F32.TF32 R28, R56.reuse, R160, R28 ;  /* 0x000000a0381c723c */ /* 0x040ff0000008101c */
[----:B------:R-:W-:Y:S01]  /*c440*/  HMMA.1688.F32.TF32 R32, R56, R168, R32 ;  /* 0x000000a83820723c */ /* 0x000fe20000081020 */
[----:B------:R-:W-:Y:S04]  /*c450*/  LDS R56, [R196+0x1080] ;  /* 0x00108000c4387984 */ /* 0x000fe80000000800 */
[----:B------:R-:W-:Y:S03]  /*c460*/  LDS R58, [R196+0x1880] ;  /* 0x00188000c43a7984 */ /* 0x000fe60000000800 */
[C---:B------:R-:W-:Y:S01]  /*c470*/  HMMA.1688.F32.TF32 R84, R48.reuse, R64, R84 ;  /* 0x000000403054723c */ /* 0x040fe20000081054 */
[----:B------:R-:W-:Y:S04]  /*c480*/  LDS R57, [R7+0x1080] ;  /* 0x0010800007397984 */ /* 0x000fe80000000800 */
[----:B------:R-:W1:Y:S03]  /*c490*/  LDS R59, [R7+0x1880] ;  /* 0x00188000073b7984 */ /* 0x000e660000000800 */
[C---:B------:R-:W-:Y:S01]  /*c4a0*/  HMMA.1688.F32.TF32 R132, R48.reuse, R76, R132 ;  /* 0x0000004c3084723c */ /* 0x040fe20000081084 */
[----:B------:R-:W-:Y:S04]  /*c4b0*/  LDS R64, [R196+0x2100] ;  /* 0x00210000c4407984 */ /* 0x000fe80000000800 */
[----:B------:R-:W-:Y:S03]  /*c4c0*/  LDS R65, [R7+0x2100] ;  /* 0x0021000007417984 */ /* 0x000fe60000000800 */
[C---:B------:R-:W-:Y:S08]  /*c4d0*/  HMMA.1688.F32.TF32 R148, R48.reuse, R80, R148 ;  /* 0x000000503094723c */ /* 0x040ff00000081094 */
[C---:B------:R-:W-:Y:S08]  /*c4e0*/  HMMA.1688.F32.TF32 R112, R48.reuse, R164, R112 ;  /* 0x000000a43070723c */ /* 0x040ff00000081070 */
[C---:B------:R-:W-:Y:S08]  /*c4f0*/  HMMA.1688.F32.TF32 R108, R48.reuse, R160, R108 ;  /* 0x000000a0306c723c */ /* 0x040ff0000008106c */
[-C--:B------:R-:W-:Y:S01]  /*c500*/  HMMA.1688.F32.TF32 R8, R48, R168.reuse, R8 ;  /* 0x000000a83008723c */ /* 0x080fe20000081008 */
[----:B------:R-:W-:Y:S04]  /*c510*/  LDS R48, [R196+0x1180] ;  /* 0x00118000c4307984 */ /* 0x000fe80000000800 */
[----:B------:R-:W-:Y:S04]  /*c520*/  LDS R50, [R196+0x1980] ;  /* 0x00198000c4327984 */ /* 0x000fe80000000800 */
[----:B------:R-:W-:Y:S04]  /*c530*/  LDS R49, [R7+0x1180] ;  /* 0x0011800007317984 */ /* 0x000fe80000000800 */
[----:B------:R-:W2:Y:S01]  /*c540*/  LDS R51, [R7+0x1980] ;  /* 0x0019800007337984 */ /* 0x000ea20000000800 */
[----:B------:R-:W-:Y:S08]  /*c550*/  HMMA.1688.F32.TF32 R44, R60, R168, R44 ;  /* 0x000000a83c2c723c */ /* 0x000ff0000008102c */
[C---:B------:R-:W-:Y:S08]  /*c560*/  HMMA.1688.F32.TF32 R84, R188.reuse, R66, R84 ;  /* 0x00000042bc54723c */ /* 0x040ff00000081054 */
[C---:B------:R-:W-:Y:S08]  /*c570*/  HMMA.1688.F32.TF32 R96, R188.reuse, R70, R96 ;  /* 0x00000046bc60723c */ /* 0x040ff00000081060 */
[C---:B------:R-:W-:Y:S08]  /*c580*/  HMMA.1688.F32.TF32 R116, R188.reuse, R74, R116 ;  /* 0x0000004abc74723c */ /* 0x040ff00000081074 */
[C---:B------:R-:W-:Y:S08]  /*c590*/  HMMA.1688.F32.TF32 R132, R188.reuse, R78, R132 ;  /* 0x0000004ebc84723c */ /* 0x040ff00000081084 */
[C---:B------:R-:W-:Y:S08]  /*c5a0*/  HMMA.1688.F32.TF32 R148, R188.reuse, R82, R148 ;  /* 0x00000052bc94723c */ /* 0x040ff00000081094 */
[C---:B------:R-:W-:Y:S01]  /*c5b0*/  HMMA.1688.F32.TF32 R184, R188.reuse, R166, R112 ;  /* 0x000000a6bcb8723c */ /* 0x040fe20000081070 */
[----:B------:R-:W-:Y:S07]  /*c5c0*/  LDSM.16.M88.4 R112, [R197+0x13000] ;  /* 0x01300000c570783b */ /* 0x000fee0000000200 */
[C---:B------:R-:W-:Y:S08]  /*c5d0*/  HMMA.1688.F32.TF32 R192, R188.reuse, R162, R108 ;  /* 0x000000a2bcc0723c */ /* 0x040ff0000008106c */
[-C--:B------:R-:W-:Y:S01]  /*c5e0*/  HMMA.1688.F32.TF32 R188, R188, R170.reuse, R8 ;  /* 0x000000aabcbc723c */ /* 0x080fe20000081008 */
[----:B------:R-:W-:Y:S07]  /*c5f0*/  LDSM.16.M88.4 R8, [R197+0x11000] ;  /* 0x01100000c508783b */ /* 0x000fee0000000200 */
[-C--:B-1----:R-:W-:Y:S08]  /*c600*/  HMMA.1688.F32.TF32 R20, R56, R170.reuse, R20 ;  /* 0x000000aa3814723c */ /* 0x082ff00000081014 */
[----:B------:R-:W-:Y:S08]  /*c610*/  HMMA.1688.F32.TF32 R32, R52, R170, R32 ;  /* 0x000000aa3420723c */ /* 0x000ff00000081020 */
[C---:B------:R-:W-:Y:S08]  /*c620*/  HMMA.1688.F32.TF32 R88, R56.reuse, R66, R88 ;  /* 0x000000423858723c */ /* 0x040ff00000081058 */
[C---:B------:R-:W-:Y:S08]  /*c630*/  HMMA.1688.F32.TF32 R100, R56.reuse, R70, R100 ;  /* 0x000000463864723c */ /* 0x040ff00000081064 */
[C---:B------:R-:W-:Y:S08]  /*c640*/  HMMA.1688.F32.TF32 R120, R56.reuse, R74, R120 ;  /* 0x0000004a3878723c */ /* 0x040ff00000081078 */
[C---:B------:R-:W-:Y:S08]  /*c650*/  HMMA.1688.F32.TF32 R136, R56.reuse, R78, R136 ;  /* 0x0000004e3888723c */ /* 0x040ff00000081088 */
[C---:B------:R-:W-:Y:S08]  /*c660*/  HMMA.1688.F32.TF32 R152, R56.reuse, R82, R152 ;  /* 0x000000523898723c */ /* 0x040ff00000081098 */
[C---:B------:R-:W-:Y:S08]  /*c670*/  HMMA.1688.F32.TF32 R12, R56.reuse, R166, R12 ;  /* 0x000000a6380c723c */ /* 0x040ff0000008100c */
[----:B------:R-:W-:Y:S01]  /*c680*/  HMMA.1688.F32.TF32 R16, R56, R162, R16 ;  /* 0x000000a23810723c */ /* 0x000fe20000081010 */
[----:B------:R-:W-:Y:S04]  /*c690*/  LDS R56, [R196+0x2080] ;  /* 0x00208000c4387984 */ /* 0x000fe80000000800 */
[----:B------:R-:W-:Y:S03]  /*c6a0*/  LDS R58, [R196+0x2880] ;  /* 0x00288000c43a7984 */ /* 0x000fe60000000800 */
[----:B--2---:R-:W-:Y:S01]  /*c6b0*/  HMMA.1688.F32.TF32 R168, R48, R170, R44 ;  /* 0x000000aa30a8723c */ /* 0x004fe2000008102c */
[----:B------:R-:W-:Y:S04]  /*c6c0*/  LDS R57, [R7+0x2080] ;  /* 0x0020800007397984 */ /* 0x000fe80000000800 */
[----:B------:R-:W-:Y:S04]  /*c6d0*/  LDS R59, [R7+0x2880] ;  /* 0x00288000073b7984 */ /* 0x000fe80000000800 */
[----:B------:R-:W1:Y:S01]  /*c6e0*/  LDSM.16.M88.4 R44, [R197+0x15000] ;  /* 0x01500000c52c783b */ /* 0x000e620000000200 */
[C---:B------:R-:W-:Y:S08]  /*c6f0*/  HMMA.1688.F32.TF32 R172, R60.reuse, R80, R172 ;  /* 0x000000503cac723c */ /* 0x040ff000000810ac */
[C---:B------:R-:W-:Y:S08]  /*c700*/  HMMA.1688.F32.TF32 R128, R60.reuse, R72, R128 ;  /* 0x000000483c80723c */ /* 0x040ff00000081080 */
[C---:B------:R-:W-:Y:S08]  /*c710*/  HMMA.1688.F32.TF32 R144, R60.reuse, R76, R144 ;  /* 0x0000004c3c90723c */ /* 0x040ff00000081090 */
[C---:B------:R-:W-:Y:S08]  /*c720*/  HMMA.1688.F32.TF32 R36, R60.reuse, R164, R36 ;  /* 0x000000a43c24723c */ /* 0x040ff00000081024 */
[----:B------:R-:W-:Y:S01]  /*c730*/  HMMA.1688.F32.TF32 R40, R60, R160, R40 ;  /* 0x000000a03c28723c */ /* 0x000fe20000081028 */
[----:B------:R-:W-:Y:S04]  /*c740*/  LDS R60, [R196+0x2000] ;  /* 0x00200000c43c7984 */ /* 0x000fe80000000800 */
[----:B------:R-:W-:Y:S03]  /*c750*/  LDS R62, [R196+0x2800] ;  /* 0x00280000c43e7984 */ /* 0x000fe60000000800 */
[C---:B------:R-:W-:Y:S01]  /*c760*/  HMMA.1688.F32.TF32 R156, R52.reuse, R82, R156 ;  /* 0x00000052349c723c */ /* 0x040fe2000008109c */
[----:B------:R-:W-:Y:S04]  /*c770*/  LDS R61, [R7+0x2000] ;  /* 0x00200000073d7984 */ /* 0x000fe80000000800 */
[----:B------:R-:W-:Y:S03]  /*c780*/  LDS R63, [R7+0x2800] ;  /* 0x00280000073f7984 */ /* 0x000fe60000000800 */
[C---:B------:R-:W-:Y:S08]  /*c790*/  HMMA.1688.F32.TF32 R24, R52.reuse, R166, R24 ;  /* 0x000000a63418723c */ /* 0x040ff00000081018 */
[----:B------:R-:W-:Y:S08]  /*c7a0*/  HMMA.1688.F32.TF32 R28, R52, R162, R28 ;  /* 0x000000a2341c723c */ /* 0x000ff0000008101c */
[----:B------:R-:W-:Y:S08]  /*c7b0*/  HMMA.1688.F32.TF32 R172, R48, R82, R172 ;  /* 0x0000005230ac723c */ /* 0x000ff000000810ac */
[C---:B------:R-:W-:Y:S08]  /*c7c0*/  HMMA.1688.F32.TF32 R92, R52.reuse, R66, R92 ;  /* 0x00000042345c723c */ /* 0x040ff0000008105c */
[C---:B------:R-:W-:Y:S08]  /*c7d0*/  HMMA.1688.F32.TF32 R104, R52.reuse, R70, R104 ;  /* 0x000000463468723c */ /* 0x040ff00000081068 */
[C---:B------:R-:W-:Y:S08]  /*c7e0*/  HMMA.1688.F32.TF32 R124, R52.reuse, R74, R124 ;  /* 0x0000004a347c723c */ /* 0x040ff0000008107c */
[----:B------:R-:W-:Y:S01]  /*c7f0*/  HMMA.1688.F32.TF32 R140, R52, R78, R140 ;  /* 0x0000004e348c723c */ /* 0x000fe2000008108c */
[----:B------:R-:W2:Y:S07]  /*c800*/  LDSM.16.M88.4 R52, [R197+0x10000] ;  /* 0x01000000c534783b */ /* 0x000eae0000000200 */
[C---:B------:R-:W-:Y:S01]  /*c810*/  HMMA.1688.F32.TF32 R180, R48.reuse, R66, R180 ;  /* 0x0000004230b4723c */ /* 0x040fe200000810b4 */
[----:B------:R-:W-:Y:S04]  /*c820*/  LDS R66, [R196+0x2900] ;  /* 0x00290000c4427984 */ /* 0x000fe80000000800 */
[----:B------:R-:W-:Y:S03]  /*c830*/  LDS R67, [R7+0x2900] ;  /* 0x0029000007437984 */ /* 0x000fe60000000800 */
[C---:B------:R-:W-:Y:S01]  /*c840*/  HMMA.1688.F32.TF32 R176, R48.reuse, R70, R176 ;  /* 0x0000004630b0723c */ /* 0x040fe200000810b0 */
[----:B------:R-:W-:Y:S04]  /*c850*/  LDS R70, [R196+0x2980] ;  /* 0x00298000c4467984 */ /* 0x000fe80000000800 */
[----:B------:R-:W3:Y:S03]  /*c860*/  LDS R71, [R7+0x2980] ;  /* 0x0029800007477984 */ /* 0x000ee60000000800 */
[C---:B------:R-:W-:Y:S01]  /*c870*/  HMMA.1688.F32.TF32 R128, R48.reuse, R74, R128 ;  /* 0x0000004a3080723c */ /* 0x040fe20000081080 */
[----:B------:R-:W-:Y:S07]  /*c880*/  LDSM.16.M88.4 R72, [R197+0x16000] ;  /* 0x01600000c548783b */ /* 0x000fee0000000200 */
[C---:B------:R-:W-:Y:S08]  /*c890*/  HMMA.1688.F32.TF32 R144, R48.reuse, R78, R144 ;  /* 0x0000004e3090723c */ /* 0x040ff00000081090 */
[C---:B------:R-:W-:Y:S01]  /*c8a0*/  HMMA.1688.F32.TF32 R164, R48.reuse, R166, R36 ;  /* 0x000000a630a4723c */ /* 0x040fe20000081024 */
[----:B------:R-:W-:Y:S07]  /*c8b0*/  LDSM.16.M88.4 R36, [R197+0x14000] ;  /* 0x01400000c524783b */ /* 0x000fee0000000200 */
[----:B------:R-:W-:Y:S01]  /*c8c0*/  HMMA.1688.F32.TF32 R160, R48, R162, R40 ;  /* 0x000000a230a0723c */ /* 0x000fe20000081028 */
[----:B------:R-:W4:Y:S07]  /*c8d0*/  LDSM.16.M88.4 R48, [R197+0x12000] ;  /* 0x01200000c530783b */ /* 0x000f2e0000000200 */
[C---:B-1----:R-:W-:Y:S01]  /*c8e0*/  HMMA.1688.F32.TF32 R80, R56.reuse, R44, R12 ;  /* 0x0000002c3850723c */ /* 0x042fe2000008100c */
[----:B------:R-:W1:Y:S07]  /*c8f0*/  LDSM.16.M88.4 R12, [R197+0x17000] ;  /* 0x01700000c50c783b */ /* 0x000e6e0000000200 */
[C---:B--2---:R-:W-:Y:S08]  /*c900*/  HMMA.1688.F32.TF32 R88, R56.reuse, R52, R88 ;  /* 0x000000343858723c */ /* 0x044ff00000081058 */
[-C--:B------:R-:W-:Y:S08]  /*c910*/  HMMA.1688.F32.TF32 R100, R56, R8.reuse, R100 ;  /* 0x000000083864723c */ /* 0x080ff00000081064 */
[----:B---3--:R-:W-:Y:S08]  /*c920*/  HMMA.1688.F32.TF32 R40, R68, R8, R176 ;  /* 0x000000084428723c */ /* 0x008ff000000810b0 */
[C---:B------:R-:W-:Y:S08]  /*c930*/  HMMA.1688.F32.TF32 R136, R56.reuse, R112, R136 ;  /* 0x000000703888723c */ /* 0x040ff00000081088 */
[C---:B----4-:R-:W-:Y:S08]  /*c940*/  HMMA.1688.F32.TF32 R120, R56.reuse, R48, R120 ;  /* 0x000000303878723c */ /* 0x050ff00000081078 */
[----:B------:R-:W-:Y:S08]  /*c950*/  HMMA.1688.F32.TF32 R152, R56, R36, R152 ;  /* 0x000000243898723c */ /* 0x000ff00000081098 */
[----:B------:R-:W-:Y:S08]  /*c960*/  HMMA.1688.F32.TF32 R108, R60, R44, R184 ;  /* 0x0000002c3c6c723c */ /* 0x000ff000000810b8 */
[C---:B------:R-:W-:Y:S08]  /*c970*/  HMMA.1688.F32.TF32 R16, R56.reuse, R72, R16 ;  /* 0x000000483810723c */ /* 0x040ff00000081010 */
[----:B-1----:R-:W-:Y:S08]  /*c980*/  HMMA.1688.F32.TF32 R20, R56, R12, R20 ;  /* 0x0000000c3814723c */ /* 0x002ff00000081014 */
[-C--:B------:R-:W-:Y:S08]  /*c990*/  HMMA.1688.F32.TF32 R84, R60, R52.reuse, R84 ;  /* 0x000000343c54723c */ /* 0x080ff00000081054 */
[-C--:B------:R-:W-:Y:S08]  /*c9a0*/  HMMA.1688.F32.TF32 R92, R64, R52.reuse, R92 ;  /* 0x00000034405c723c */ /* 0x080ff0000008105c */
[----:B------:R-:W-:Y:S08]  /*c9b0*/  HMMA.1688.F32.TF32 R180, R68, R52, R180 ;  /* 0x0000003444b4723c */ /* 0x000ff000000810b4 */
[-C--:B------:R-:W-:Y:S08]  /*c9c0*/  HMMA.1688.F32.TF32 R96, R60, R8.reuse, R96 ;  /* 0x000000083c60723c */ /* 0x080ff00000081060 */
[----:B------:R-:W-:Y:S08]  /*c9d0*/  HMMA.1688.F32.TF32 R104, R64, R8, R104 ;  /* 0x000000084068723c */ /* 0x000ff00000081068 */
[-C--:B------:R-:W-:Y:S08]  /*c9e0*/  HMMA.1688.F32.TF32 R116, R60, R48.reuse, R116 ;  /* 0x000000303c74723c */ /* 0x080ff00000081074 */
[-C--:B------:R-:W-:Y:S08]  /*c9f0*/  HMMA.1688.F32.TF32 R124, R64, R48.reuse, R124 ;  /* 0x00000030407c723c */ /* 0x080ff0000008107c */
[----:B------:R-:W-:Y:S08]  /*ca00*/  HMMA.1688.F32.TF32 R128, R68, R48, R128 ;  /* 0x000000304480723c */ /* 0x000ff00000081080 */
[-C--:B------:R-:W-:Y:S08]  /*ca10*/  HMMA.1688.F32.TF32 R132, R60, R112.reuse, R132 ;  /* 0x000000703c84723c */ /* 0x080ff00000081084 */
[-C--:B------:R-:W-:Y:S08]  /*ca20*/  HMMA.1688.F32.TF32 R140, R64, R112.reuse, R140 ;  /* 0x00000070408c723c */ /* 0x080ff0000008108c */
[----:B------:R-:W-:Y:S08]  /*ca30*/  HMMA.1688.F32.TF32 R144, R68, R112, R144 ;  /* 0x000000704490723c */ /* 0x000ff00000081090 */
[-C--:B------:R-:W-:Y:S08]  /*ca40*/  HMMA.1688.F32.TF32 R148, R60, R36.reuse, R148 ;  /* 0x000000243c94723c */ /* 0x080ff00000081094 */
[-C--:B------:R-:W-:Y:S08]  /*ca50*/  HMMA.1688.F32.TF32 R156, R64, R36.reuse, R156 ;  /* 0x00000024409c723c */ /* 0x080ff0000008109c */
[----:B------:R-:W-:Y:S01]  /*ca60*/  HMMA.1688.F32.TF32 R172, R68, R36, R172 ;  /* 0x0000002444ac723c */ /* 0x000fe200000810ac */
[----:B------:R-:W-:Y:S04]  /*ca70*/  LDS R36, [R196+0x4180] ;  /* 0x00418000c4247984 */ /* 0x000fe80000000800 */
[----:B------:R-:W-:Y:S03]  /*ca80*/  LDS R37, [R7+0x4180] ;  /* 0x0041800007257984 */ /* 0x000fe60000000800 */
[-C--:B------:R-:W-:Y:S08]  /*ca90*/  HMMA.1688.F32.TF32 R24, R64, R44.reuse, R24 ;  /* 0x0000002c4018723c */ /* 0x080ff00000081018 */
[----:B------:R-:W-:Y:S08]  /*caa0*/  HMMA.1688.F32.TF32 R76, R68, R44, R164 ;  /* 0x0000002c444c723c */ /* 0x000ff000000810a4 */
[C---:B------:R-:W-:Y:S08]  /*cab0*/  HMMA.1688.F32.TF32 R176, R60.reuse, R72, R192 ;  /* 0x000000483cb0723c */ /* 0x040ff000000810c0 */
[----:B------:R-:W-:Y:S01]  /*cac0*/  HMMA.1688.F32.TF32 R184, R60, R12, R188 ;  /* 0x0000000c3cb8723c */ /* 0x000fe200000810bc */
[----:B------:R-:W-:Y:S04]  /*cad0*/  LDS R60, [R196+0x3180] ;  /* 0x00318000c43c7984 */ /* 0x000fe80000000800 */
[----:B------:R-:W-:Y:S03]  /*cae0*/  LDS R62, [R196+0x3980] ;  /* 0x00398000c43e7984 */ /* 0x000fe60000000800 */
[C---:B------:R-:W-:Y:S01]  /*caf0*/  HMMA.1688.F32.TF32 R28, R64.reuse, R72, R28 ;  /* 0x00000048401c723c */ /* 0x040fe2000008101c */
[----:B------:R-:W-:Y:S04]  /*cb00*/  LDS R61, [R7+0x3180] ;  /* 0x00318000073d7984 */ /* 0x000fe80000000800 */
[----:B------:R-:W-:Y:S03]  /*cb10*/  LDS R63, [R7+0x3980] ;  /* 0x00398000073f7984 */ /* 0x000fe60000000800 */
[----:B------:R-:W-:Y:S01]  /*cb20*/  HMMA.1688.F32.TF32 R32, R64, R12, R32 ;  /* 0x0000000c4020723c */ /* 0x000fe20000081020 */
[----:B------:R-:W-:Y:S04]  /*cb30*/  LDS R64, [R196+0x3100] ;  /* 0x00310000c4407984 */ /* 0x000fe80000000800 */
[----:B------:R-:W-:Y:S03]  /*cb40*/  LDS R66, [R196+0x3900] ;  /* 0x00390000c4427984 */ /* 0x000fe60000000800 */
[C---:B------:R-:W-:Y:S01]  /*cb50*/  HMMA.1688.F32.TF32 R56, R68.reuse, R72, R160 ;  /* 0x000000484438723c */ /* 0x040fe200000810a0 */
[----:B------:R-:W-:Y:S04]  /*cb60*/  LDS R65, [R7+0x3100] ;  /* 0x0031000007417984 */ /* 0x000fe80000000800 */
[----:B------:R-:W1:Y:S03]  /*cb70*/  LDS R67, [R7+0x3900] ;  /* 0x0039000007437984 */ /* 0x000e660000000800 */
[----:B------:R-:W-:Y:S01]  /*cb80*/  HMMA.1688.F32.TF32 R168, R68, R12, R168 ;  /* 0x0000000c44a8723c */ /* 0x000fe200000810a8 */
[----:B------:R-:W-:Y:S04]  /*cb90*/  LDS R68, [R196+0x3080] ;  /* 0x00308000c4447984 */ /* 0x000fe80000000800 */
[----:B------:R-:W-:Y:S04]  /*cba0*/  LDS R70, [R196+0x3880] ;  /* 0x00388000c4467984 */ /* 0x000fe80000000800 */
[----:B------:R-:W-:Y:S04]  /*cbb0*/  LDS R69, [R7+0x3080] ;  /* 0x0030800007457984 */ /* 0x000fe80000000800 */
[----:B------:R-:W2:Y:S01]  /*cbc0*/  LDS R71, [R7+0x3880] ;  /* 0x0038800007477984 */ /* 0x000ea20000000800 */
[C---:B------:R-:W-:Y:S08]  /*cbd0*/  HMMA.1688.F32.TF32 R164, R200.reuse, R10, R96 ;  /* 0x0000000ac8a4723c */ /* 0x040ff00000081060 */
[C---:B------:R-:W-:Y:S08]  /*cbe0*/  HMMA.1688.F32.TF32 R188, R200.reuse, R74, R176 ;  /* 0x0000004ac8bc723c */ /* 0x040ff000000810b0 */
[C---:B------:R-:W-:Y:S08]  /*cbf0*/  HMMA.1688.F32.TF32 R132, R200.reuse, R114, R132 ;  /* 0x00000072c884723c */ /* 0x040ff00000081084 */
[----:B------:R-:W-:Y:S08]  /*cc00*/  HMMA.1688.F32.TF32 R192, R200, R46, R108 ;  /* 0x0000002ec8c0723c */ /* 0x000ff0000008106c */
[----:B-1----:R-:W-:Y:S08]  /*cc10*/  HMMA.1688.F32.TF32 R104, R64, R10, R104 ;  /* 0x0000000a4068723c */ /* 0x002ff00000081068 */
[C---:B--2---:R-:W-:Y:S08]  /*cc20*/  HMMA.1688.F32.TF32 R88, R68.reuse, R54, R88 ;  /* 0x000000364458723c */ /* 0x044ff00000081058 */
[C---:B------:R-:W-:Y:S08]  /*cc30*/  HMMA.1688.F32.TF32 R100, R68.reuse, R10, R100 ;  /* 0x0000000a4464723c */ /* 0x040ff00000081064 */
[C---:B------:R-:W-:Y:S08]  /*cc40*/  HMMA.1688.F32.TF32 R120, R68.reuse, R50, R120 ;  /* 0x000000324478723c */ /* 0x040ff00000081078 */
[C---:B------:R-:W-:Y:S08]  /*cc50*/  HMMA.1688.F32.TF32 R136, R68.reuse, R114, R136 ;  /* 0x000000724488723c */ /* 0x040ff00000081088 */
[C---:B------:R-:W-:Y:S08]  /*cc60*/  HMMA.1688.F32.TF32 R152, R68.reuse, R38, R152 ;  /* 0x000000264498723c */ /* 0x040ff00000081098 */
[C---:B------:R-:W-:Y:S01]  /*cc70*/  HMMA.1688.F32.TF32 R176, R68.reuse, R46, R80 ;  /* 0x0000002e44b0723c */ /* 0x040fe20000081050 */
[----:B------:R-:W-:Y:S07]  /*cc80*/  LDSM.16.M88.4 R80, [R206+0x12080] ;  /* 0x01208000ce50783b */ /* 0x000fee0000000200 */
[C---:B------:R-:W-:Y:S08]  /*cc90*/  HMMA.1688.F32.TF32 R16, R68.reuse, R74, R16 ;  /* 0x0000004a4410723c */ /* 0x040ff00000081010 */
[----:B------:R-:W-:Y:S08]  /*cca0*/  HMMA.1688.F32.TF32 R20, R68, R14, R20 ;  /* 0x0000000e4414723c */ /* 0x000ff00000081014 */
[C---:B------:R-:W-:Y:S08]  /*ccb0*/  HMMA.1688.F32.TF32 R140, R64.reuse, R114, R140 ;  /* 0x00000072408c723c */ /* 0x040ff0000008108c */
[----:B------:R-:W-:Y:S08]  /*ccc0*/  HMMA.1688.F32.TF32 R24, R64, R46, R24 ;  /* 0x0000002e4018723c */ /* 0x000ff00000081018 */
[----:B------:R-:W-:Y:S08]  /*ccd0*/  HMMA.1688.F32.TF32 R96, R60, R10, R40 ;  /* 0x0000000a3c60723c */ /* 0x000ff00000081028 */
[-C--:B------:R-:W-:Y:S08]  /*cce0*/  HMMA.1688.F32.TF32 R84, R200, R54.reuse, R84 ;  /* 0x00000036c854723c */ /* 0x080ff00000081054 */
[C---:B------:R-:W-:Y:S08]  /*ccf0*/  HMMA.1688.F32.TF32 R92, R64.reuse, R54, R92 ;  /* 0x00000036405c723c */ /* 0x040ff0000008105c */
[C---:B------:R-:W-:Y:S08]  /*cd00*/  HMMA.1688.F32.TF32 R124, R64.reuse, R50, R124 ;  /* 0x00000032407c723c */ /* 0x040ff0000008107c */
[C---:B------:R-:W-:Y:S08]  /*cd10*/  HMMA.1688.F32.TF32 R156, R64.reuse, R38, R156 ;  /* 0x00000026409c723c */ /* 0x040ff0000008109c */
[C---:B------:R-:W-:Y:S08]  /*cd20*/  HMMA.1688.F32.TF32 R28, R64.reuse, R74, R28 ;  /* 0x0000004a401c723c */ /* 0x040ff0000008101c */
[----:B------:R-:W-:Y:S01]  /*cd30*/  HMMA.1688.F32.TF32 R32, R64, R14, R32 ;  /* 0x0000000e4020723c */ /* 0x000fe20000081020 */
[----:B------:R-:W-:Y:S07]  /*cd40*/  LDSM.16.M88.4 R64, [R206+0x10080] ;  /* 0x01008000ce40783b */ /* 0x000fee0000000200 */
[C---:B------:R-:W-:Y:S01]  /*cd50*/  HMMA.1688.F32.TF32 R180, R60.reuse, R54, R180 ;  /* 0x000000363cb4723c */ /* 0x040fe200000810b4 */
[----:B------:R-:W-:Y:S07]  /*cd60*/  LDSM.16.M88.4 R52, [R206+0x16080] ;  /* 0x01608000ce34783b */ /* 0x000fee0000000200 */
[C---:B------:R-:W-:Y:S08]  /*cd70*/  HMMA.1688.F32.TF32 R108, R60.reuse, R50, R128 ;  /* 0x000000323c6c723c */ /* 0x040ff00000081080 */
[C---:B------:R-:W-:Y:S08]  /*cd80*/  HMMA.1688.F32.TF32 R112, R60.reuse, R114, R144 ;  /* 0x000000723c70723c */ /* 0x040ff00000081090 */
[C---:B------:R-:W-:Y:S01]  /*cd90*/  HMMA.1688.F32.TF32 R68, R60.reuse, R38, R172 ;  /* 0x000000263c44723c */ /* 0x040fe200000810ac */
[----:B------:R-:W-:Y:S04]  /*cda0*/  LDS R172, [R196+0x4080] ;  /* 0x00408000c4ac7984 */ /* 0x000fe80000000800 */
[----:B------:R-:W-:Y:S03]  /*cdb0*/  LDS R174, [R196+0x4880] ;  /* 0x00488000c4ae7984 */ /* 0x000fe60000000800 */
[C---:B------:R-:W-:Y:S01]  /*cdc0*/  HMMA.1688.F32.TF32 R44, R60.reuse, R46, R76 ;  /* 0x0000002e3c2c723c */ /* 0x040fe2000008104c */
[----:B------:R-:W-:Y:S04]  /*cdd0*/  LDSM.16.M88.4 R76, [R206+0x13080] ;  /* 0x01308000ce4c783b */ /* 0x000fe80000000200 */
[----:B------:R-:W-:Y:S03]  /*cde0*/  LDS R173, [R7+0x4080] ;  /* 0x0040800007ad7984 */ /* 0x000fe60000000800 */
[C---:B------:R-:W-:Y:S01]  /*cdf0*/  HMMA.1688.F32.TF32 R40, R60.reuse, R74, R56 ;  /* 0x0000004a3c28723c */ /* 0x040fe20000081038 */
[----:B------:R-:W-:Y:S04]  /*ce00*/  LDSM.16.M88.4 R72, [R206+0x11080] ;  /* 0x01108000ce48783b */ /* 0x000fe80000000200 */
[----:B------:R-:W-:Y:S03]  /*ce10*/  LDSM.16.M88.4 R56, [R206+0x15080] ;  /* 0x01508000ce38783b */ /* 0x000fe60000000200 */
[----:B------:R-:W-:Y:S01]  /*ce20*/  HMMA.1688.F32.TF32 R8, R60, R14, R168 ;  /* 0x0000000e3c08723c */ /* 0x000fe200000810a8 */
[----:B------:R-:W-:Y:S04]  /*ce30*/  LDS R168, [R196+0x4000] ;  /* 0x00400000c4a87984 */ /* 0x000fe80000000800 */
[----:B------:R-:W-:Y:S03]  /*ce40*/  LDS R170, [R196+0x4800] ;  /* 0x00480000c4aa7984 */ /* 0x000fe60000000800 */
[C---:B------:R-:W-:Y:S01]  /*ce50*/  HMMA.1688.F32.TF32 R160, R200.reuse, R50, R116 ;  /* 0x00000032c8a0723c */ /* 0x040fe20000081074 */
[----:B------:R-:W-:Y:S04]  /*ce60*/  LDS R169, [R7+0x4000] ;  /* 0x0040000007a97984 */ /* 0x000fe80000000800 */
[----:B------:R-:W1:Y:S03]  /*ce70*/  LDS R171, [R7+0x4800] ;  /* 0x0048000007ab7984 */ /* 0x000e660000000800 */
[C---:B------:R-:W-:Y:S01]  /*ce80*/  HMMA.1688.F32.TF32 R148, R200.reuse, R38, R148 ;  /* 0x00000026c894723c */ /* 0x040fe20000081094 */
[----:B------:R-:W2:Y:S04]  /*ce90*/  LDSM.16.M88.4 R60, [R206+0x14080] ;  /* 0x01408000ce3c783b */ /* 0x000ea80000000200 */
[----:B------:R-:W3:Y:S04]  /*cea0*/  LDSM.16.M88.4 R48, [R206+0x17080] ;  /* 0x01708000ce30783b */ /* 0x000ee80000000200 */
[----:B------:R-:W4:Y:S04]  /*ceb0*/  LDS R175, [R7+0x4880] ;  /* 0x0048800007af7984 */ /* 0x000f280000000800 */
[----:B------:R-:W-:Y:S04]  /*cec0*/  LDS R116, [R196+0x4100] ;  /* 0x00410000c4747984 */ /* 0x000fe80000000800 */
[----:B------:R-:W-:Y:S04]  /*ced0*/  LDS R118, [R196+0x4900] ;  /* 0x00490000c4767984 */ /* 0x000fe80000000800 */
[----:B------:R-:W-:Y:S04]  /*cee0*/  LDS R117, [R7+0x4100] ;  /* 0x0041000007757984 */ /* 0x000fe80000000800 */
[----:B------:R-:W2:Y:S04]  /*cef0*/  LDS R119, [R7+0x4900] ;  /* 0x0049000007777984 */ /* 0x000ea80000000800 */
[----:B------:R-:W-:Y:S04]  /*cf00*/  LDS R38, [R196+0x4980] ;  /* 0x00498000c4267984 */ /* 0x000fe80000000800 */
[----:B------:R-:W2:Y:S01]  /*cf10*/  LDS R39, [R7+0x4980] ;  /* 0x0049800007277984 */ /* 0x000ea20000000800 */
[----:B------:R-:W-:Y:S08]  /*cf20*/  HMMA.1688.F32.TF32 R184, R200, R14, R184 ;  /* 0x0000000ec8b8723c */ /* 0x000ff000000810b8 */
[C---:B-1----:R-:W-:Y:S08]  /*cf30*/  HMMA.1688.F32.TF32 R84, R168.reuse, R64, R84 ;  /* 0x00000040a854723c */ /* 0x042ff00000081054 */
[C---:B------:R-:W-:Y:S08]  /*cf40*/  HMMA.1688.F32.TF32 R164, R168.reuse, R72, R164 ;  /* 0x00000048a8a4723c */ /* 0x040ff000000810a4 */
[C---:B------:R-:W-:Y:S08]  /*cf50*/  HMMA.1688.F32.TF32 R160, R168.reuse, R80, R160 ;  /* 0x00000050a8a0723c */ /* 0x040ff000000810a0 */
[C---:B------:R-:W-:Y:S08]  /*cf60*/  HMMA.1688.F32.TF32 R132, R168.reuse, R76, R132 ;  /* 0x0000004ca884723c */ /* 0x040ff00000081084 */
[C---:B--2---:R-:W-:Y:S08]  /*cf70*/  HMMA.1688.F32.TF32 R148, R168.reuse, R60, R148 ;  /* 0x0000003ca894723c */ /* 0x044ff00000081094 */
[C---:B------:R-:W-:Y:S08]  /*cf80*/  HMMA.1688.F32.TF32 R128, R168.reuse, R56, R192 ;  /* 0x00000038a880723c */ /* 0x040ff000000810c0 */
[C---:B------:R-:W-:Y:S08]  /*cf90*/  HMMA.1688.F32.TF32 R144, R168.reuse, R52, R188 ;  /* 0x00000034a890723c */ /* 0x040ff000000810bc */
[----:B---3--:R-:W-:Y:S01]  /*cfa0*/  HMMA.1688.F32.TF32 R168, R168, R48, R184 ;  /* 0x00000030a8a8723c */ /* 0x008fe200000810b8 */
[----:B------:R-:W-:Y:S04]  /*cfb0*/  LDS R184, [R196+0x5000] ;  /* 0x00500000c4b87984 */ /* 0x000fe80000000800 */
[----:B------:R-:W-:Y:S03]  /*cfc0*/  LDS R186, [R196+0x5800] ;  /* 0x00580000c4ba7984 */ /* 0x000fe60000000800 */
[-C--:B----4-:R-:W-:Y:S01]  /*cfd0*/  HMMA.1688.F32.TF32 R88, R172, R64.reuse, R88 ;  /* 0x00000040ac58723c */ /* 0x090fe20000081058 */
[----:B------:R-:W-:Y:S04]  /*cfe0*/  LDS R185, [R7+0x5000] ;  /* 0x0050000007b97984 */ /* 0x000fe80000000800 */
[----:B------:R-:W1:Y:S03]  /*cff0*/  LDS R187, [R7+0x5800] ;  /* 0x0058000007bb7984 */ /* 0x000e660000000800 */
        /* <DEDUP_REMOVED lines=19> */
[----:B------:R-:W-:Y:S08]  /*d130*/  HMMA.1688.F32.TF32 R68, R36, R60, R68 ;  /* 0x0000003c2444723c */ /* 0x000ff00000081044 */
[C---:B------:R-:W-:Y:S08]  /*d140*/  HMMA.1688.F32.TF32 R12, R172.reuse, R56, R176 ;  /* 0x00000038ac0c723c */ /* 0x040ff000000810b0 */
[C---:B------:R-:W-:Y:S08]  /*d150*/  HMMA.1688.F32.TF32 R16, R172.reuse, R52, R16 ;  /* 0x00000034ac10723c */ /* 0x040ff00000081010 */
[----:B------:R-:W-:Y:S01]  /*d160*/  HMMA.1688.F32.TF32 R20, R172, R48, R20 ;  /* 0x00000030ac14723c */ /* 0x000fe20000081014 */
[----:B------:R-:W-:Y:S04]  /*d170*/  LDS R172, [R196+0x5080] ;  /* 0x00508000c4ac7984 */ /* 0x000fe80000000800 */
[----:B------:R-:W-:Y:S03]  /*d180*/  LDS R174, [R196+0x5880] ;  /* 0x00588000c4ae7984 */ /* 0x000fe60000000800 */
[C---:B------:R-:W-:Y:S01]  /*d190*/  HMMA.1688.F32.TF32 R24, R116.reuse, R56, R24 ;  /* 0x000000387418723c */ /* 0x040fe20000081018 */
[----:B------:R-:W-:Y:S04]  /*d1a0*/  LDS R173, [R7+0x5080] ;  /* 0x0050800007ad7984 */ /* 0x000fe80000000800 */
[----:B------:R-:W2:Y:S03]  /*d1b0*/  LDS R175, [R7+0x5880] ;  /* 0x0058800007af7984 */ /* 0x000ea60000000800 */
[C---:B------:R-:W-:Y:S08]  /*d1c0*/  HMMA.1688.F32.TF32 R28, R116.reuse, R52, R28 ;  /* 0x00000034741c723c */ /* 0x040ff0000008101c */
[----:B------:R-:W-:Y:S01]  /*d1d0*/  HMMA.1688.F32.TF32 R32, R116, R48, R32 ;  /* 0x000000307420723c */ /* 0x000fe20000081020 */
[----:B------:R-:W-:Y:S04]  /*d1e0*/  LDS R116, [R196+0x5100] ;  /* 0x00510000c4747984 */ /* 0x000fe80000000800 */
[----:B------:R-:W-:Y:S03]  /*d1f0*/  LDS R118, [R196+0x5900] ;  /* 0x00590000c4767984 */ /* 0x000fe60000000800 */
[C---:B------:R-:W-:Y:S01]  /*d200*/  HMMA.1688.F32.TF32 R44, R36.reuse, R56, R44 ;  /* 0x00000038242c723c */ /* 0x040fe2000008102c */
[----:B------:R-:W-:Y:S04]  /*d210*/  LDS R117, [R7+0x5100] ;  /* 0x0051000007757984 */ /* 0x000fe80000000800 */
[----:B------:R-:W3:Y:S03]  /*d220*/  LDS R119, [R7+0x5900] ;  /* 0x0059000007777984 */ /* 0x000ee60000000800 */
[C---:B------:R-:W-:Y:S08]  /*d230*/  HMMA.1688.F32.TF32 R40, R36.reuse, R52, R40 ;  /* 0x000000342428723c */ /* 0x040ff00000081028 */
[----:B------:R-:W-:Y:S01]  /*d240*/  HMMA.1688.F32.TF32 R8, R36, R48, R8 ;  /* 0x000000302408723c */ /* 0x000fe20000081008 */
[----:B------:R-:W-:Y:S04]  /*d250*/  LDS R36, [R196+0x5180] ;  /* 0x00518000c4247984 */ /* 0x000fe80000000800 */
[----:B------:R-:W-:Y:S04]  /*d260*/  LDS R38, [R196+0x5980] ;  /* 0x00598000c4267984 */ /* 0x000fe80000000800 */
[----:B------:R-:W-:Y:S04]  /*d270*/  LDS R37, [R7+0x5180] ;  /* 0x0051800007257984 */ /* 0x000fe80000000800 */
[----:B------:R-:W4:Y:S01]  /*d280*/  LDS R39, [R7+0x5980] ;  /* 0x0059800007277984 */ /* 0x000f220000000800 */
[C---:B-1----:R-:W-:Y:S08]  /*d290*/  HMMA.1688.F32.TF32 R84, R184.reuse, R66, R84 ;  /* 0x00000042b854723c */ /* 0x042ff00000081054 */
[C---:B------:R-:W-:Y:S08]  /*d2a0*/  HMMA.1688.F32.TF32 R164, R184.reuse, R74, R164 ;  /* 0x0000004ab8a4723c */ /* 0x040ff000000810a4 */
[C---:B------:R-:W-:Y:S08]  /*d2b0*/  HMMA.1688.F32.TF32 R160, R184.reuse, R82, R160 ;  /* 0x00000052b8a0723c */ /* 0x040ff000000810a0 */
[C---:B------:R-:W-:Y:S08]  /*d2c0*/  HMMA.1688.F32.TF32 R132, R184.reuse, R78, R132 ;  /* 0x0000004eb884723c */ /* 0x040ff00000081084 */
[C---:B------:R-:W-:Y:S08]  /*d2d0*/  HMMA.1688.F32.TF32 R148, R184.reuse, R62, R148 ;  /* 0x0000003eb894723c */ /* 0x040ff00000081094 */
[C---:B------:R-:W-:Y:S01]  /*d2e0*/  HMMA.1688.F32.TF32 R192, R184.reuse, R58, R128 ;  /* 0x0000003ab8c0723c */ /* 0x040fe20000081080 */
[----:B------:R-:W-:Y:S07]  /*d2f0*/  LDSM.16.M88.4 R128, [R197+0x12080] ;  /* 0x01208000c580783b */ /* 0x000fee0000000200 */
[C---:B------:R-:W-:Y:S01]  /*d300*/  HMMA.1688.F32.TF32 R188, R184.reuse, R54, R144 ;  /* 0x00000036b8bc723c */ /* 0x040fe20000081090 */
[----:B------:R-:W-:Y:S07]  /*d310*/  LDSM.16.M88.4 R144, [R197+0x13080] ;  /* 0x01308000c590783b */ /* 0x000fee0000000200 */
[----:B------:R-:W-:Y:S08]  /*d320*/  HMMA.1688.F32.TF32 R184, R184, R50, R168 ;  /* 0x00000032b8b8723c */ /* 0x000ff000000810a8 */
[C---:B--2---:R-:W-:Y:S08]  /*d330*/  HMMA.1688.F32.TF32 R88, R172.reuse, R66, R88 ;  /* 0x00000042ac58723c */ /* 0x044ff00000081058 */
[C---:B------:R-:W-:Y:S08]  /*d340*/  HMMA.1688.F32.TF32 R152, R172.reuse, R62, R152 ;  /* 0x0000003eac98723c */ /* 0x040ff00000081098 */
[C---:B------:R-:W-:Y:S08]  /*d350*/  HMMA.1688.F32.TF32 R12, R172.reuse, R58, R12 ;  /* 0x0000003aac0c723c */ /* 0x040ff0000008100c */
[C---:B------:R-:W-:Y:S08]  /*d360*/  HMMA.1688.F32.TF32 R16, R172.reuse, R54, R16 ;  /* 0x00000036ac10723c */ /* 0x040ff00000081010 */
[----:B------:R-:W-:Y:S08]  /*d370*/  HMMA.1688.F32.TF32 R20, R172, R50, R20 ;  /* 0x00000032ac14723c */ /* 0x000ff00000081014 */
[C---:B---3--:R-:W-:Y:S08]  /*d380*/  HMMA.1688.F32.TF32 R92, R116.reuse, R66, R92 ;  /* 0x00000042745c723c */ /* 0x048ff0000008105c */
[C---:B------:R-:W-:Y:S08]  /*d390*/  HMMA.1688.F32.TF32 R156, R116.reuse, R62, R156 ;  /* 0x0000003e749c723c */ /* 0x040ff0000008109c */
[C---:B------:R-:W-:Y:S08]  /*d3a0*/  HMMA.1688.F32.TF32 R24, R116.reuse, R58, R24 ;  /* 0x0000003a7418723c */ /* 0x040ff00000081018 */
[C---:B------:R-:W-:Y:S08]  /*d3b0*/  HMMA.1688.F32.TF32 R28, R116.reuse, R54, R28 ;  /* 0x00000036741c723c */ /* 0x040ff0000008101c */
[----:B------:R-:W-:Y:S08]  /*d3c0*/  HMMA.1688.F32.TF32 R32, R116, R50, R32 ;  /* 0x000000327420723c */ /* 0x000ff00000081020 */
[----:B----4-:R-:W-:Y:S01]  /*d3d0*/  HMMA.1688.F32.TF32 R176, R36, R66, R180 ;  /* 0x0000004224b0723c */ /* 0x010fe200000810b4 */
[----:B------:R-:W-:Y:S01]  /*d3e0*/  STL [R1+0x168], R199 ;  /* 0x000168c701007387 */ /* 0x000fe20000100800 */
[----:B------:R-:W-:-:S03]  /*d3f0*/  ISETP.GT.AND P0, PT, R0, RZ, PT ;  /* 0x000000ff0000720c */ /* 0x000fc60003f04270 */
[----:B------:R-:W-:Y:S03]  /*d400*/  LDS R180, [R196+0x7000] ;  /* 0x00700000c4b47984 */ /* 0x000fe60000000800 */
[C---:B------:R-:W-:Y:S01]  /*d410*/  HMMA.1688.F32.TF32 R100, R172.reuse, R74, R100 ;  /* 0x0000004aac64723c */ /* 0x040fe20000081064 */
[----:B------:R-:W-:Y:S07]  /*d420*/  LDS R182, [R196+0x7800] ;  /* 0x00780000c4b67984 */ /* 0x000fee0000000800 */
[C---:B------:R-:W-:Y:S08]  /*d430*/  HMMA.1688.F32.TF32 R120, R172.reuse, R82, R120 ;  /* 0x00000052ac78723c */ /* 0x040ff00000081078 */
[----:B------:R-:W-:Y:S01]  /*d440*/  HMMA.1688.F32.TF32 R136, R172, R78, R136 ;  /* 0x0000004eac88723c */ /* 0x000fe20000081088 */
[----:B------:R-:W-:Y:S07]  /*d450*/  LDSM.16.M88.4 R172, [R197+0x14080] ;  /* 0x01408000c5ac783b */ /* 0x000fee0000000200 */
[C---:B------:R-:W-:Y:S08]  /*d460*/  HMMA.1688.F32.TF32 R104, R116.reuse, R74, R104 ;  /* 0x0000004a7468723c */ /* 0x040ff00000081068 */
[C---:B------:R-:W-:Y:S08]  /*d470*/  HMMA.1688.F32.TF32 R124, R116.reuse, R82, R124 ;  /* 0x00000052747c723c */ /* 0x040ff0000008107c */
[----:B------:R-:W-:Y:S01]  /*d480*/  HMMA.1688.F32.TF32 R140, R116, R78, R140 ;  /* 0x0000004e748c723c */ /* 0x000fe2000008108c */
[----:B------:R-:W-:Y:S07]  /*d490*/  LDSM.16.M88.4 R116, [R197+0x11080] ;  /* 0x01108000c574783b */ /* 0x000fee0000000200 */
[C---:B------:R-:W-:Y:S01]  /*d4a0*/  HMMA.1688.F32.TF32 R168, R36.reuse, R74, R96 ;  /* 0x0000004a24a8723c */ /* 0x040fe20000081060 */
[----:B------:R-:W-:Y:S04]  /*d4b0*/  LDS R74, [R196+0x6900] ;  /* 0x00690000c44a7984 */ /* 0x000fe80000000800 */
[----:B------:R-:W-:Y:S03]  /*d4c0*/  LDS R75, [R7+0x6900] ;  /* 0x00690000074b7984 */ /* 0x000fe60000000800 */
[C---:B------:R-:W-:Y:S01]  /*d4d0*/  HMMA.1688.F32.TF32 R108, R36.reuse, R82, R108 ;  /* 0x00000052246c723c */ /* 0x040fe2000008106c */
[----:B------:R-:W1:Y:S04]  /*d4e0*/  LDSM.16.M88.4 R96, [R197+0x10080] ;  /* 0x01008000c560783b */ /* 0x000e680000000200 */
[----:B------:R-:W-:Y:S03]  /*d4f0*/  LDS R82, [R196+0x6980] ;  /* 0x00698000c4527984 */ /* 0x000fe60000000800 */
[C---:B------:R-:W-:Y:S01]  /*d500*/  HMMA.1688.F32.TF32 R64, R36.reuse, R78, R112 ;  /* 0x0000004e2440723c */ /* 0x040fe20000081070 */
[----:B------:R-:W-:Y:S04]  /*d510*/  LDS R78, [R196+0x6880] ;  /* 0x00688000c44e7984 */ /* 0x000fe80000000800 */
[----:B------:R-:W-:Y:S03]  /*d520*/  LDS R79, [R7+0x6880] ;  /* 0x00688000074f7984 */ /* 0x000fe60000000800 */
[C---:B------:R-:W-:Y:S01]  /*d530*/  HMMA.1688.F32.TF32 R60, R36.reuse, R62, R68 ;  /* 0x0000003e243c723c */ /* 0x040fe20000081044 */
[----:B------:R-:W-:Y:S07]  /*d540*/  LDS R83, [R7+0x6980] ;  /* 0x0069800007537984 */ /* 0x000fee0000000800 */
[C---:B------:R-:W-:Y:S01]  /*d550*/  HMMA.1688.F32.TF32 R56, R36.reuse, R58, R44 ;  /* 0x0000003a2438723c */ /* 0x040fe2000008102c */
[----:B------:R-:W-:Y:S04]  /*d560*/  LDSM.16.M88.4 R44, [R197+0x17080] ;  /* 0x01708000c52c783b */ /* 0x000fe80000000200 */
[----:B------:R-:W-:Y:S03]  /*d570*/  LDS R181, [R7+0x7000] ;  /* 0x0070000007b57984 */ /* 0x000fe60000000800 */
[C---:B------:R-:W-:Y:S01]  /*d580*/  HMMA.1688.F32.TF32 R52, R36.reuse, R54, R40 ;  /* 0x000000362434723c */ /* 0x040fe20000081028 */
[----:B------:R-:W-:Y:S04]  /*d590*/  LDSM.16.M88.4 R40, [R197+0x16080] ;  /* 0x01608000c528783b */ /* 0x000fe80000000200 */
[----:B------:R-:W-:Y:S03]  /*d5a0*/  LDS R183, [R7+0x7800] ;  /* 0x0078000007b77984 */ /* 0x000fe60000000800 */
[----:B------:R-:W-:Y:S01]  /*d5b0*/  HMMA.1688.F32.TF32 R48, R36, R50, R8 ;  /* 0x000000322430723c */ /* 0x000fe20000081008 */
[----:B------:R-:W2:Y:S04]  /*d5c0*/  LDSM.16.M88.4 R36, [R197+0x15080] ;  /* 0x01508000c524783b */ /* 0x000ea80000000200 */
[----:B------:R-:W-:Y:S03]  /*d5d0*/  LDS R8, [R196+0x6000] ;  /* 0x00600000c4087984 */ /* 0x000fe60000000800 */
[C---:B-1----:R-:W-:Y:S01]  /*d5e0*/  HMMA.1688.F32.TF32 R92, R72.reuse, R96, R92 ;  /* 0x00000060485c723c */ /* 0x042fe2000008105c */
[----:B------:R-:W-:Y:S04]  /*d5f0*/  LDS R10, [R196+0x6800] ;  /* 0x00680000c40a7984 */ /* 0x000fe80000000800 */
[----:B------:R-:W-:Y:S03]  /*d600*/  LDS R9, [R7+0x6000] ;  /* 0x0060000007097984 */ /* 0x000fe60000000800 */
[C---:B------:R-:W-:Y:S01]  /*d610*/  HMMA.1688.F32.TF32 R104, R72.reuse, R116, R104 ;  /* 0x000000744868723c */ /* 0x040fe20000081068 */
[----:B------:R-:W-:Y:S07]  /*d620*/  LDS R11, [R7+0x6800] ;  /* 0x00680000070b7984 */ /* 0x000fee0000000800 */
[C---:B------:R-:W-:Y:S08]  /*d630*/  HMMA.1688.F32.TF32 R124, R72.reuse, R128, R124 ;  /* 0x00000080487c723c */ /* 0x040ff0000008107c */
[C---:B------:R-:W-:Y:S08]  /*d640*/  HMMA.1688.F32.TF32 R140, R72.reuse, R144, R140 ;  /* 0x00000090488c723c */ /* 0x040ff0000008108c */
[C---:B------:R-:W-:Y:S08]  /*d650*/  HMMA.1688.F32.TF32 R156, R72.reuse, R172, R156 ;  /* 0x000000ac489c723c */ /* 0x040ff0000008109c */
[C---:B--2---:R-:W-:Y:S08]  /*d660*/  HMMA.1688.F32.TF32 R24, R72.reuse, R36, R24 ;  /* 0x000000244818723c */ /* 0x044ff00000081018 */
[C---:B------:R-:W-:Y:S08]  /*d670*/  HMMA.1688.F32.TF32 R28, R72.reuse, R40, R28 ;  /* 0x00000028481c723c */ /* 0x040ff0000008101c */
[----:B------:R-:W-:Y:S01]  /*d680*/  HMMA.1688.F32.TF32 R32, R72, R44, R32 ;  /* 0x0000002c4820723c */ /* 0x000fe20000081020 */
[----:B------:R-:W-:Y:S04]  /*d690*/  LDS R72, [R196+0x7100] ;  /* 0x00710000c4487984 */ /* 0x000fe80000000800 */
[----:B------:R-:W-:Y:S04]  /*d6a0*/  LDS R74, [R196+0x7900] ;  /* 0x00790000c44a7984 */ /* 0x000fe80000000800 */
[----:B------:R-:W-:Y:S04]  /*d6b0*/  LDS R73, [R7+0x7100] ;  /* 0x0071000007497984 */ /* 0x000fe80000000800 */
[----:B------:R-:W1:Y:S01]  /*d6c0*/  LDS R75, [R7+0x7900] ;  /* 0x00790000074b7984 */ /* 0x000e620000000800 */
[----:B------:R-:W-:-:S05]  /*d6d0*/  IMAD.MOV.U32 R199, RZ, RZ, 0x3f ;  /* 0x0000003fffc77424 */ /* 0x000fca00078e00ff */
[----:B------:R-:W-:-:S04]  /*d6e0*/  IADD3 R199, R199, c[0x0][0x180], RZ ;  /* 0x00006000c7c77a10 */ /* 0x000fc80007ffe0ff */
[----:B------:R-:W-:-:S04]  /*d6f0*/  SHF.R.S32.HI R204, RZ, 0x1f, R199 ;  /* 0x0000001fffcc7819 */ /* 0x000fc800000114c7 */
[----:B------:R-:W-:Y:S02]  /*d700*/  LEA.HI R204, R204, R199, RZ, 0x6 ;  /* 0x000000c7cccc7211 */ /* 0x000fe400078f30ff */
[----:B------:R-:W2:Y:S02]  /*d710*/  S2R R199, SR_TID.X ;  /* 0x0000000000c77919 */ /* 0x000ea40000002100 */
[----:B------:R-:W-:Y:S01]  /*d720*/  SHF.R.S32.HI R204, RZ, 0x6, R204 ;  /* 0x00000006ffcc7819 */ /* 0x000fe200000114cc */
[----:B------:R-:W-:Y:S03]  /*d730*/  HMMA.1688.F32.TF32 R88, R76, R96, R88 ;  /* 0x000000604c58723c */ /* 0x000fe60000081058 */
[----:B------:R-:W-:-:S05]  /*d740*/  IADD3 R204, R204, -0x2, RZ ;  /* 0xfffffffecccc7810 */ /* 0x000fca0007ffe0ff */
[----:B------:R-:W-:Y:S01]  /*d750*/  HMMA.1688.F32.TF32 R100, R76, R116, R100 ;  /* 0x000000744c64723c */ /* 0x000fe20000081064 */
[----:B------:R-:W-:-:S07]  /*d760*/  ISETP.GE.AND P5, PT, R208, R204, PT ;  /* 0x000000ccd000720c */ /* 0x000fce0003fa6270 */
        /* <DEDUP_REMOVED lines=8> */
[C---:B-1----:R-:W-:Y:S01]  /*d7f0*/  HMMA.1688.F32.TF32 R92, R72.reuse, R98, R92 ;  /* 0x00000062485c723c */ /* 0x042fe2000008105c */
[----:B------:R-:W-:Y:S04]  /*d800*/  LDS R77, [R7+0x7080] ;  /* 0x00708000074d7984 */ /* 0x000fe80000000800 */
[----:B------:R-:W1:Y:S03]  /*d810*/  LDS R79, [R7+0x7880] ;  /* 0x00788000074f7984 */ /* 0x000e660000000800 */
        /* <DEDUP_REMOVED lines=9> */
[-C--:B------:R-:W-:Y:S01]  /*d8b0*/  HMMA.1688.F32.TF32 R112, R8, R36.reuse, R192 ;  /* 0x000000240870723c */ /* 0x080fe200000810c0 */
[----:B------:R-:W-:Y:S04]  /*d8c0*/  LDS R73, [R7+0x7180] ;  /* 0x0071800007497984 */ /* 0x000fe80000000800 */
[----:B------:R3:W4:Y:S03]  /*d8d0*/  LDS R75, [R7+0x7980] ;  /* 0x00798000074b7984 */ /* 0x0007260000000800 */
[----:B------:R-:W-:Y:S01]  /*d8e0*/  HMMA.1688.F32.TF32 R56, R80, R36, R56 ;  /* 0x000000245038723c */ /* 0x000fe20000081038 */
[----:B------:R-:W-:-:S06]  /*d8f0*/  IADD3 R198, R198, 0x1, RZ ;  /* 0x00000001c6c67810 */ /* 0x000fcc0007ffe0ff */
[----:B------:R-:W-:Y:S02]  /*d900*/  SEL R36, RZ, 0x4, !P0 ;  /* 0x00000004ff247807 */ /* 0x000fe40004000000 */
[----:B------:R-:W-:Y:S02]  /*d910*/  ISETP.GT.AND P0, PT, R0, 0x4, PT ;  /* 0x000000040000780c */ /* 0x000fe40003f04270 */
[----:B------:R-:W-:Y:S01]  /*d920*/  SEL R36, R36, RZ, !P5 ;  /* 0x000000ff24247207 */ /* 0x000fe20006800000 */
[----:B------:R-:W-:Y:S01]  /*d930*/  IMAD.MOV.U32 R203, RZ, RZ, c[0x0][0x188] ;  /* 0x00006200ffcb7624 */ /* 0x000fe200078e00ff */
[----:B--2---:R-:W-:Y:S02]  /*d940*/  LOP3.LUT R201, R199, 0x7f, RZ, 0xc0, !PT ;  /* 0x0000007fc7c97812 */ /* 0x004fe400078ec0ff */
[----:B------:R-:W-:Y:S02]  /*d950*/  ISETP.NE.U32.AND P1, PT, R36, RZ, PT ;  /* 0x000000ff2400720c */ /* 0x000fe40003f25070 */
[----:B------:R-:W-:-:S02]  /*d960*/  SEL R36, RZ, 0x4, !P0 ;  /* 0x00000004ff247807 */ /* 0x000fc40004000000 */
[----:B------:R-:W-:Y:S01]  /*d970*/  ISETP.GT.AND P0, PT, R198, 0x1, PT ;  /* 0x00000001c600780c */ /* 0x000fe20003f04270 */
[----:B------:R-:W-:Y:S01]  /*d980*/  IMAD.SHL.U32 R202, R203, 0x4, RZ ;  /* 0x00000004cbca7824 */ /* 0x000fe200078e00ff */
[----:B------:R-:W-:Y:S01]  /*d990*/  SEL R36, R36, RZ, !P5 ;  /* 0x000000ff24247207 */ /* 0x000fe20006800000 */
[----:B------:R-:W-:Y:S01]  /*d9a0*/  IMAD.SHL.U32 R204, R201, 0x4, RZ ;  /* 0x00000004c9cc7824 */ /* 0x000fe200078e00ff */
[----:B------:R-:W-:Y:S01]  /*d9b0*/  SEL R198, R198, RZ, !P0 ;  /* 0x000000ffc6c67207 */ /* 0x000fe20004000000 */
[----:B------:R-:W-:Y:S01]  /*d9c0*/  IMAD.MOV.U32 R206, RZ, RZ, c[0x0][0x188] ;  /* 0x00006200ffce7624 */ /* 0x000fe200078e00ff */
[----:B------:R-:W-:Y:S01]  /*d9d0*/  HMMA.1688.F32.TF32 R68, R80, R128, R108 ;  /* 0x000000805044723c */ /* 0x000fe2000008106c */
[----:B------:R-:W-:Y:S01]  /*d9e0*/  ISETP.NE.U32.AND P2, PT, R36, RZ, PT ;  /* 0x000000ff2400720c */ /* 0x000fe20003f45070 */
[----:B------:R-:W-:Y:S01]  /*d9f0*/  IMAD.MOV.U32 R36, RZ, RZ, R5 ;  /* 0x000000ffff247224 */ /* 0x000fe200078e0005 */
[----:B------:R-:W-:Y:S01]  /*da00*/  SHF.R.S32.HI R200, RZ, 0x1f, R202 ;  /* 0x0000001fffc87819 */ /* 0x000fe200000114ca */
[----:B------:R-:W-:-:S02]  /*da10*/  IMAD.MOV.U32 R37, RZ, RZ, R6 ;  /* 0x000000ffff257224 */ /* 0x000fc400078e0006 */
[----:B------:R-:W-:Y:S02]  /*da20*/  IMAD.SHL.U32 R203, R203, 0x4, RZ ;  /* 0x00000004cbcb7824 */ /* 0x000fe400078e00ff */
[----:B------:R-:W-:Y:S01]  /*da30*/  HMMA.1688.F32.TF32 R108, R8, R40, R188 ;  /* 0x00000028086c723c */ /* 0x000fe200000810bc */
[----:B------:R-:W-:-:S07]  /*da40*/  IMAD.SHL.U32 R202, R206, 0x4, RZ ;  /* 0x00000004ceca7824 */ /* 0x000fce00078e00ff */
[----:B------:R-:W-:Y:S01]  /*da50*/  HMMA.1688.F32.TF32 R52, R80, R40, R52 ;  /* 0x000000285034723c */ /* 0x000fe20000081034 */
[----:B------:R-:W-:-:S06]  /*da60*/  SHF.L.U64.HI R203, R203, 0x2, R200 ;  /* 0x00000002cbcb7819 */ /* 0x000fcc00000102c8 */
[----:B------:R-:W-:Y:S01]  /*da70*/  IMAD R40, R198, 0x8000, R204 ;  /* 0x00008000c6287824 */ /* 0x000fe200078e02cc */
[----:B------:R-:W-:Y:S01]  /*da80*/  BAR.SYNC.DEFER_BLOCKING 0x0 ;  /* 0x0000000000007b1d */ /* 0x000fe20000010000 */
[----:B------:R-:W-:Y:S01]  /*da90*/  IMAD.MOV.U32 R200, RZ, RZ, c[0x0][0x188] ;  /* 0x00006200ffc87624 */ /* 0x000fe200078e00ff */
[-C--:B------:R-:W-:Y:S08]  /*daa0*/  HMMA.1688.F32.TF32 R84, R8, R96.reuse, R84 ;  /* 0x000000600854723c */ /* 0x080ff00000081054 */
[----:B------:R-:W-:Y:S01]  /*dab0*/  HMMA.1688.F32.TF32 R176, R80, R96, R176 ;  /* 0x0000006050b0723c */ /* 0x000fe200000810b0 */
[----:B------:R-:W-:Y:S01]  /*dac0*/  @!PT LDS RZ, [RZ] ;  /* 0x00000000fffff984 */ /* 0x000fe20000000800 */
[----:B------:R-:W-:Y:S01]  /*dad0*/  @!PT LDS RZ, [RZ] ;  /* 0x00000000fffff984 */ /* 0x000fe20000000800 */
[----:B------:R-:W-:Y:S01]  /*dae0*/  @!PT LDS RZ, [RZ] ;  /* 0x00000000fffff984 */ /* 0x000fe20000000800 */
[----:B------:R2:W-:Y:S02]  /*daf0*/  LDGSTS.E [R40], [R36.64], P1 ;  /* 0x0000000024287fae */ /* 0x0005e40008921844 */
[----:B--2---:R-:W-:-:S05]  /*db00*/  LEA R36, P0, R202, R5, 0x2 ;  /* 0x00000005ca247211 */ /* 0x004fca00078010ff */
[----:B------:R-:W-:Y:S01]  /*db10*/  IMAD.X R37, R6, 0x1, R203, P0 ;  /* 0x0000000106257824 */ /* 0x000fe200000e06cb */
[----:B------:R-:W-:Y:S01]  /*db20*/  ISETP.GT.AND P0, PT, R0, 0x8, PT ;  /* 0x000000080000780c */ /* 0x000fe20003f04270 */
[----:B------:R-:W-:-:S03]  /*db30*/  IMAD.MOV.U32 R203, RZ, RZ, c[0x0][0x188] ;  /* 0x00006200ffcb7624 */ /* 0x000fc600078e00ff */
[----:B---3--:R-:W-:Y:S01]  /*db40*/  SEL R7, RZ, 0x4, !P0 ;  /* 0x00000004ff077807 */ /* 0x008fe20004000000 */
[----:B------:R-:W-:Y:S01]  /*db50*/  IMAD.SHL.U32 R96, R200, 0x8, RZ ;  /* 0x00000008c8607824 */ /* 0x000fe200078e00ff */
[C---:B------:R-:W-:Y:S01]  /*db60*/  HMMA.1688.F32.TF32 R164, R8.reuse, R116, R164 ;  /* 0x0000007408a4723c */ /* 0x040fe200000810a4 */
[----:B------:R2:W-:Y:S01]  /*db70*/  LDGSTS.E [R40+0x800], [R36.64], P2 ;  /* 0x0080000024287fae */ /* 0x0005e20009121844 */
[----:B------:R-:W-:Y:S01]  /*db80*/  SEL R7, R7, RZ, !P5 ;  /* 0x000000ff07077207 */ /* 0x000fe20006800000 */
[----:B------:R-:W-:Y:S01]  /*db90*/  IMAD.SHL.U32 R97, R203, 0x8, RZ ;  /* 0x00000008cb617824 */ /* 0x000fe200078e00ff */
[----:B------:R-:W-:Y:S02]  /*dba0*/  ISETP.GT.AND P0, PT, R0, 0xc, PT ;  /* 0x0000000c0000780c */ /* 0x000fe40003f04270 */
[----:B------:R-:W-:Y:S02]  /*dbb0*/  SHF.R.S32.HI R96, RZ, 0x1f, R96 ;  /* 0x0000001fff607819 */ /* 0x000fe40000011460 */
[----:B------:R-:W-:Y:S01]  /*dbc0*/  ISETP.NE.U32.AND P1, PT, R7, RZ, PT ;  /* 0x000000ff0700720c */ /* 0x000fe20003f25070 */
[----:B------:R-:W-:Y:S01]  /*dbd0*/  HMMA.1688.F32.TF32 R160, R8, R128, R160 ;  /* 0x0000008008a0723c */ /* 0x000fe200000810a0 */
[----:B------:R-:W-:Y:S01]  /*dbe0*/  SEL R7, RZ, 0x4, !P0 ;  /* 0x00000004ff077807 */ /* 0x000fe20004000000 */
[----:B------:R-:W-:Y:S01]  /*dbf0*/  IMAD R200, R203, 0xc, RZ ;  /* 0x0000000ccbc87824 */ /* 0x000fe200078e02ff */
[----:B--2---:R-:W-:-:S05]  /*dc00*/  LEA R36, P2, R97, R5, 0x2 ;  /* 0x0000000561247211 */ /* 0x004fca00078410ff */
[----:B------:R-:W-:Y:S01]  /*dc10*/  HMMA.1688.F32.TF32 R132, R8, R144, R132 ;  /* 0x000000900884723c */ /* 0x000fe20000081084 */
[----:B------:R-:W-:-:S07]  /*dc20*/  SEL R7, R7, RZ, !P5 ;  /* 0x000000ff07077207 */ /* 0x000fce0006800000 */
[----:B------:R-:W-:Y:S01]  /*dc30*/  HMMA.1688.F32.TF32 R148, R8, R172, R148 ;  /* 0x000000ac0894723c */ /* 0x000fe20000081094 */
[----:B------:R-:W-:-:S07]  /*dc40*/  IMAD R203, R203, 0xc, RZ ;  /* 0x0000000ccbcb7824 */ /* 0x000fce00078e02ff */
[-C--:B------:R-:W-:Y:S08]  /*dc50*/  HMMA.1688.F32.TF32 R8, R8, R44.reuse, R184 ;  /* 0x0000002c0808723c */ /* 0x080ff000000810b8 */
[----:B------:R-:W-:Y:S07]  /*dc60*/  HMMA.1688.F32.TF32 R48, R80, R44, R48 ;  /* 0x0000002c5030723c */ /* 0x000fee0000081030 */
[----:B------:R-:W-:-:S02]  /*dc70*/  SHF.L.U64.HI R44, R97, 0x2, R96 ;  /* 0x00000002612c7819 */ /* 0x000fc40000010260 */
[----:B------:R-:W-:-:S03]  /*dc80*/  SHF.R.S32.HI R200, RZ, 0x1f, R200 ;  /* 0x0000001fffc87819 */ /* 0x000fc600000114c8 */
[----:B------:R-:W-:Y:S01]  /*dc90*/  IMAD.X R37, R6, 0x1, R44, P2 ;  /* 0x0000000106257824 */ /* 0x000fe200010e062c */
[----:B------:R-:W-:Y:S02]  /*dca0*/  ISETP.NE.U32.AND P0, PT, R7, RZ, PT ;  /* 0x000000ff0700720c */ /* 0x000fe40003f05070 */
[C---:B------:R-:W-:Y:S02]  /*dcb0*/  SHF.L.U64.HI R41, R203.reuse, 0x2, R200 ;  /* 0x00000002cb297819 */ /* 0x040fe400000102c8 */
[----:B------:R2:W-:Y:S02]  /*dcc0*/  LDGSTS.E [R40+0x1000], [R36.64], P1 ;  /* 0x0100000024287fae */ /* 0x0005e40008921844 */
[----:B--2---:R-:W-:-:S05]  /*dcd0*/  LEA R36, P1, R203, R5, 0x2 ;  /* 0x00000005cb247211 */ /* 0x004fca00078210ff */
[----:B------:R-:W-:Y:S02]  /*dce0*/  IMAD.X R37, R6, 0x1, R41, P1 ;  /* 0x0000000106257824 */ /* 0x000fe400008e0629 */
[----:B------:R-:W-:-:S03]  /*dcf0*/  IMAD.MOV.U32 R200, RZ, RZ, c[0x0][0x188] ;  /* 0x00006200ffc87624 */ /* 0x000fc600078e00ff */
[----:B------:R2:W-:Y:S01]  /*dd00*/  LDGSTS.E [R40+0x1800], [R36.64], P0 ;  /* 0x0180000024287fae */ /* 0x0005e20008121844 */
[----:B------:R-:W-:Y:S01]  /*dd10*/  ISETP.GT.AND P0, PT, R0, 0x10, PT ;  /* 0x000000100000780c */ /* 0x000fe20003f04270 */
[----:B------:R-:W-:-:S03]  /*dd20*/  IMAD.MOV.U32 R203, RZ, RZ, c[0x0][0x188] ;  /* 0x00006200ffcb7624 */ /* 0x000fc600078e00ff */
[----:B------:R-:W-:Y:S01]  /*dd30*/  SEL R7, RZ, 0x4, !P0 ;  /* 0x00000004ff077807 */ /* 0x000fe20004000000 */
[----:B------:R-:W-:-:S03]  /*dd40*/  IMAD.SHL.U32 R96, R200, 0x10, RZ ;  /* 0x00000010c8607824 */ /* 0x000fc600078e00ff */
[----:B------:R-:W-:Y:S01]  /*dd50*/  SEL R7, R7, RZ, !P5 ;  /* 0x000000ff07077207 */ /* 0x000fe20006800000 */
[----:B------:R-:W-:Y:S01]  /*dd60*/  IMAD.SHL.U32 R97, R203, 0x10, RZ ;  /* 0x00000010cb617824 */ /* 0x000fe200078e00ff */
[----:B------:R-:W-:Y:S02]  /*dd70*/  ISETP.GT.AND P0, PT, R0, 0x14, PT ;  /* 0x000000140000780c */ /* 0x000fe40003f04270 */
[----:B------:R-:W-:Y:S02]  /*dd80*/  SHF.R.S32.HI R96, RZ, 0x1f, R96 ;  /* 0x0000001fff607819 */ /* 0x000fe40000011460 */
[----:B------:R-:W-:Y:S02]  /*dd90*/  ISETP.NE.U32.AND P1, PT, R7, RZ, PT ;  /* 0x000000ff0700720c */ /* 0x000fe40003f25070 */
[----:B------:R-:W-:Y:S02]  /*dda0*/  SEL R7, RZ, 0x4, !P0 ;  /* 0x00000004ff077807 */ /* 0x000fe40004000000 */
[----:B------:R-:W-:-:S02]  /*ddb0*/  SHF.L.U64.HI R44, R97, 0x2, R96 ;  /* 0x00000002612c7819 */ /* 0x000fc40000010260 */
[----:B--2---:R-:W-:Y:S01]  /*ddc0*/  LEA R36, P2, R97, R5, 0x2 ;  /* 0x0000000561247211 */ /* 0x004fe200078410ff */
[----:B------:R-:W-:Y:S01]  /*ddd0*/  IMAD R200, R203, 0x14, RZ ;  /* 0x00000014cbc87824 */ /* 0x000fe200078e02ff */
[----:B------:R-:W-:Y:S01]  /*dde0*/  SEL R7, R7, RZ, !P5 ;  /* 0x000000ff07077207 */ /* 0x000fe20006800000 */
[----:B------:R-:W-:Y:S02]  /*ddf0*/  IMAD R203, R203, 0x14, RZ ;  /* 0x00000014cbcb7824 */ /* 0x000fe400078e02ff */
[----:B------:R-:W-:Y:S01]  /*de00*/  IMAD.X R37, R6, 0x1, R44, P2 ;  /* 0x0000000106257824 */ /* 0x000fe200010e062c */
[----:B------:R-:W-:Y:S02]  /*de10*/  SHF.R.S32.HI R200, RZ, 0x1f, R200 ;  /* 0x0000001fffc87819 */ /* 0x000fe400000114c8 */
[----:B------:R-:W-:Y:S02]  /*de20*/  ISETP.NE.U32.AND P0, PT, R7, RZ, PT ;  /* 0x000000ff0700720c */ /* 0x000fe40003f05070 */
[----:B------:R2:W-:Y:S01]  /*de30*/  LDGSTS.E [R40+0x2000], [R36.64], P1 ;  /* 0x0200000024287fae */ /* 0x0005e20008921844 */
[----:B------:R-:W-:-:S02]  /*de40*/  SHF.L.U64.HI R41, R203, 0x2, R200 ;  /* 0x00000002cb297819 */ /* 0x000fc400000102c8 */
[----:B--2---:R-:W-:-:S05]  /*de50*/  LEA R36, P1, R203, R5, 0x2 ;  /* 0x00000005cb247211 */ /* 0x004fca00078210ff */
[----:B------:R-:W-:Y:S02]  /*de60*/  IMAD.X R37, R6, 0x1, R41, P1 ;  /* 0x0000000106257824 */ /* 0x000fe400008e0629 */
[----:B------:R-:W-:-:S03]  /*de70*/  IMAD.MOV.U32 R200, RZ, RZ, c[0x0][0x188] ;  /* 0x00006200ffc87624 */ /* 0x000fc600078e00ff */
[----:B------:R2:W-:Y:S01]  /*de80*/  LDGSTS.E [R40+0x2800], [R36.64], P0 ;  /* 0x0280000024287fae */ /* 0x0005e20008121844 */
[----:B------:R-:W-:Y:S01]  /*de90*/  ISETP.GT.AND P0, PT, R0, 0x18, PT ;  /* 0x000000180000780c */ /* 0x000fe20003f04270 */
[----:B------:R-:W-:Y:S01]  /*dea0*/  HMMA.1688.F32.TF32 R168, R80, R116, R168 ;  /* 0x0000007450a8723c */ /* 0x000fe200000810a8 */
[----:B------:R-:W-:Y:S02]  /*deb0*/  IMAD.MOV.U32 R203, RZ, RZ, c[0x0][0x188] ;  /* 0x00006200ffcb7624 */ /* 0x000fe400078e00ff */
[----:B------:R-:W-:-:S04]  /*dec0*/  SEL R7, RZ, 0x4, !P0 ;  /* 0x00000004ff077807 */ /* 0x000fc80004000000 */
[----:B------:R-:W-:Y:S01]  /*ded0*/  IMAD R116, R200, 0x18, RZ ;  /* 0x00000018c8747824 */ /* 0x000fe200078e02ff */
[----:B------:R-:W-:Y:S01]  /*dee0*/  SEL R7, R7, RZ, !P5 ;  /* 0x000000ff07077207 */ /* 0x000fe20006800000 */
[----:B------:R-:W-:Y:S01]  /*def0*/  IMAD R117, R203, 0x18, RZ ;  /* 0x00000018cb757824 */ /* 0x000fe200078e02ff */
        /* <DEDUP_REMOVED lines=45> */
[----:B------:R-:W-:-:S03]  /*e1d0*/  IMAD R116, R200, 0x28, RZ ;  /* 0x00000028c8747824 */ /* 0x000fc600078e02ff */
        /* <DEDUP_REMOVED lines=57> */
[----:B------:R-:W-:-:S03]  /*e570*/  SEL R7, R7, RZ, !P5 ;  /* 0x000000ff07077207 */ /* 0x000fc60006800000 */
[----:B------:R-:W-:Y:S01]  /*e580*/  IMAD.X R37, R6, 0x1, R44, P2 ;  /* 0x0000000106257824 */ /* 0x000fe200010e062c */
[----:B------:R-:W-:Y:S02]  /*e590*/  SHF.R.S32.HI R41, RZ, 0x1f, R203 ;  /* 0x0000001fff297819 */ /* 0x000fe400000114cb */
[----:B------:R-:W-:Y:S02]  /*e5a0*/  ISETP.NE.U32.AND P0, PT, R7, RZ, PT ;  /* 0x000000ff0700720c */ /* 0x000fe40003f05070 */
[----:B------:R2:W-:Y:S01]  /*e5b0*/  LDGSTS.E [R40+0x7000], [R36.64], P1 ;  /* 0x0700000024287fae */ /* 0x0005e20008921844 */
[C---:B------:R-:W-:Y:S02]  /*e5c0*/  SHF.L.U64.HI R41, R203.reuse, 0x2, R41 ;  /* 0x00000002cb297819 */ /* 0x040fe40000010229 */
[----:B--2---:R-:W-:-:S05]  /*e5d0*/  LEA R36, P1, R203, R5, 0x2 ;  /* 0x00000005cb247211 */ /* 0x004fca00078210ff */
[----:B------:R-:W-:-:S05]  /*e5e0*/  IMAD.X R37, R6, 0x1, R41, P1 ;  /* 0x0000000106257824 */ /* 0x000fca00008e0629 */
[----:B------:R2:W-:Y:S01]  /*e5f0*/  LDGSTS.E [R40+0x7800], [R36.64], P0 ;  /* 0x0780000024287fae */ /* 0x0005e20008121844 */
[----:B------:R-:W-:-:S04]  /*e600*/  ISETP.GT.AND P0, PT, R0, 0x1, PT ;  /* 0x000000010000780c */ /* 0x000fc80003f04270 */
[----:B------:R-:W-:Y:S02]  /*e610*/  SEL R7, RZ, 0x4, !P0 ;  /* 0x00000004ff077807 */ /* 0x000fe40004000000 */
[----:B------:R-:W-:Y:S02]  /*e620*/  LOP3.LUT R200, R199, 0x7f, RZ, 0xc0, !PT ;  /* 0x0000007fc7c87812 */ /* 0x000fe400078ec0ff */
[----:B------:R-:W-:Y:S02]  /*e630*/  SEL R7, R7, RZ, !P5 ;  /* 0x000000ff07077207 */ /* 0x000fe40006800000 */
[----:B------:R-:W-:Y:S01]  /*e640*/  ISETP.GT.AND P0, PT, R0, 0x5, PT ;  /* 0x000000050000780c */ /* 0x000fe20003f04270 */
[----:B------:R-:W-:Y:S01]  /*e650*/  IMAD.SHL.U32 R200, R200, 0x4, RZ ;  /* 0x00000004c8c87824 */ /* 0x000fe200078e00ff */
[----:B------:R-:W-:Y:S02]  /*e660*/  ISETP.NE.U32.AND P1, PT, R7, RZ, PT ;  /* 0x000000ff0700720c */ /* 0x000fe40003f25070 */
[----:B------:R-:W-:-:S02]  /*e670*/  SEL R7, RZ, 0x4, !P0 ;  /* 0x00000004ff077807 */ /* 0x000fc40004000000 */
[----:B------:R-:W-:Y:S02]  /*e680*/  SHF.R.S32.HI R41, RZ, 0x1f, R206 ;  /* 0x0000001fff297819 */ /* 0x000fe400000114ce */
[----:B------:R-:W-:Y:S02]  /*e690*/  SEL R7, R7, RZ, !P5 ;  /* 0x000000ff07077207 */ /* 0x000fe40006800000 */
[----:B------:R-:W-:Y:S02]  /*e6a0*/  SHF.L.U64.HI R41, R206, 0x2, R41 ;  /* 0x00000002ce297819 */ /* 0x000fe40000010229 */
[----:B------:R-:W-:Y:S02]  /*e6b0*/  LOP3.LUT R44, R200, 0x20, RZ, 0x3c, !PT ;  /* 0x00000020c82c7812 */ /* 0x000fe400078e3cff */
[----:B--2---:R-:W-:Y:S01]  /*e6c0*/  IADD3 R36, P2, R202, R5, RZ ;  /* 0x00000005ca247210 */ /* 0x004fe20007f5e0ff */
[----:B------:R-:W-:Y:S01]  /*e6d0*/  IMAD R203, R206, 0x5, RZ ;  /* 0x00000005cecb7824 */ /* 0x000fe200078e02ff */
[----:B------:R-:W-:Y:S01]  /*e6e0*/  ISETP.NE.U32.AND P0, PT, R7, RZ, PT ;  /* 0x000000ff0700720c */ /* 0x000fe20003f05070 */
[----:B------:R-:W-:-:S02]  /*e6f0*/  IMAD R7, R198, 0x8000, R44 ;  /* 0x00008000c6077824 */ /* 0x000fc400078e022c */
[----:B------:R-:W-:Y:S01]  /*e700*/  IMAD.X R37, R6, 0x1, R41, P2 ;  /* 0x0000000106257824 */ /* 0x000fe200010e0629 */
[----:B------:R-:W-:Y:S01]  /*e710*/  SHF.R.S32.HI R203, RZ, 0x1f, R203 ;  /* 0x0000001fffcb7819 */ /* 0x000fe200000114cb */
[----:B------:R-:W-:-:S03]  /*e720*/  IMAD R199, R206, 0x5, RZ ;  /* 0x00000005cec77824 */ /* 0x000fc600078e02ff */
[----:B------:R2:W-:Y:S02]  /*e730*/  LDGSTS.E [R7+0x200], [R36.64], P1 ;  /* 0x0020000024077fae */ /* 0x0005e40008921844 */
[C---:B------:R-:W-:Y:S02]  /*e740*/  SHF.L.U64.HI R41, R199.reuse, 0x2, R203 ;  /* 0x00000002c7297819 */ /* 0x040fe400000102cb */
[----:B--2---:R-:W-:-:S05]  /*e750*/  LEA R36, P1, R199, R5, 0x2 ;  /* 0x00000005c7247211 */ /* 0x004fca00078210ff */
[----:B------:R-:W-:-:S05]  /*e760*/  IMAD.X R37, R6, 0x1, R41, P1 ;  /* 0x0000000106257824 */ /* 0x000fca00008e0629 */
[----:B------:R2:W-:Y:S01]  /*e770*/  LDGSTS.E [R7+0xa00], [R36.64], P0 ;  /* 0x00a0000024077fae */ /* 0x0005e20008121844 */
[----:B------:R-:W-:Y:S01]  /*e780*/  ISETP.GT.AND P0, PT, R0, 0x9, PT ;  /* 0x000000090000780c */ /* 0x000fe20003f04270 */
[----:B------:R-:W-:-:S03]  /*e790*/  IMAD.MOV.U32 R203, RZ, RZ, c[0x0][0x188] ;  /* 0x00006200ffcb7624 */ /* 0x000fc600078e00ff */
[----:B--2---:R-:W-:Y:S02]  /*e7a0*/  SEL R36, RZ, 0x4, !P0 ;  /* 0x00000004ff247807 */ /* 0x004fe40004000000 */
[----:B------:R-:W-:Y:S02]  /*e7b0*/  ISETP.GT.AND P0, PT, R0, 0xd, PT ;  /* 0x0000000d0000780c */ /* 0x000fe40003f04270 */
[----:B------:R-:W-:Y:S01]  /*e7c0*/  SEL R36, R36, RZ, !P5 ;  /* 0x000000ff24247207 */ /* 0x000fe20006800000 */
[----:B------:R-:W-:Y:S02]  /*e7d0*/  IMAD.MOV.U32 R199, RZ, RZ, c[0x0][0x188] ;  /* 0x00006200ffc77624 */ /* 0x000fe400078e00ff */
[----:B------:R-:W-:Y:S01]  /*e7e0*/  IMAD R200, R203, 0x9, RZ ;  /* 0x00000009cbc87824 */ /* 0x000fe200078e02ff */
[----:B------:R-:W-:Y:S02]  /*e7f0*/  ISETP.NE.U32.AND P1, PT, R36, RZ, PT ;  /* 0x000000ff2400720c */ /* 0x000fe40003f25070 */
[----:B------:R-:W-:Y:S01]  /*e800*/  SEL R36, RZ, 0x4, !P0 ;  /* 0x00000004ff247807 */ /* 0x000fe20004000000 */
[----:B------:R-:W-:Y:S01]  /*e810*/  IMAD R202, R199, 0x9, RZ ;  /* 0x00000009c7ca7824 */ /* 0x000fe200078e02ff */
[----:B------:R-:W-:-:S02]  /*e820*/  SHF.R.S32.HI R200, RZ, 0x1f, R200 ;  /* 0x0000001fffc87819 */ /* 0x000fc400000114c8 */
[----:B------:R-:W-:Y:S02]  /*e830*/  SEL R36, R36, RZ, !P5 ;  /* 0x000000ff24247207 */ /* 0x000fe40006800000 */
[----:B------:R-:W-:Y:S02]  /*e840*/  SHF.L.U64.HI R44, R202, 0x2, R200 ;  /* 0x00000002ca2c7819 */ /* 0x000fe400000102c8 */
[----:B------:R-:W-:Y:S02]  /*e850*/  ISETP.NE.U32.AND P0, PT, R36, RZ, PT ;  /* 0x000000ff2400720c */ /* 0x000fe40003f05070 */
[----:B------:R-:W-:Y:S01]  /*e860*/  LEA R36, P2, R202, R5, 0x2 ;  /* 0x00000005ca247211 */ /* 0x000fe200078410ff */
[C---:B------:R-:W-:Y:S02]  /*e870*/  IMAD R203, R199.reuse, 0xd, RZ ;  /* 0x0000000dc7cb7824 */ /* 0x040fe400078e02ff */
[----:B------:R-:W-:Y:S02]  /*e880*/  IMAD R199, R199, 0xd, RZ ;  /* 0x0000000dc7c77824 */ /* 0x000fe400078e02ff */
[----:B------:R-:W-:Y:S01]  /*e890*/  IMAD.X R37, R6, 0x1, R44, P2 ;  /* 0x0000000106257824 */ /* 0x000fe200010e062c */
[----:B------:R-:W-:-:S04]  /*e8a0*/  SHF.R.S32.HI R203, RZ, 0x1f, R203 ;  /* 0x0000001fffcb7819 */ /* 0x000fc800000114cb */
[----:B------:R2:W-:Y:S01]  /*e8b0*/  LDGSTS.E [R7+0x1200], [R36.64], P1 ;  /* 0x0120000024077fae */ /* 0x0005e20008921844 */
        /* <DEDUP_REMOVED lines=136> */
[C---:B------:R-:W-:Y:S02]  /*f140*/  SHF.L.U64.HI R41, R203.reuse, 0x2, R202 ;  /* 0x00000002cb297819 */ /* 0x040fe400000102ca */
[----:B------:R-:W-:Y:S02]  /*f150*/  ISETP.NE.U32.AND P0, PT, R36, RZ, PT ;  /* 0x000000ff2400720c */ /* 0x000fe40003f05070 */
[----:B------:R-:W-:Y:S01]  /*f160*/  LEA R36, P2, R203, R5, 0x2 ;  /* 0x00000005cb247211 */ /* 0x000fe200078410ff */
[----:B------:R-:W-:-:S04]  /*f170*/  IMAD R199, R199, 0x3d, RZ ;  /* 0x0000003dc7c77824 */ /* 0x000fc800078e02ff */
[----:B------:R-:W-:Y:S01]  /*f180*/  IMAD.X R37, R6, 0x1, R41, P2 ;  /* 0x0000000106257824 */ /* 0x000fe200010e0629 */
[----:B------:R-:W-:-:S04]  /*f190*/  SHF.R.S32.HI R40, RZ, 0x1f, R199 ;  /* 0x0000001fff287819 */ /* 0x000fc800000114c7 */
[----:B------:R2:W-:Y:S01]  /*f1a0*/  LDGSTS.E [R7+0x7200], [R36.64], P1 ;  /* 0x0720000024077fae */ /* 0x0005e20008921844 */
[C---:B------:R-:W-:Y:S02]  /*f1b0*/  SHF.L.U64.HI R40, R199.reuse, 0x2, R40 ;  /* 0x00000002c7287819 */ /* 0x040fe40000010228 */
[----:B--2---:R-:W-:-:S05]  /*f1c0*/  LEA R36, P1, R199, R5, 0x2 ;  /* 0x00000005c7247211 */ /* 0x004fca00078210ff */
[----:B------:R-:W-:-:S05]  /*f1d0*/  IMAD.X R37, R6, 0x1, R40, P1 ;  /* 0x0000000106257824 */ /* 0x000fca00008e0628 */
[----:B------:R2:W-:Y:S01]  /*f1e0*/  LDGSTS.E [R7+0x7a00], [R36.64], P0 ;  /* 0x07a0000024077fae */ /* 0x0005e20008121844 */
[C---:B------:R-:W-:Y:S01]  /*f1f0*/  ISETP.GT.AND P0, PT, R0.reuse, 0x2, PT ;  /* 0x000000020000780c */ /* 0x040fe20003f04270 */
[----:B------:R-:W-:Y:S02]  /*f200*/  IMAD.MOV.U32 R199, RZ, RZ, c[0x0][0x188] ;  /* 0x00006200ffc77624 */ /* 0x000fe400078e00ff */
[----:B------:R-:W-:Y:S02]  /*f210*/  IMAD.MOV.U32 R203, RZ, RZ, c[0x0][0x188] ;  /* 0x00006200ffcb7624 */ /* 0x000fe400078e00ff */
[----:B------:R-:W-:Y:S01]  /*f220*/  IMAD.SHL.U32 R200, R199, 0x2, RZ ;  /* 0x00000002c7c87824 */ /* 0x000fe200078e00ff */
[----:B--2---:R-:W-:Y:S02]  /*f230*/  SEL R7, RZ, 0x4, !P0 ;  /* 0x00000004ff077807 */ /* 0x004fe40004000000 */
[----:B------:R-:W-:Y:S02]  /*f240*/  ISETP.GT.AND P0, PT, R0, 0x6, PT ;  /* 0x000000060000780c */ /* 0x000fe40003f04270 */
[----:B------:R-:W-:Y:S01]  /*f250*/  SEL R7, R7, RZ, !P5 ;  /* 0x000000ff07077207 */ /* 0x000fe20006800000 */
[----:B------:R-:W-:Y:S01]  /*f260*/  IMAD.SHL.U32 R202, R203, 0x2, RZ ;  /* 0x00000002cbca7824 */ /* 0x000fe200078e00ff */
[----:B------:R-:W-:Y:S01]  /*f270*/  SHF.R.S32.HI R200, RZ, 0x1f, R200 ;  /* 0x0000001fffc87819 */ /* 0x000fe200000114c8 */
[----:B------:R-:W-:Y:S01]  /*f280*/  IMAD.SHL.U32 R201, R201, 0x4, RZ ;  /* 0x00000004c9c97824 */ /* 0x000fe200078e00ff */
[----:B------:R-:W-:-:S02]  /*f290*/  ISETP.NE.U32.AND P1, PT, R7, RZ, PT ;  /* 0x000000ff0700720c */ /* 0x000fc40003f25070 */
[----:B------:R-:W-:Y:S01]  /*f2a0*/  SEL R7, RZ, 0x4, !P0 ;  /* 0x00000004ff077807 */ /* 0x000fe20004000000 */
[----:B------:R-:W-:Y:S01]  /*f2b0*/  IMAD R199, R203, 0x6, RZ ;  /* 0x00000006cbc77824 */ /* 0x000fe200078e02ff */
[C---:B------:R-:W-:Y:S02]  /*f2c0*/  SHF.L.U64.HI R40, R202.reuse, 0x2, R200 ;  /* 0x00000002ca287819 */ /* 0x040fe400000102c8 */
[----:B------:R-:W-:Y:S02]  /*f2d0*/  SEL R7, R7, RZ, !P5 ;  /* 0x000000ff07077207 */ /* 0x000fe40006800000 */
[----:B------:R-:W-:Y:S02]  /*f2e0*/  LOP3.LUT R41, R201, 0x40, RZ, 0x3c, !PT ;  /* 0x00000040c9297812 */ /* 0x000fe400078e3cff */
[----:B------:R-:W-:Y:S01]  /*f2f0*/  LEA R36, P2, R202, R5, 0x2 ;  /* 0x00000005ca247211 */ /* 0x000fe200078410ff */
[----:B------:R-:W-:Y:S01]  /*f300*/  IMAD R203, R203, 0x6, RZ ;  /* 0x00000006cbcb7824 */ /* 0x000fe200078e02ff */
[----:B------:R-:W-:Y:S01]  /*f310*/  ISETP.NE.U32.AND P0, PT, R7, RZ, PT ;  /* 0x000000ff0700720c */ /* 0x000fe20003f05070 */
[----:B------:R-:W-:-:S02]  /*f320*/  IMAD R7, R198, 0x8000, R41 ;  /* 0x00008000c6077824 */ /* 0x000fc400078e0229 */
        /* <DEDUP_REMOVED lines=172> */
[----:B------:R-:W-:Y:S02]  /*fdf0*/  IMAD.X R37, R6, 0x1, R40, P1 ;  /* 0x0000000106257824 */ /* 0x000fe400008e0628 */
[----:B------:R-:W-:-:S03]  /*fe00*/  IMAD.MOV.U32 R199, RZ, RZ, c[0x0][0x188] ;  /* 0x00006200ffc77624 */ /* 0x000fc600078e00ff */
[----:B------:R2:W-:Y:S01]  /*fe10*/  LDGSTS.E [R7+0x7c00], [R36.64], P0 ;  /* 0x07c0000024077fae */ /* 0x0005e20008121844 */
[C---:B------:R-:W-:Y:S01]  /*fe20*/  ISETP.GT.AND P0, PT, R0.reuse, 0x3, PT ;  /* 0x000000030000780c */ /* 0x040fe20003f04270 */
[C---:B------:R-:W-:Y:S02]  /*fe30*/  IMAD R44, R199.reuse, 0x3, RZ ;  /* 0x00000003c72c7824 */ /* 0x040fe400078e02ff */
[----:B------:R-:W-:Y:S01]  /*fe40*/  IMAD R199, R199, 0x3, RZ ;  /* 0x00000003c7c77824 */ /* 0x000fe200078e02ff */
[----:B--2---:R-:W-:Y:S02]  /*fe50*/  SEL R7, RZ, 0x4, !P0 ;  /* 0x00000004ff077807 */ /* 0x004fe40004000000 */
[----:B------:R-:W-:Y:S02]  /*fe60*/  ISETP.GT.AND P0, PT, R0, 0x7, PT ;  /* 0x000000070000780c */ /* 0x000fe40003f04270 */
[----:B------:R-:W-:Y:S02]  /*fe70*/  SEL R7, R7, RZ, !P5 ;  /* 0x000000ff07077207 */ /* 0x000fe40006800000 */
[----:B------:R-:W-:-:S02]  /*fe80*/  SHF.R.S32.HI R199, RZ, 0x1f, R199 ;  /* 0x0000001fffc77819 */ /* 0x000fc400000114c7 */
[----:B------:R-:W-:Y:S01]  /*fe90*/  ISETP.NE.U32.AND P2, PT, R7, RZ, PT ;  /* 0x000000ff0700720c */ /* 0x000fe20003f45070 */
[----:B------:R-:W-:Y:S01]  /*fea0*/  HMMA.1688.F32.TF32 R160, R180, R130, R160 ;  /* 0x00000082b4a0723c */ /* 0x000fe200000810a0 */
[----:B------:R-:W-:Y:S02]  /*feb0*/  SEL R7, RZ, 0x4, !P0 ;  /* 0x00000004ff077807 */ /* 0x000fe40004000000 */
[----:B------:R-:W-:Y:S01]  /*fec0*/  LOP3.LUT R45, R204, 0x60, RZ, 0x3c, !PT ;  /* 0x00000060cc2d7812 */ /* 0x000fe200078e3cff */
[----:B------:R-:W-:Y:S01]  /*fed0*/  IMAD.MOV.U32 R204, RZ, RZ, c[0x0][0x188] ;  /* 0x00006200ffcc7624 */ /* 0x000fe200078e00ff */
[----:B------:R-:W-:-:S03]  /*fee0*/  LEA R40, P0, R44, R5, 0x2 ;  /* 0x000000052c287211 */ /* 0x000fc600078010ff */
[-C--:B-1----:R-:W-:Y:S08]  /*fef0*/  HMMA.1688.F32.TF32 R120, R76, R130.reuse, R120 ;  /* 0x000000824c78723c */ /* 0x082ff00000081078 */
[----:B----4-:R-:W-:Y:S07]  /*ff00*/  HMMA.1688.F32.TF32 R128, R72, R130, R68 ;  /* 0x000000824880723c */ /* 0x010fee0000081044 */
[----:B------:R-:W-:-:S02]  /*ff10*/  SHF.L.U64.HI R68, R44, 0x2, R199 ;  /* 0x000000022c447819 */ /* 0x000fc400000102c7 */
[----:B------:R-:W-:Y:S01]  /*ff20*/  SEL R44, R7, RZ, !P5 ;  /* 0x000000ff072c7207 */ /* 0x000fe20006800000 */
[----:B------:R-:W-:Y:S02]  /*ff30*/  IMAD R7, R198, 0x8000, R45 ;  /* 0x00008000c6077824 */ /* 0x000fe400078e022d */
[C---:B------:R-:W-:Y:S02]  /*ff40*/  IMAD R45, R204.reuse, 0x7, RZ ;  /* 0x00000007cc2d7824 */ /* 0x040fe400078e02ff */
[----:B------:R-:W-:Y:S01]  /*ff50*/  IMAD R204, R204, 0x7, RZ ;  /* 0x00000007cccc7824 */ /* 0x000fe200078e02ff */
[----:B------:R-:W-:Y:S01]  /*ff60*/  ISETP.GT.AND P1, PT, R0, 0xb, PT ;  /* 0x0000000b0000780c */ /* 0x000fe20003f24270 */
[----:B------:R-:W-:Y:S02]  /*ff70*/  IMAD.X R41, R6, 0x1, R68, P0 ;  /* 0x0000000106297824 */ /* 0x000fe400000e0644 */
[----:B------:R-:W-:Y:S01]  /*ff80*/  IMAD.MOV.U32 R199, RZ, RZ, c[0x0][0x188] ;  /* 0x00006200ffc77624 */ /* 0x000fe200078e00ff */
[----:B------:R-:W-:-:S02]  /*ff90*/  SHF.R.S32.HI R203, RZ, 0x1f, R204 ;  /* 0x0000001fffcb7819 */ /* 0x000fc400000114cc */
[----:B------:R-:W-:Y:S01]  /*ffa0*/  ISETP.NE.U32.AND P0, PT, R44, RZ, PT ;  /* 0x000000ff2c00720c */ /* 0x000fe20003f05070 */
[----:B------:R1:W-:Y:S01]  /*ffb0*/  LDGSTS.E [R7+0x600], [R40.64], P2 ;  /* 0x0060000028077fae */ /* 0x0003e20009121844 */
[----:B------:R-:W-:Y:S01]  /*ffc0*/  SEL R44, RZ, 0x4, !P1 ;  /* 0x00000004ff2c7807 */ /* 0x000fe20004800000 */
[C---:B------:R-:W-:Y:S01]  /*ffd0*/  IMAD R204, R199.reuse, 0xb, RZ ;  /* 0x0000000bc7cc7824 */ /* 0x040fe200078e02ff */
[----:B------:R-:W-:Y:S01]  /*ffe0*/  HMMA.1688.F32.TF32 R60, R80, R172, R60 ;  /* 0x000000ac503c723c */ /* 0x000fe2000008103c */
[----:B------:R-:W-:Y:S01]  /*fff0*/  IMAD R68, R199, 0xb, RZ ;  /* 0x0000000bc7447824 */ /* 0x000fe200078e02ff */
[----:B------:R-:W-:Y:S02]  /*10000*/  SEL R44, R44, RZ, !P5 ;  /* 0x000000ff2c2c7207 */ /* 0x000fe40006800000 */
[----:B------:R-:W-:Y:S02]  /*10010*/  SHF.R.S32.HI R204, RZ, 0x1f, R204 ;  /* 0x0000001fffcc7819 */ /* 0x000fe400000114cc */
[----:B-1----:R-:W-:-:S02]  /*10020*/  LEA R40, P2, R45, R5, 0x2 ;  /* 0x000000052d287211 */ /* 0x002fc400078410ff */
[----:B------:R-:W-:-:S05]  /*10030*/  SHF.L.U64.HI R45, R45, 0x2, R203 ;  /* 0x000000022d2d7819 */ /* 0x000fca00000102cb */
[----:B------:R-:W-:Y:S01]  /*10040*/  IMAD.X R41, R6, 0x1, R45, P2 ;  /* 0x0000000106297824 */ /* 0x000fe200010e062d */
[----:B------:R-:W-:Y:S02]  /*10050*/  ISETP.NE.U32.AND P2, PT, R44, RZ, PT ;  /* 0x000000ff2c00720c */ /* 0x000fe40003f45070 */
[C---:B------:R-:W-:Y:S02]  /*10060*/  LEA R44, P3, R68.reuse, R5, 0x2 ;  /* 0x00000005442c7211 */ /* 0x040fe400078610ff */
[----:B------:R-:W-:Y:S02]  /*10070*/  SHF.L.U64.HI R68, R68, 0x2, R204 ;  /* 0x0000000244447819 */ /* 0x000fe400000102cc */
[----:B------:R-:W-:Y:S01]  /*10080*/  ISETP.GT.AND P1, PT, R0, 0xf, PT ;  /* 0x0000000f0000780c */ /* 0x000fe20003f24270 */
[----:B------:R-:W-:Y:S01]  /*10090*/  HMMA.1688.F32.TF32 R112, R180, R38, R112 ;  /* 0x00000026b470723c */ /* 0x000fe20000081070 */
[C---:B------:R-:W-:Y:S01]  /*100a0*/  IMAD R204, R199.reuse, 0xf, RZ ;  /* 0x0000000fc7cc7824 */ /* 0x040fe200078e02ff */
[----:B------:R1:W-:Y:S01]  /*100b0*/  LDGSTS.E [R7+0xe00], [R40.64], P0 ;  /* 0x00e0000028077fae */ /* 0x0003e20008121844 */
[----:B------:R-:W-:Y:S01]  /*100c0*/  IMAD.X R45, R6, 0x1, R68, P3 ;  /* 0x00000001062d7824 */ /* 0x000fe200018e0644 */
[----:B------:R-:W-:Y:S01]  /*100d0*/  ISETP.GT.AND P0, PT, R0, 0x13, PT ;  /* 0x000000130000780c */ /* 0x000fe20003f04270 */
[----:B------:R-:W-:-:S03]  /*100e0*/  IMAD R68, R199, 0xf, RZ ;  /* 0x0000000fc7447824 */ /* 0x000fc600078e02ff */
[-C--:B------:R-:W-:Y:S01]  /*100f0*/  HMMA.1688.F32.TF32 R12, R76, R38.reuse, R12 ;  /* 0x000000264c0c723c */ /* 0x080fe2000008100c */
[----:B------:R-:W-:Y:S01]  /*10100*/  SHF.R.S32.HI R204, RZ, 0x1f, R204 ;  /* 0x0000001fffcc7819 */ /* 0x000fe200000114cc */
[----:B------:R2:W-:Y:S06]  /*10110*/  LDGSTS.E [R7+0x1600], [R44.64], P2 ;  /* 0x016000002c077fae */ /* 0x0005ec0009121844 */
[----:B------:R-:W-:Y:S01]  /*10120*/  HMMA.1688.F32.TF32 R36, R72, R38, R56 ;  /* 0x000000264824723c */ /* 0x000fe20000081038 */
[----:B-1----:R-:W-:-:S06]  /*10130*/  SEL R41, RZ, 0x4, !P0 ;  /* 0x00000004ff297807 */ /* 0x002fcc0004000000 */
[----:B------:R-:W-:Y:S02]  /*10140*/  SEL R56, RZ, 0x4, !P1 ;  /* 0x00000004ff387807 */ /* 0x000fe40004800000 */
[----:B------:R-:W-:Y:S02]  /*10150*/  LEA R40, P0, R68, R5, 0x2 ;  /* 0x0000000544287211 */ /* 0x000fe400078010ff */
[----:B------:R-:W-:Y:S02]  /*10160*/  SEL R56, R56, RZ, !P5 ;  /* 0x000000ff38387207 */ /* 0x000fe40006800000 */
[----:B------:R-:W-:Y:S01]  /*10170*/  SHF.L.U64.HI R68, R68, 0x2, R204 ;  /* 0x0000000244447819 */ /* 0x000fe200000102cc */
[----:B------:R-:W-:Y:S01]  /*10180*/  IMAD.MOV.U32 R204, RZ, RZ, c[0x0][0x188] ;  /* 0x00006200ffcc7624 */ /* 0x000fe200078e00ff */
[----:B------:R-:W-:Y:S01]  /*10190*/  ISETP.NE.U32.AND P3, PT, R56, RZ, PT ;  /* 0x000000ff3800720c */ /* 0x000fe20003f65070 */
[----:B------:R-:W-:Y:S01]  /*101a0*/  HMMA.1688.F32.TF32 R148, R180, R174, R148 ;  /* 0x000000aeb494723c */ /* 0x000fe20000081094 */
[----:B--2---:R-:W-:Y:S01]  /*101b0*/  SEL R44, R41, RZ, !P5 ;  /* 0x000000ff292c7207 */ /* 0x004fe20006800000 */
[----:B------:R-:W-:-:S06]  /*101c0*/  IMAD.X R41, R6, 0x1, R68, P0 ;  /* 0x0000000106297824 */ /* 0x000fcc00000e0644 */
[-C--:B------:R-:W-:Y:S01]  /*101d0*/  HMMA.1688.F32.TF32 R152, R76, R174.reuse, R152 ;  /* 0x000000ae4c98723c */ /* 0x080fe20000081098 */
[----:B------:R-:W-:Y:S02]  /*101e0*/  ISETP.GT.AND P1, PT, R0, 0x17, PT ;  /* 0x000000170000780c */ /* 0x000fe40003f24270 */
[----:B------:R-:W-:Y:S01]  /*101f0*/  ISETP.NE.U32.AND P0, PT, R44, RZ, PT ;  /* 0x000000ff2c00720c */ /* 0x000fe20003f05070 */
[----:B------:R1:W-:Y:S04]  /*10200*/  LDGSTS.E [R7+0x1e00], [R40.64], P3 ;  /* 0x01e0000028077fae */ /* 0x0003e80009921844 */
[----:B------:R-:W-:Y:S07]  /*10210*/  HMMA.1688.F32.TF32 R172, R72, R174, R60 ;  /* 0x000000ae48ac723c */ /* 0x000fee000008103c */
[----:B------:R-:W-:-:S02]  /*10220*/  IMAD R60, R204, 0x13, RZ ;  /* 0x00000013cc3c7824 */ /* 0x000fc400078e02ff */
[----:B------:R-:W-:Y:S01]  /*10230*/  IMAD R204, R204, 0x13, RZ ;  /* 0x00000013cccc7824 */ /* 0x000fe200078e02ff */
[----:B------:R-:W-:-:S04]  /*10240*/  SEL R44, RZ, 0x4, !P1 ;  /* 0x00000004ff2c7807 */ /* 0x000fc80004800000 */
[----:B------:R-:W-:Y:S01]  /*10250*/  SHF.R.S32.HI R203, RZ, 0x1f, R204 ;  /* 0x0000001fffcb7819 */ /* 0x000fe200000114cc */
[C---:B------:R-:W-:Y:S01]  /*10260*/  IMAD R204, R199.reuse, 0x17, RZ ;  /* 0x00000017c7cc7824 */ /* 0x040fe200078e02ff */
[C---:B-1----:R-:W-:Y:S02]  /*10270*/  LEA R40, P2, R60.reuse, R5, 0x2 ;  /* 0x000000053c287211 */ /* 0x042fe400078410ff */
[----:B------:R-:W-:Y:S01]  /*10280*/  SHF.L.U64.HI R58, R60, 0x2, R203 ;  /* 0x000000023c3a7819 */ /* 0x000fe200000102cb */
[----:B------:R-:W-:Y:S01]  /*10290*/  IMAD R57, R199, 0x17, RZ ;  /* 0x00000017c7397824 */ /* 0x000fe200078e02ff */
[----:B------:R-:W-:Y:S02]  /*102a0*/  SEL R44, R44, RZ, !P5 ;  /* 0x000000ff2c2c7207 */ /* 0x000fe40006800000 */
[----:B------:R-:W-:Y:S01]  /*102b0*/  SHF.R.S32.HI R204, RZ, 0x1f, R204 ;  /* 0x0000001fffcc7819 */ /* 0x000fe200000114cc */
[----:B------:R-:W-:Y:S01]  /*102c0*/  IMAD.X R41, R6, 0x1, R58, P2 ;  /* 0x0000000106297824 */ /* 0x000fe200010e063a */
[----:B------:R-:W-:-:S02]  /*102d0*/  ISETP.NE.U32.AND P2, PT, R44, RZ, PT ;  /* 0x000000ff2c00720c */ /* 0x000fc40003f45070 */
[C---:B------:R-:W-:Y:S02]  /*102e0*/  LEA R44, P3, R57.reuse, R5, 0x2 ;  /* 0x00000005392c7211 */ /* 0x040fe400078610ff */
[----:B------:R-:W-:Y:S01]  /*102f0*/  SHF.L.U64.HI R57, R57, 0x2, R204 ;  /* 0x0000000239397819 */ /* 0x000fe200000102cc */
[C---:B------:R-:W-:Y:S01]  /*10300*/  IMAD R204, R199.reuse, 0x1b, RZ ;  /* 0x0000001bc7cc7824 */ /* 0x040fe200078e02ff */
[C---:B------:R-:W-:Y:S01]  /*10310*/  ISETP.GT.AND P1, PT, R0.reuse, 0x1b, PT ;  /* 0x0000001b0000780c */ /* 0x040fe20003f24270 */
[----:B------:R1:W-:Y:S01]  /*10320*/  LDGSTS.E [R7+0x2600], [R40.64], P0 ;  /* 0x0260000028077fae */ /* 0x0003e20008121844 */
[----:B------:R-:W-:Y:S01]  /*10330*/  ISETP.GT.AND P0, PT, R0, 0x1f, PT ;  /* 0x0000001f0000780c */ /* 0x000fe20003f04270 */
[----:B------:R-:W-:Y:S01]  /*10340*/  IMAD.X R45, R6, 0x1, R57, P3 ;  /* 0x00000001062d7824 */ /* 0x000fe200018e0639 */
[----:B------:R-:W-:Y:S01]  /*10350*/  SEL R56, RZ, 0x4, !P1 ;  /* 0x00000004ff387807 */ /* 0x000fe20004800000 */
[----:B------:R-:W-:Y:S01]  /*10360*/  IMAD R57, R199, 0x1b, RZ ;  /* 0x0000001bc7397824 */ /* 0x000fe200078e02ff */
[----:B------:R-:W-:-:S02]  /*10370*/  SHF.R.S32.HI R204, RZ, 0x1f, R204 ;  /* 0x0000001fffcc7819 */ /* 0x000fc400000114cc */
[----:B------:R-:W-:Y:S01]  /*10380*/  SEL R56, R56, RZ, !P5 ;  /* 0x000000ff38387207 */ /* 0x000fe20006800000 */
[----:B------:R2:W-:Y:S01]  /*10390*/  LDGSTS.E [R7+0x2e00], [R44.64], P2 ;  /* 0x02e000002c077fae */ /* 0x0005e20009121844 */
[----:B-1----:R-:W-:Y:S02]  /*103a0*/  SEL R41, RZ, 0x4, !P0 ;  /* 0x00000004ff297807 */ /* 0x002fe40004000000 */
[C---:B------:R-:W-:Y:S02]  /*103b0*/  LEA R40, P0, R57.reuse, R5, 0x2 ;  /* 0x0000000539287211 */ /* 0x040fe400078010ff */
[----:B------:R-:W-:Y:S01]  /*103c0*/  SHF.L.U64.HI R57, R57, 0x2, R204 ;  /* 0x0000000239397819 */ /* 0x000fe200000102cc */
[----:B------:R-:W-:Y:S01]  /*103d0*/  IMAD.MOV.U32 R204, RZ, RZ, c[0x0][0x188] ;  /* 0x00006200ffcc7624 */ /* 0x000fe200078e00ff */
[----:B------:R-:W-:Y:S02]  /*103e0*/  ISETP.NE.U32.AND P3, PT, R56, RZ, PT ;  /* 0x000000ff3800720c */ /* 0x000fe40003f65070 */
[----:B--2---:R-:W-:Y:S01]  /*103f0*/  SEL R44, R41, RZ, !P5 ;  /* 0x000000ff292c7207 */ /* 0x004fe20006800000 */
[----:B------:R-:W-:-:S02]  /*10400*/  IMAD.X R41, R6, 0x1, R57, P0 ;  /* 0x0000000106297824 */ /* 0x000fc400000e0639 */
[C---:B------:R-:W-:Y:S02]  /*10410*/  IMAD R57, R204.reuse, 0x1f, RZ ;  /* 0x0000001fcc397824 */ /* 0x040fe400078e02ff */
[----:B------:R-:W-:Y:S01]  /*10420*/  IMAD R204, R204, 0x1f, RZ ;  /* 0x0000001fcccc7824 */ /* 0x000fe200078e02ff */
[----:B------:R-:W-:Y:S02]  /*10430*/  ISETP.GT.AND P1, PT, R0, 0x23, PT ;  /* 0x000000230000780c */ /* 0x000fe40003f24270 */
[----:B------:R-:W-:Y:S02]  /*10440*/  ISETP.NE.U32.AND P0, PT, R44, RZ, PT ;  /* 0x000000ff2c00720c */ /* 0x000fe40003f05070 */
[----:B------:R-:W-:Y:S01]  /*10450*/  SHF.R.S32.HI R203, RZ, 0x1f, R204 ;  /* 0x0000001fffcb7819 */ /* 0x000fe200000114cc */
[----:B------:R1:W-:Y:S01]  /*10460*/  LDGSTS.E [R7+0x3600], [R40.64], P3 ;  /* 0x0360000028077fae */ /* 0x0003e20009921844 */
[----:B------:R-:W-:Y:S01]  /*10470*/  SEL R44, RZ, 0x4, !P1 ;  /* 0x00000004ff2c7807 */ /* 0x000fe20004800000 */
[----:B------:R-:W-:Y:S01]  /*10480*/  IMAD R204, R199, 0x23, RZ ;  /* 0x00000023c7cc7824 */ /* 0x000fe200078e02ff */
[----:B------:R-:W-:-:S02]  /*10490*/  SHF.L.U64.HI R58, R57, 0x2, R203 ;  /* 0x00000002393a7819 */ /* 0x000fc400000102cb */
[----:B------:R-:W-:Y:S02]  /*104a0*/  SEL R44, R44, RZ, !P5 ;  /* 0x000000ff2c2c7207 */ /* 0x000fe40006800000 */
[----:B------:R-:W-:Y:S02]  /*104b0*/  SHF.R.S32.HI R204, RZ, 0x1f, R204 ;  /* 0x0000001fffcc7819 */ /* 0x000fe400000114cc */
[----:B-1----:R-:W-:Y:S01]  /*104c0*/  LEA R40, P2, R57, R5, 0x2 ;  /* 0x0000000539287211 */ /* 0x002fe200078410ff */
[----:B------:R-:W-:Y:S01]  /*104d0*/  IMAD R57, R199, 0x23, RZ ;  /* 0x00000023c7397824 */ /* 0x000fe200078e02ff */
[----:B------:R-:W-:-:S03]  /*104e0*/  ISETP.GT.AND P1, PT, R0, 0x27, PT ;  /* 0x000000270000780c */ /* 0x000fc60003f24270 */
[----:B------:R-:W-:Y:S01]  /*104f0*/  IMAD.X R41, R6, 0x1, R58, P2 ;  /* 0x0000000106297824 */ /* 0x000fe200010e063a */
[----:B------:R-:W-:Y:S02]  /*10500*/  ISETP.NE.U32.AND P2, PT, R44, RZ, PT ;  /* 0x000000ff2c00720c */ /* 0x000fe40003f45070 */
[C---:B------:R-:W-:Y:S02]  /*10510*/  LEA R44, P3, R57.reuse, R5, 0x2 ;  /* 0x00000005392c7211 */ /* 0x040fe400078610ff */
[----:B------:R-:W-:Y:S02]  /*10520*/  SHF.L.U64.HI R57, R57, 0x2, R204 ;  /* 0x0000000239397819 */ /* 0x000fe400000102cc */
[----:B------:R-:W-:Y:S01]  /*10530*/  SEL R56, RZ, 0x4, !P1 ;  /* 0x00000004ff387807 */ /* 0x000fe20004800000 */
[C---:B------:R-:W-:Y:S01]  /*10540*/  IMAD R204, R199.reuse, 0x27, RZ ;  /* 0x00000027c7cc7824 */ /* 0x040fe200078e02ff */
[----:B------:R-:W-:Y:S01]  /*10550*/  HMMA.1688.F32.TF32 R84, R180, R98, R84 ;  /* 0x00000062b454723c */ /* 0x000fe20000081054 */
[----:B------:R1:W-:Y:S01]  /*10560*/  LDGSTS.E [R7+0x3e00], [R40.64], P0 ;  /* 0x03e0000028077fae */ /* 0x0003e20008121844 */
[----:B------:R-:W-:Y:S01]  /*10570*/  IMAD.X R45, R6, 0x1, R57, P3 ;  /* 0x00000001062d7824 */ /* 0x000fe200018e0639 */
[----:B------:R-:W-:Y:S01]  /*10580*/  SEL R56, R56, RZ, !P5 ;  /* 0x000000ff38387207 */ /* 0x000fe20006800000 */
[----:B------:R-:W-:Y:S01]  /*10590*/  IMAD R57, R199, 0x27, RZ ;  /* 0x00000027c7397824 */ /* 0x000fe200078e02ff */
[----:B------:R-:W-:-:S02]  /*105a0*/  ISETP.GT.AND P0, PT, R0, 0x2b, PT ;  /* 0x0000002b0000780c */ /* 0x000fc40003f04270 */
[----:B------:R-:W-:Y:S01]  /*105b0*/  SHF.R.S32.HI R199, RZ, 0x1f, R204 ;  /* 0x0000001fffc77819 */ /* 0x000fe200000114cc */
[C---:B------:R-:W-:Y:S01]  /*105c0*/  HMMA.1688.F32.TF32 R164, R180.reuse, R118, R164 ;  /* 0x00000076b4a4723c */ /* 0x040fe200000810a4 */
[----:B------:R-:W-:Y:S01]  /*105d0*/  ISETP.NE.U32.AND P3, PT, R56, RZ, PT ;  /* 0x000000ff3800720c */ /* 0x000fe20003f65070 */
[----:B------:R-:W-:Y:S01]  /*105e0*/  IMAD.MOV.U32 R204, RZ, RZ, c[0x0][0x188] ;  /* 0x00006200ffcc7624 */ /* 0x000fe200078e00ff */
[----:B------:R2:W-:Y:S01]  /*105f0*/  LDGSTS.E [R7+0x4600], [R44.64], P2 ;  /* 0x046000002c077fae */ /* 0x0005e20009121844 */
[----:B-1----:R-:W-:Y:S02]  /*10600*/  SEL R41, RZ, 0x4, !P0 ;  /* 0x00000004ff297807 */ /* 0x002fe40004000000 */
[C---:B------:R-:W-:Y:S02]  /*10610*/  LEA R40, P0, R57.reuse, R5, 0x2 ;  /* 0x0000000539287211 */ /* 0x040fe400078010ff */
[----:B------:R-:W-:Y:S01]  /*10620*/  SHF.L.U64.HI R57, R57, 0x2, R199 ;  /* 0x0000000239397819 */ /* 0x000fe200000102c7 */
[C---:B------:R-:W-:Y:S01]  /*10630*/  IMAD R199, R204.reuse, 0x2b, RZ ;  /* 0x0000002bccc77824 */ /* 0x040fe200078e02ff */
[----:B------:R-:W-:Y:S01]  /*10640*/  HMMA.1688.F32.TF32 R132, R180, R146, R132 ;  /* 0x00000092b484723c */ /* 0x000fe20000081084 */
[----:B------:R-:W-:Y:S01]  /*10650*/  IMAD R204, R204, 0x2b, RZ ;  /* 0x0000002bcccc7824 */ /* 0x000fe200078e02ff */
[----:B--2---:R-:W-:Y:S01]  /*10660*/  SEL R44, R41, RZ, !P5 ;  /* 0x000000ff292c7207 */ /* 0x004fe20006800000 */
[----:B------:R-:W-:Y:S01]  /*10670*/  IMAD.X R41, R6, 0x1, R57, P0 ;  /* 0x0000000106297824 */ /* 0x000fe200000e0639 */
[----:B------:R-:W-:-:S02]  /*10680*/  SHF.R.S32.HI R199, RZ, 0x1f, R199 ;  /* 0x0000001fffc77819 */ /* 0x000fc400000114c7 */
[----:B------:R-:W-:Y:S02]  /*10690*/  ISETP.NE.U32.AND P0, PT, R44, RZ, PT ;  /* 0x000000ff2c00720c */ /* 0x000fe40003f05070 */
[----:B------:R-:W-:Y:S01]  /*106a0*/  ISETP.GT.AND P1, PT, R0, 0x2f, PT ;  /* 0x0000002f0000780c */ /* 0x000fe20003f24270 */
[----:B------:R1:W-:Y:S01]  /*106b0*/  LDGSTS.E [R7+0x4e00], [R40.64], P3 ;  /* 0x04e0000028077fae */ /* 0x0003e20009921844 */
[C---:B------:R-:W-:Y:S02]  /*106c0*/  SHF.L.U64.HI R57, R204.reuse, 0x2, R199 ;  /* 0x00000002cc397819 */ /* 0x040fe400000102c7 */
[----:B------:R-:W-:Y:S01]  /*106d0*/  SEL R44, RZ, 0x4, !P1 ;  /* 0x00000004ff2c7807 */ /* 0x000fe20004800000 */
[----:B------:R-:W-:Y:S01]  /*106e0*/  STL [R1+0x178], R84 ;  /* 0x0001785401007387 */ /* 0x000fe20000100800 */
[----:B------:R-:W-:Y:S01]  /*106f0*/  HMMA.1688.F32.TF32 R64, R80, R144, R64 ;  /* 0x000000905040723c */ /* 0x000fe20000081040 */
[----:B-1----:R-:W-:Y:S02]  /*10700*/  LEA R40, P2, R204, R5, 0x2 ;  /* 0x00000005cc287211 */ /* 0x002fe400078410ff */
[----:B------:R-:W-:Y:S01]  /*10710*/  STL [R1+0x174], R85 ;  /* 0x0001745501007387 */ /* 0x000fe20000100800 */
[----:B------:R-:W-:-:S02]  /*10720*/  SEL R44, R44, RZ, !P5 ;  /* 0x000000ff2c2c7207 */ /* 0x000fc40006800000 */
[----:B------:R-:W-:Y:S01]  /*10730*/  IMAD.X R41, R6, 0x1, R57, P2 ;  /* 0x0000000106297824 */ /* 0x000fe200010e0639 */
[----:B------:R-:W-:Y:S01]  /*10740*/  STL [R1+0x170], R86 ;  /* 0x0001705601007387 */ /* 0x000fe20000100800 */
[C---:B------:R-:W-:Y:S01]  /*10750*/  ISETP.GT.AND P1, PT, R0.reuse, 0x33, PT ;  /* 0x000000330000780c */ /* 0x040fe20003f24270 */
[----:B------:R-:W-:Y:S01]  /*10760*/  IMAD.MOV.U32 R204, RZ, RZ, c[0x0][0x188] ;  /* 0x00006200ffcc7624 */ /* 0x000fe200078e00ff */
[----:B------:R-:W-:Y:S01]  /*10770*/  ISETP.GT.AND P2, PT, R0, 0x37, PT ;  /* 0x000000370000780c */ /* 0x000fe20003f44270 */
[----:B------:R-:W-:Y:S01]  /*10780*/  STL [R1+0x16c], R87 ;  /* 0x00016c5701007387 */ /* 0x000fe20000100800 */
[----:B------:R-:W-:-:S03]  /*10790*/  ISETP.NE.U32.AND P6, PT, R44, RZ, PT ;  /* 0x000000ff2c00720c */ /* 0x000fc60003fc5070 */
[----:B------:R-:W-:Y:S01]  /*107a0*/  STL [R1+0x188], R164 ;  /* 0x000188a401007387 */ /* 0x000fe20000100800 */
[----:B------:R-:W-:-:S03]  /*107b0*/  SEL R44, RZ, 0x4, !P1 ;  /* 0x00000004ff2c7807 */ /* 0x000fc60004800000 */
[----:B------:R-:W-:Y:S01]  /*107c0*/  STL [R1+0x184], R165 ;  /* 0x000184a501007387 */ /* 0x000fe20000100800 */
[----:B------:R-:W-:-:S03]  /*107d0*/  IMAD R57, R204, 0x2f, RZ ;  /* 0x0000002fcc397824 */ /* 0x000fc600078e02ff */
[----:B------:R-:W-:Y:S01]  /*107e0*/  STL [R1+0x180], R166 ;  /* 0x000180a601007387 */ /* 0x000fe20000100800 */
[----:B------:R-:W-:-:S03]  /*107f0*/  IMAD R204, R204, 0x2f, RZ ;  /* 0x0000002fcccc7824 */ /* 0x000fc600078e02ff */
[----:B------:R1:W-:Y:S01]  /*10800*/  LDGSTS.E [R7+0x5600], [R40.64], P0 ;  /* 0x0560000028077fae */ /* 0x0003e20008121844 */
[----:B------:R-:W-:-:S03]  /*10810*/  ISETP.GT.AND P0, PT, R0, 0x3b, PT ;  /* 0x0000003b0000780c */ /* 0x000fc60003f04270 */
[----:B------:R-:W-:Y:S04]  /*10820*/  STL [R1+0x17c], R167 ;  /* 0x00017ca701007387 */ /* 0x000fe80000100800 */
[----:B------:R-:W-:Y:S01]  /*10830*/  STL [R1+0x198], R160 ;  /* 0x000198a001007387 */ /* 0x000fe20000100800 */
[----:B-1----:R-:W-:-:S03]  /*10840*/  SEL R40, RZ, 0x4, !P2 ;  /* 0x00000004ff287807 */ /* 0x002fc60005000000 */
[----:B------:R-:W-:Y:S01]  /*10850*/  STL [R1+0x194], R161 ;  /* 0x000194a101007387 */ /* 0x000fe20000100800 */
[----:B------:R-:W-:Y:S02]  /*10860*/  SEL R41, R44, RZ, !P5 ;  /* 0x000000ff2c297207 */ /* 0x000fe40006800000 */
[----:B------:R-:W-:Y:S01]  /*10870*/  SEL R40, R40, RZ, !P5 ;  /* 0x000000ff28287207 */ /* 0x000fe20006800000 */
[----:B------:R-:W-:Y:S01]  /*10880*/  STL [R1+0x190], R162 ;  /* 0x000190a201007387 */ /* 0x000fe20000100800 */
[----:B------:R-:W-:Y:S02]  /*10890*/  ISETP.GT.AND P1, PT, R0, 0x3f, PT ;  /* 0x0000003f0000780c */ /* 0x000fe40003f24270 */
[----:B------:R-:W-:Y:S01]  /*108a0*/  SEL R44, RZ, 0x4, !P0 ;  /* 0x00000004ff2c7807 */ /* 0x000fe20004000000 */
[----:B------:R-:W-:Y:S01]  /*108b0*/  STL [R1+0x18c], R163 ;  /* 0x00018ca301007387 */ /* 0x000fe20000100800 */
[----:B------:R-:W-:-:S03]  /*108c0*/  SHF.R.S32.HI R204, RZ, 0x1f, R204 ;  /* 0x0000001fffcc7819 */ /* 0x000fc600000114cc */
[----:B------:R-:W-:Y:S01]  /*108d0*/  STL [R1+0x1a8], R132 ;  /* 0x0001a88401007387 */ /* 0x000fe20000100800 */
[----:B------:R-:W-:-:S03]  /*108e0*/  ISETP.NE.U32.AND P0, PT, R41, RZ, PT ;  /* 0x000000ff2900720c */ /* 0x000fc60003f05070 */
[----:B------:R-:W-:Y:S01]  /*108f0*/  STL [R1+0x1a4], R133 ;  /* 0x0001a48501007387 */ /* 0x000fe20000100800 */
[----:B------:R-:W-:-:S03]  /*10900*/  ISETP.NE.U32.AND P3, PT, R40, RZ, PT ;  /* 0x000000ff2800720c */ /* 0x000fc60003f65070 */
[----:B------:R-:W-:Y:S01]  /*10910*/  STL [R1+0x1a0], R134 ;  /* 0x0001a08601007387 */ /* 0x000fe20000100800 */
[----:B------:R-:W-:Y:S02]  /*10920*/  SEL R41, RZ, 0x4, !P1 ;  /* 0x00000004ff297807 */ /* 0x000fe40004800000 */
[----:B------:R-:W-:Y:S01]  /*10930*/  SEL R40, R44, RZ, !P5 ;  /* 0x000000ff2c287207 */ /* 0x000fe20006800000 */
[----:B------:R-:W-:Y:S01]  /*10940*/  STL [R1+0x19c], R135 ;  /* 0x00019c8701007387 */ /* 0x000fe20000100800 */
[----:B------:R-:W-:-:S03]  /*10950*/  LEA R44, P1, R57, R5, 0x2 ;  /* 0x00000005392c7211 */ /* 0x000fc600078210ff */
[----:B------:R-:W-:Y:S01]  /*10960*/  STL [R1+0x1b8], R148 ;  /* 0x0001b89401007387 */ /* 0x000fe20000100800 */
[----:B------:R-:W-:-:S03]  /*10970*/  SHF.L.U64.HI R57, R57, 0x2, R204 ;  /* 0x0000000239397819 */ /* 0x000fc600000102cc */
[----:B------:R-:W-:Y:S04]  /*10980*/  STL [R1+0x1b4], R149 ;  /* 0x0001b49501007387 */ /* 0x000fe80000100800 */
[----:B------:R-:W-:Y:S04]  /*10990*/  STL [R1+0x1b0], R150 ;  /* 0x0001b09601007387 */ /* 0x000fe80000100800 */
[----:B------:R-:W-:Y:S01]  /*109a0*/  STL [R1+0x1ac], R151 ;  /* 0x0001ac9701007387 */ /* 0x000fe20000100800 */
[----:B------:R-:W-:-:S03]  /*109b0*/  IMAD.X R45, R6, 0x1, R57, P1 ;  /* 0x00000001062d7824 */ /* 0x000fc600008e0639 */
[----:B------:R-:W-:Y:S04]  /*109c0*/  STL [R1+0x1c4], R113 ;  /* 0x0001c47101007387 */ /* 0x000fe80000100800 */
[----:B------:R1:W-:Y:S04]  /*109d0*/  STL [R1+0x1c0], R114 ;  /* 0x0001c07201007387 */ /* 0x0003e80000100800 */
[----:B------:R2:W-:Y:S01]  /*109e0*/  STL [R1+0x1bc], R115 ;  /* 0x0001bc7301007387 */ /* 0x0005e20000100800 */
[C---:B------:R-:W-:Y:S03]  /*109f0*/  HMMA.1688.F32.TF32 R88, R76.reuse, R98, R88 ;  /* 0x000000624c58723c */ /* 0x040fe60000081058 */
[----:B------:R-:W3:Y:S04]  /*10a00*/  LDL.LU R63, [R1+0x14c] ;  /* 0x00014c00013f7983 */ /* 0x000ee80000300800 */
[----:B------:R-:W4:Y:S01]  /*10a10*/  LDL.LU R57, [R1+0x148] ;  /* 0x0001480001397983 */ /* 0x000f220000300800 */
[C---:B------:R-:W-:Y:S03]  /*10a20*/  HMMA.1688.F32.TF32 R100, R76.reuse, R118, R100 ;  /* 0x000000764c64723c */ /* 0x040fe60000081064 */
[----:B------:R-:W2:Y:S04]  /*10a30*/  LDL.LU R71, [R1+0x12c] ;  /* 0x00012c0001477983 */ /* 0x000ea80000300800 */
[----:B------:R-:W2:Y:S01]  /*10a40*/  LDL.LU R60, [R1+0x128] ;  /* 0x00012800013c7983 */ /* 0x000ea20000300800 */
[C---:B------:R-:W-:Y:S08]  /*10a50*/  HMMA.1688.F32.TF32 R136, R76.reuse, R146, R136 ;  /* 0x000000924c88723c */ /* 0x040ff00000081088 */
[C---:B------:R-:W-:Y:S08]  /*10a60*/  HMMA.1688.F32.TF32 R16, R76.reuse, R42, R16 ;  /* 0x0000002a4c10723c */ /* 0x040ff00000081010 */
[----:B------:R-:W-:Y:S01]  /*10a70*/  HMMA.1688.F32.TF32 R20, R76, R46, R20 ;  /* 0x0000002e4c14723c */ /* 0x000fe20000081014 */
[----:B------:R-:W2:Y:S01]  /*10a80*/  LDL.LU R79, [R1+0x10c] ;  /* 0x00010c00014f7983 */ /* 0x000ea20000300800 */
[----:B------:R-:W-:-:S06]  /*10a90*/  SEL R41, R41, RZ, !P5 ;  /* 0x000000ff29297207 */ /* 0x000fcc0006800000 */
[----:B------:R-:W-:Y:S01]  /*10aa0*/  HMMA.1688.F32.TF32 R108, R180, R42, R108 ;  /* 0x0000002ab46c723c */ /* 0x000fe2000008106c */
[----:B------:R-:W-:Y:S01]  /*10ab0*/  ISETP.NE.U32.AND P2, PT, R40, RZ, PT ;  /* 0x000000ff2800720c */ /* 0x000fe20003f45070 */
[----:B------:R1:W-:Y:S06]  /*10ac0*/  LDGSTS.E [R7+0x5e00], [R44.64], P6 ;  /* 0x05e000002c077fae */ /* 0x0003ec000b121844 */
[----:B------:R-:W-:Y:S01]  /*10ad0*/  HMMA.1688.F32.TF32 R144, R72, R146, R64 ;  /* 0x000000924890723c */ /* 0x000fe20000081040 */
[----:B------:R-:W2:Y:S04]  /*10ae0*/  LDL.LU R66, [R1+0x108] ;  /* 0x0001080001427983 */ /* 0x000ea80000300800 */
[----:B-1----:R-:W2:Y:S04]  /*10af0*/  LDL.LU R114, [R1+0xc] ;  /* 0x00000c0001727983 */ /* 0x002ea80000300800 */
[----:B------:R-:W2:Y:S04]  /*10b00*/  LDL.LU R150, [R1+0x2c] ;  /* 0x00002c0001967983 */ /* 0x000ea80000300800 */
[----:B------:R-:W2:Y:S04]  /*10b10*/  LDL.LU R134, [R1+0x8] ;  /* 0x0000080001867983 */ /* 0x000ea80000300800 */
[----:B------:R-:W2:Y:S04]  /*10b20*/  LDL.LU R161, [R1+0x4c] ;  /* 0x00004c0001a17983 */ /* 0x000ea80000300800 */
[----:B------:R-:W2:Y:S04]  /*10b30*/  LDL.LU R166, [R1+0x28] ;  /* 0x0000280001a67983 */ /* 0x000ea80000300800 */
[----:B------:R-:W3:Y:S04]  /*10b40*/  LDL.LU R85, [R1+0x6c] ;  /* 0x00006c0001557983 */ /* 0x000ee80000300800 */
[----:B------:R-:W3:Y:S01]  /*10b50*/  LDL.LU R206, [R1+0x48] ;  /* 0x0000480001ce7983 */ /* 0x000ee20000300800 */
[----:B------:R-:W-:Y:S03]  /*10b60*/  HMMA.1688.F32.TF32 R8, R180, R46, R8 ;  /* 0x0000002eb408723c */ /* 0x000fe60000081008 */
[----:B------:R-:W3:Y:S04]  /*10b70*/  LDL.LU R201, [R1+0x8c] ;  /* 0x00008c0001c97983 */ /* 0x000ee80000300800 */
[----:B------:R-:W3:Y:S01]  /*10b80*/  LDL.LU R194, [R1+0x68] ;  /* 0x0000680001c27983 */ /* 0x000ee20000300800 */
[C---:B------:R-:W-:Y:S03]  /*10b90*/  HMMA.1688.F32.TF32 R96, R72.reuse, R98, R176 ;  /* 0x000000624860723c */ /* 0x040fe600000810b0 */
[----:B------:R-:W3:Y:S04]  /*10ba0*/  LDL.LU R191, [R1+0xac] ;  /* 0x0000ac0001bf7983 */ /* 0x000ee80000300800 */
[----:B------:R-:W3:Y:S01]  /*10bb0*/  LDL.LU R186, [R1+0x88] ;  /* 0x0000880001ba7983 */ /* 0x000ee20000300800 */
[----:B------:R-:W-:Y:S03]  /*10bc0*/  HMMA.1688.F32.TF32 R116, R72, R118, R168 ;  /* 0x000000764874723c */ /* 0x000fe600000810a8 */
[----:B------:R-:W3:Y:S04]  /*10bd0*/  LDL.LU R183, [R1+0xcc] ;  /* 0x0000cc0001b77983 */ /* 0x000ee80000300800 */
[----:B------:R-:W3:Y:S04]  /*10be0*/  LDL.LU R178, [R1+0xa8] ;  /* 0x0000a80001b27983 */ /* 0x000ee80000300800 */
[----:B------:R-:W4:Y:S01]  /*10bf0*/  LDL.LU R177, [R1+0xe4] ;  /* 0x0000e40001b17983 */ /* 0x000f220000300800 */
[----:B------:R-:W-:-:S03]  /*10c00*/  ISETP.NE.U32.AND P1, PT, R41, RZ, PT ;  /* 0x000000ff2900720c */ /* 0x000fc60003f25070 */
[----:B------:R-:W4:Y:S01]  /*10c10*/  LDL.LU R171, [R1+0xec] ;  /* 0x0000ec0001ab7983 */ /* 0x000f220000300800 */
[C---:B------:R-:W-:Y:S03]  /*10c20*/  HMMA.1688.F32.TF32 R40, R72.reuse, R42, R52 ;  /* 0x0000002a4828723c */ /* 0x040fe60000081034 */
[----:B------:R-:W4:Y:S04]  /*10c30*/  LDL.LU R82, [R1+0xc8] ;  /* 0x0000c80001527983 */ /* 0x000f280000300800 */
[----:B------:R-:W4:Y:S01]  /*10c40*/  LDL.LU R81, [R1+0x104] ;  /* 0x0001040001517983 */ /* 0x000f220000300800 */
[----:B------:R-:W-:Y:S03]  /*10c50*/  HMMA.1688.F32.TF32 R44, R72, R46, R48 ;  /* 0x0000002e482c723c */ /* 0x000fe60000081030 */
[----:B------:R-:W4:Y:S04]  /*10c60*/  LDL.LU R76, [R1+0xe0] ;  /* 0x0000e000014c7983 */ /* 0x000f280000300800 */
[----:B------:R-:W1:Y:S04]  /*10c70*/  S2R R199, SR_TID.X ;  /* 0x0000000000c77919 */ /* 0x000e680000002100 */
[----:B------:R-:W4:Y:S01]  /*10c80*/  LDL.LU R74, [R1+0xe8] ;  /* 0x0000e800014a7983 */ /* 0x000f220000300800 */
[----:B------:R-:W-:-:S03]  /*10c90*/  IMAD.MOV.U32 R204, RZ, RZ, c[0x0][0x188] ;  /* 0x00006200ffcc7624 */ /* 0x000fc600078e00ff */
[----:B------:R-:W4:Y:S01]  /*10ca0*/  LDL.LU R73, [R1+0x124] ;  /* 0x0001240001497983 */ /* 0x000f220000300800 */
[C---:B------:R-:W-:Y:S02]  /*10cb0*/  IMAD R203, R204.reuse, 0x37, RZ ;  /* 0x00000037cccb7824 */ /* 0x040fe400078e02ff */
[C---:B------:R-:W-:Y:S01]  /*10cc0*/  IMAD R59, R204.reuse, 0x37, RZ ;  /* 0x00000037cc3b7824 */ /* 0x040fe200078e02ff */
[----:B------:R-:W4:Y:S02]  /*10cd0*/  LDL.LU R68, [R1+0x100] ;  /* 0x0001000001447983 */ /* 0x000f240000300800 */
[----:B------:R-:W-:Y:S02]  /*10ce0*/  SHF.R.S32.HI R203, RZ, 0x1f, R203 ;  /* 0x0000001fffcb7819 */ /* 0x000fe400000114cb */
[----:B------:R-:W4:Y:S01]  /*10cf0*/  LDL.LU R65, [R1+0x144] ;  /* 0x0001440001417983 */ /* 0x000f220000300800 */
[----:B-1----:R-:W-:Y:S01]  /*10d00*/  LOP3.LUT R58, R199, 0x3f, RZ, 0xc0, !PT ;  /* 0x0000003fc73a7812 */ /* 0x002fe200078ec0ff */
[----:B------:R-:W-:-:S03]  /*10d10*/  IMAD R199, R204, 0x33, RZ ;  /* 0x00000033ccc77824 */ /* 0x000fc600078e02ff */
[----:B------:R-:W-:Y:S01]  /*10d20*/  ISETP.GE.AND P4, PT, R58, R0, PT ;  /* 0x000000003a00720c */ /* 0x000fe20003f86270 */
[----:B------:R-:W-:Y:S01]  /*10d30*/  IMAD R58, R204, 0x33, RZ ;  /* 0x00000033cc3a7824 */ /* 0x000fe200078e02ff */
[----:B------:R-:W-:Y:S02]  /*10d40*/  SHF.R.S32.HI R199, RZ, 0x1f, R199 ;  /* 0x0000001fffc77819 */ /* 0x000fe400000114c7 */
[----:B------:R-:W-:Y:S02]  /*10d50*/  SEL R56, RZ, 0x4, P4 ;  /* 0x00000004ff387807 */ /* 0x000fe40002000000 */
[----:B------:R-:W-:Y:S02]  /*10d60*/  LEA R52, P4, R58, R5, 0x2 ;  /* 0x000000053a347211 */ /* 0x000fe400078810ff */
[----:B------:R-:W-:Y:S02]  /*10d70*/  SEL R56, R56, RZ, !P5 ;  /* 0x000000ff38387207 */ /* 0x000fe40006800000 */
[----:B------:R-:W-:-:S02]  /*10d80*/  SHF.L.U64.HI R58, R58, 0x2, R199 ;  /* 0x000000023a3a7819 */ /* 0x000fc400000102c7 */
[C---:B------:R-:W-:Y:S02]  /*10d90*/  LEA R54, P5, R59.reuse, R5, 0x2 ;  /* 0x000000053b367211 */ /* 0x040fe400078a10ff */
[----:B------:R-:W-:Y:S01]  /*10da0*/  SHF.L.U64.HI R61, R59, 0x2, R203 ;  /* 0x000000023b3d7819 */ /* 0x000fe200000102cb */
[----:B------:R-:W-:Y:S01]  /*10db0*/  IMAD.X R53, R6, 0x1, R58, P4 ;  /* 0x0000000106357824 */ /* 0x000fe200020e063a */
[----:B------:R-:W-:-:S03]  /*10dc0*/  ISETP.NE.U32.AND P4, PT, R56, RZ, PT ;  /* 0x000000ff3800720c */ /* 0x000fc60003f85070 */
[----:B------:R-:W-:Y:S01]  /*10dd0*/  IMAD.X R55, R6, 0x1, R61, P5 ;  /* 0x0000000106377824 */ /* 0x000fe200028e063d */
[----:B------:R3:W-:Y:S01]  /*10de0*/  LDGSTS.E [R7+0x6600], [R52.64], P0 ;  /* 0x0660000034077fae */ /* 0x0007e20008121844 */
[----:B------:R-:W-:-:S03]  /*10df0*/  IMAD.MOV.U32 R199, RZ, RZ, c[0x0][0x188] ;  /* 0x00006200ffc77624 */ /* 0x000fc600078e00ff */
[----:B------:R-:W4:Y:S04]  /*10e00*/  LDL.LU R61, [R1+0x120] ;  /* 0x00012000013d7983 */ /* 0x000f280000300800 */
[----:B------:R-:W4:Y:S04]  /*10e10*/  LDL.LU R56, [R1+0x140] ;  /* 0x0001400001387983 */ /* 0x000f280000300800 */
[----:B------:R-:W4:Y:S04]  /*10e20*/  LDL.LU R113, [R1+0x4] ;  /* 0x0000040001717983 */ /* 0x000f280000300800 */
[----:B------:R-:W4:Y:S01]  /*10e30*/  LDL.LU R149, [R1+0x24] ;  /* 0x0000240001957983 */ /* 0x000f220000300800 */
[----:B------:R-:W-:-:S03]  /*10e40*/  IMAD R58, R199, 0x3b, RZ ;  /* 0x0000003bc73a7824 */ /* 0x000fc600078e02ff */
[----:B------:R-:W4:Y:S01]  /*10e50*/  LDL.LU R132, [R1] ;  /* 0x0000000001847983 */ /* 0x000f220000300800 */
[----:B------:R-:W-:-:S03]  /*10e60*/  IMAD R59, R199, 0x3f, RZ ;  /* 0x0000003fc73b7824 */ /* 0x000fc600078e02ff */
        /* <DEDUP_REMOVED lines=12> */
[----:B------:R-:W-:Y:S01]  /*10f30*/  IMAD R204, R204, 0x3b, RZ ;  /* 0x0000003bcccc7824 */ /* 0x000fe200078e02ff */
[----:B------:R-:W-:-:S02]  /*10f40*/  LEA R48, P6, R58, R5, 0x2 ;  /* 0x000000053a307211 */ /* 0x000fc400078c10ff */
[----:B------:R-:W4:Y:S02]  /*10f50*/  LDL.LU R83, [R1+0xfc] ;  /* 0x0000fc0001537983 */ /* 0x000f240000300800 */
[----:B------:R-:W-:Y:S02]  /*10f60*/  SHF.R.S32.HI R204, RZ, 0x1f, R204 ;  /* 0x0000001fffcc7819 */ /* 0x000fe400000114cc */
[----:B------:R-:W4:Y:S02]  /*10f70*/  LDL.LU R78, [R1+0xd8] ;  /* 0x0000d800014e7983 */ /* 0x000f240000300800 */
[----:B------:R-:W-:Y:S02]  /*10f80*/  SHF.L.U64.HI R58, R58, 0x2, R204 ;  /* 0x000000023a3a7819 */ /* 0x000fe400000102cc */
[C---:B------:R-:W-:Y:S01]  /*10f90*/  LEA R50, P0, R59.reuse, R5, 0x2 ;  /* 0x000000053b327211 */ /* 0x040fe200078010ff */
[----:B------:R-:W4:Y:S02]  /*10fa0*/  LDL.LU R75, [R1+0x11c] ;  /* 0x00011c00014b7983 */ /* 0x000f240000300800 */
[C---:B------:R-:W-:Y:S01]  /*10fb0*/  IMAD.X R49, R6.reuse, 0x1, R58, P6 ;  /* 0x0000000106317824 */ /* 0x040fe200030e063a */
[----:B------:R-:W-:Y:S01]  /*10fc0*/  SHF.R.S32.HI R58, RZ, 0x1f, R59 ;  /* 0x0000001fff3a7819 */ /* 0x000fe2000001143b */
[----:B------:R-:W4:Y:S03]  /*10fd0*/  LDL.LU R70, [R1+0xf8] ;  /* 0x0000f80001467983 */ /* 0x000f260000300800 */
[----:B------:R-:W-:Y:S01]  /*10fe0*/  SHF.L.U64.HI R58, R59, 0x2, R58 ;  /* 0x000000023b3a7819 */ /* 0x000fe2000001023a */
[----:B------:R-:W4:Y:S04]  /*10ff0*/  LDL.LU R67, [R1+0x13c] ;  /* 0x00013c0001437983 */ /* 0x000f280000300800 */
[----:B------:R-:W-:Y:S01]  /*11000*/  IMAD.X R51, R6, 0x1, R58, P0 ;  /* 0x0000000106337824 */ /* 0x000fe200000e063a */
        /* <DEDUP_REMOVED lines=26> */
[----:B--2---:R-:W2:Y:S04]  /*111b0*/  LDL.LU R115, [R1+0x14] ;  /* 0x0000140001737983 */ /* 0x004ea80000300800 */
[----:B------:R-:W2:Y:S04]  /*111c0*/  LDL.LU R151, [R1+0x34] ;  /* 0x0000340001977983 */ /* 0x000ea80000300800 */
[----:B------:R-:W2:Y:S04]  /*111d0*/  LDL.LU R160, [R1+0x10] ;  /* 0x0000100001a07983 */ /* 0x000ea80000300800 */
[----:B------:R-:W2:Y:S04]  /*111e0*/  LDL.LU R163, [R1+0x54] ;  /* 0x0000540001a37983 */ /* 0x000ea80000300800 */
[----:B------:R-:W2:Y:S04]  /*111f0*/  LDL.LU R84, [R1+0x30] ;  /* 0x0000300001547983 */ /* 0x000ea80000300800 */
[----:B------:R-:W2:Y:S04]  /*11200*/  LDL.LU R87, [R1+0x74] ;  /* 0x0000740001577983 */ /* 0x000ea80000300800 */
[----:B------:R-:W2:Y:S04]  /*11210*/  LDL.LU R202, [R1+0x50] ;  /* 0x0000500001ca7983 */ /* 0x000ea80000300800 */
[----:B------:R-:W2:Y:S04]  /*11220*/  LDL.LU R192, [R1+0x70] ;  /* 0x0000700001c07983 */ /* 0x000ea80000300800 */
[----:B------:R1:W-:Y:S01]  /*11230*/  LDGSTS.E [R7+0x6e00], [R54.64], P3 ;  /* 0x06e0000036077fae */ /* 0x0003e20009921844 */
[----:B---3--:R-:W-:-:S03]  /*11240*/  IADD3 R52, P3, R2, R63, RZ ;  /* 0x0000003f02347210 */ /* 0x008fc60007f7e0ff */
[----:B------:R3:W-:Y:S02]  /*11250*/  LDGSTS.E [R7+0x7600], [R48.64], P2 ;  /* 0x0760000030077fae */ /* 0x0007e40009121844 */
[----:B----4-:R-:W-:Y:S02]  /*11260*/  IMAD.X R53, R57, 0x1, R3, P3 ;  /* 0x0000000139357824 */ /* 0x010fe400018e0603 */
[----:B------:R4:W-:Y:S01]  /*11270*/  LDGSTS.E [R7+0x7e00], [R50.64], P1 ;  /* 0x07e0000032077fae */ /* 0x0009e20008921844 */
[----:B-1----:R-:W-:-:S03]  /*11280*/  IMAD R54, R198, 0x8000, R207 ;  /* 0x00008000c6367824 */ /* 0x002fc600078e02cf */
[----:B------:R-:W0:Y:S01]  /*11290*/  LDGDEPBAR ;  /* 0x00000000000079af */ /* 0x000e220000000000 */
[----:B---3--:R-:W-:-:S03]  /*112a0*/  IADD3 R48, P0, R2, R71, RZ ;  /* 0x0000004702307210 */ /* 0x008fc60007f1e0ff */
[----:B------:R1:W-:Y:S01]  /*112b0*/  LDGSTS.E [R54+0x10000], [R52.64], P4 ;  /* 0x1000000034367fae */ /* 0x0003e2000a121844 */
[----:B----4-:R-:W-:Y:S01]  /*112c0*/  IADD3 R50, P1, R2, R79, RZ ;  /* 0x0000004f02327210 */ /* 0x010fe20007f3e0ff */
[----:B------:R-:W-:-:S04]  /*112d0*/  IMAD.X R49, R60, 0x1, R3, P0 ;  /* 0x000000013c317824 */ /* 0x000fc800000e0603 */
[----:B------:R-:W-:Y:S01]  /*112e0*/  IMAD.X R51, R66, 0x1, R3, P1 ;  /* 0x0000000142337824 */ /* 0x000fe200008e0603 */
[----:B------:R3:W-:Y:S01]  /*112f0*/  LDGSTS.E [R54+0x10800], [R48.64], P4 ;  /* 0x1080000030367fae */ /* 0x0007e2000a121844 */
[----:B-1----:R-:W-:-:S03]  /*11300*/  IADD3 R52, P0, R2, R171, RZ ;  /* 0x000000ab02347210 */ /* 0x002fc60007f1e0ff */
[----:B------:R1:W-:Y:S02]  /*11310*/  LDGSTS.E [R54+0x11000], [R50.64], P4 ;  /* 0x1100000032367fae */ /* 0x0003e4000a121844 */
[----:B------:R-:W-:Y:S01]  /*11320*/  IMAD.X R53, R74, 0x1, R3, P0 ;  /* 0x000000014a357824 */ /* 0x000fe200000e0603 */
[----:B---3--:R-:W-:-:S04]  /*11330*/  IADD3 R48, P1, R2, R183, RZ ;  /* 0x000000b702307210 */ /* 0x008fc80007f3e0ff */
[----:B------:R3:W-:Y:S01]  /*11340*/  LDGSTS.E [R54+0x11800], [R52.64], P4 ;  /* 0x1180000034367fae */ /* 0x0007e2000a121844 */
[----:B-1----:R-:W-:Y:S01]  /*11350*/  IADD3 R50, P0, R2, R191, RZ ;  /* 0x000000bf02327210 */ /* 0x002fe20007f1e0ff */
[----:B------:R-:W-:-:S04]  /*11360*/  IMAD.X R49, R82, 0x1, R3, P1 ;  /* 0x0000000152317824 */ /* 0x000fc800008e0603 */
[----:B------:R-:W-:Y:S01]  /*11370*/  IMAD.X R51, R178, 0x1, R3, P0 ;  /* 0x00000001b2337824 */ /* 0x000fe200000e0603 */
[----:B------:R1:W-:Y:S01]  /*11380*/  LDGSTS.E [R54+0x12000], [R48.64], P4 ;  /* 0x1200000030367fae */ /* 0x0003e2000a121844 */
[----:B---3--:R-:W-:-:S03]  /*11390*/  IADD3 R52, P1, R2, R201, RZ ;  /* 0x000000c902347210 */ /* 0x008fc60007f3e0ff */
[----:B------:R3:W-:Y:S02]  /*113a0*/  LDGSTS.E [R54+0x12800], [R50.64], P4 ;  /* 0x1280000032367fae */ /* 0x0007e4000a121844 */
[----:B------:R-:W-:Y:S01]  /*113b0*/  IMAD.X R53, R186, 0x1, R3, P1 ;  /* 0x00000001ba357824 */ /* 0x000fe200008e0603 */
[----:B-1----:R-:W-:-:S04]  /*113c0*/  IADD3 R48, P0, R2, R85, RZ ;  /* 0x0000005502307210 */ /* 0x002fc80007f1e0ff */
[----:B------:R1:W-:Y:S01]  /*113d0*/  LDGSTS.E [R54+0x13000], [R52.64], P4 ;  /* 0x1300000034367fae */ /* 0x0003e2000a121844 */
[----:B---3--:R-:W-:Y:S01]  /*113e0*/  IADD3 R50, P1, R2, R161, RZ ;  /* 0x000000a102327210 */ /* 0x008fe20007f3e0ff */
        /* <DEDUP_REMOVED lines=22> */
[----:B------:R1:W-:Y:S01]  /*11550*/  LDGSTS.E [R54+0x17000], [R50.64], P4 ;  /* 0x1700000032367fae */ /* 0x0003e2000a121844 */
[----:B------:R-:W-:Y:S01]  /*11560*/  LOP3.LUT R55, R207, 0x20, RZ, 0x3c, !PT ;  /* 0x00000020cf377812 */ /* 0x000fe200078e3cff */
[----:B------:R-:W-:Y:S01]  /*11570*/  IMAD.X R53, R215, 0x1, R3, P2 ;  /* 0x00000001d7357824 */ /* 0x000fe200010e0603 */
[C---:B---3--:R-:W-:Y:S02]  /*11580*/  IADD3 R48, P0, R2.reuse, R65, RZ ;  /* 0x0000004102307210 */ /* 0x048fe40007f1e0ff */
[----:B-1----:R-:W-:-:S03]  /*11590*/  IADD3 R50, P1, R2, R73, RZ ;  /* 0x0000004902327210 */ /* 0x002fc60007f3e0ff */
[----:B------:R-:W-:Y:S01]  /*115a0*/  IMAD.X R49, R56, 0x1, R3, P0 ;  /* 0x0000000138317824 */ /* 0x000fe200000e0603 */
[----:B------:R1:W-:Y:S01]  /*115b0*/  LDGSTS.E [R54+0x17800], [R52.64], P4 ;  /* 0x1780000034367fae */ /* 0x0003e2000a121844 */
[----:B------:R-:W-:Y:S02]  /*115c0*/  IMAD R7, R198, 0x8000, R55 ;  /* 0x00008000c6077824 */ /* 0x000fe400078e0237 */
[----:B------:R-:W-:-:S03]  /*115d0*/  IMAD.X R51, R61, 0x1, R3, P1 ;  /* 0x000000013d337824 */ /* 0x000fc600008e0603 */
[----:B------:R3:W-:Y:S04]  /*115e0*/  LDGSTS.E [R7+0x10200], [R48.64], P4 ;  /* 0x1020000030077fae */ /* 0x0007e8000a121844 */
[----:B------:R4:W-:Y:S01]  /*115f0*/  LDGSTS.E [R7+0x10a00], [R50.64], P4 ;  /* 0x10a0000032077fae */ /* 0x0009e2000a121844 */
[----:B-1----:R-:W-:-:S05]  /*11600*/  IADD3 R52, P0, R2, R81, RZ ;  /* 0x0000005102347210 */ /* 0x002fca0007f1e0ff */
[----:B------:R-:W-:Y:S01]  /*11610*/  IMAD.X R53, R68, 0x1, R3, P0 ;  /* 0x0000000144357824 */ /* 0x000fe200000e0603 */
[C---:B---3--:R-:W-:Y:S02]  /*11620*/  IADD3 R48, P1, R2.reuse, R177, RZ ;  /* 0x000000b102307210 */ /* 0x048fe40007f3e0ff */
[----:B----4-:R-:W-:-:S03]  /*11630*/  IADD3 R50, P0, R2, R185, RZ ;  /* 0x000000b902327210 */ /* 0x010fc60007f1e0ff */
[--C-:B------:R-:W-:Y:S01]  /*11640*/  IMAD.X R49, R76, 0x1, R3.reuse, P1 ;  /* 0x000000014c317824 */ /* 0x100fe200008e0603 */
[----:B------:R1:W-:Y:S01]  /*11650*/  LDGSTS.E [R7+0x11200], [R52.64], P4 ;  /* 0x1120000034077fae */ /* 0x0003e2000a121844 */
[----:B------:R-:W-:-:S03]  /*11660*/  IMAD.X R51, R168, 0x1, R3, P0 ;  /* 0x00000001a8337824 */ /* 0x000fc600000e0603 */
[----:B------:R3:W-:Y:S04]  /*11670*/  LDGSTS.E [R7+0x11a00], [R48.64], P4 ;  /* 0x11a0000030077fae */ /* 0x0007e8000a121844 */
[----:B------:R4:W-:Y:S01]  /*11680*/  LDGSTS.E [R7+0x12200], [R50.64], P4 ;  /* 0x1220000032077fae */ /* 0x0009e2000a121844 */
[C---:B-1----:R-:W-:Y:S02]  /*11690*/  IADD3 R52, P1, R2.reuse, R193, RZ ;  /* 0x000000c102347210 */ /* 0x042fe40007f3e0ff */
[----:B---3--:R-:W-:-:S03]  /*116a0*/  IADD3 R48, P0, R2, R203, RZ ;  /* 0x000000cb02307210 */ /* 0x008fc60007f1e0ff */
[--C-:B------:R-:W-:Y:S01]  /*116b0*/  IMAD.X R53, R180, 0x1, R3.reuse, P1 ;  /* 0x00000001b4357824 */ /* 0x100fe200008e0603 */
[----:B----4-:R-:W-:Y:S01]  /*116c0*/  IADD3 R50, P1, R2, R167, RZ ;  /* 0x000000a702327210 */ /* 0x010fe20007f3e0ff */
[----:B------:R-:W-:-:S03]  /*116d0*/  IMAD.X R49, R188, 0x1, R3, P0 ;  /* 0x00000001bc317824 */ /* 0x000fc600000e0603 */
        /* <DEDUP_REMOVED lines=20> */
[----:B------:R3:W-:Y:S01]  /*11820*/  LDGSTS.E [R7+0x16200], [R48.64], P4 ;  /* 0x1620000030077fae */ /* 0x0007e2000a121844 */
[----:B------:R-:W-:-:S03]  /*11830*/  LOP3.LUT R55, R207, 0x40, RZ, 0x3c, !PT ;  /* 0x00000040cf377812 */ /* 0x000fc600078e3cff */
[----:B------:R4:W-:Y:S01]  /*11840*/  LDGSTS.E [R7+0x16a00], [R50.64], P4 ;  /* 0x16a0000032077fae */ /* 0x0009e2000a121844 */
[C---:B-1----:R-:W-:Y:S02]  /*11850*/  IADD3 R52, P0, R2.reuse, R222, RZ ;  /* 0x000000de02347210 */ /* 0x042fe40007f1e0ff */
[----:B---3--:R-:W-:-:S03]  /*11860*/  IADD3 R48, P1, R2, R214, RZ ;  /* 0x000000d602307210 */ /* 0x008fc60007f3e0ff */
[--C-:B------:R-:W-:Y:S01]  /*11870*/  IMAD.X R53, R221, 0x1, R3.reuse, P0 ;  /* 0x00000001dd357824 */ /* 0x100fe200000e0603 */
[----:B----4-:R-:W-:Y:S01]  /*11880*/  IADD3 R50, P0, R2, R67, RZ ;  /* 0x0000004302327210 */ /* 0x010fe20007f1e0ff */
[----:B------:R-:W-:-:S03]  /*11890*/  IMAD.X R49, R213, 0x1, R3, P1 ;  /* 0x00000001d5317824 */ /* 0x000fc600008e0603 */
[----:B------:R1:W-:Y:S01]  /*118a0*/  LDGSTS.E [R7+0x17200], [R52.64], P4 ;  /* 0x1720000034077fae */ /* 0x0003e2000a121844 */
[----:B------:R-:W-:Y:S02]  /*118b0*/  IMAD R54, R198, 0x8000, R55 ;  /* 0x00008000c6367824 */ /* 0x000fe400078e0237 */
[----:B------:R-:W-:Y:S01]  /*118c0*/  IMAD.X R51, R58, 0x1, R3, P0 ;  /* 0x000000013a337824 */ /* 0x000fe200000e0603 */
        /* <DEDUP_REMOVED lines=44> */
[----:B------:R-:W-:Y:S01]  /*11b90*/  LOP3.LUT R55, R207, 0x60, RZ, 0x3c, !PT ;  /* 0x00000060cf377812 */ /* 0x000fe200078e3cff */
[----:B------:R-:W-:Y:S02]  /*11ba0*/  IMAD.X R51, R211, 0x1, R3, P1 ;  /* 0x00000001d3337824 */ /* 0x000fe400008e0603 */
[----:B------:R3:W-:Y:S02]  /*11bb0*/  LDGSTS.E [R54+0x17400], [R48.64], P4 ;  /* 0x1740000030367fae */ /* 0x0007e4000a121844 */
[----:B------:R-:W-:Y:S02]  /*11bc0*/  IMAD R7, R198, 0x8000, R55 ;  /* 0x00008000c6077824 */ /* 0x000fe400078e0237 */
        /* <DEDUP_REMOVED lines=19> */
[C---:B--2---:R-:W-:Y:S02]  /*11d00*/  IADD3 R52, P0, R2.reuse, R87, RZ ;  /* 0x0000005702347210 */ /* 0x044fe40007f1e0ff */
[----:B-1----:R-:W-:-:S03]  /*11d10*/  IADD3 R48, P1, R2, R163, RZ ;  /* 0x000000a302307210 */ /* 0x002fc60007f3e0ff */
[--C-:B------:R-:W-:Y:S01]  /*11d20*/  IMAD.X R53, R192, 0x1, R3.reuse, P0 ;  /* 0x00000001c0357824 */ /* 0x100fe200000e0603 */
[----:B---3--:R-:W-:Y:S01]  /*11d30*/  IADD3 R50, P0, R2, R151, RZ ;  /* 0x0000009702327210 */ /* 0x008fe20007f1e0ff */
[----:B------:R-:W-:-:S03]  /*11d40*/  IMAD.X R49, R202, 0x1, R3, P1 ;  /* 0x00000001ca317824 */ /* 0x000fc600008e0603 */
[----:B------:R1:W-:Y:S01]  /*11d50*/  LDGSTS.E [R7+0x13600], [R52.64], P4 ;  /* 0x1360000034077fae */ /* 0x0003e2000a121844 */
[----:B------:R-:W-:-:S03]  /*11d60*/  IMAD.X R51, R84, 0x1, R3, P0 ;  /* 0x0000000154337824 */ /* 0x000fc600000e0603 */
[----:B------:R2:W-:Y:S04]  /*11d70*/  LDGSTS.E [R7+0x13e00], [R48.64], P4 ;  /* 0x13e0000030077fae */ /* 0x0005e8000a121844 */
[----:B------:R3:W-:Y:S01]  /*11d80*/  LDGSTS.E [R7+0x14600], [R50.64], P4 ;  /* 0x1460000032077fae */ /* 0x0007e2000a121844 */
[C---:B-1----:R-:W-:Y:S02]  /*11d90*/  IADD3 R52, P1, R2.reuse, R115, RZ ;  /* 0x0000007302347210 */ /* 0x042fe40007f3e0ff */
[----:B--2---:R-:W-:-:S03]  /*11da0*/  IADD3 R48, P0, R2, R250, RZ ;  /* 0x000000fa02307210 */ /* 0x004fc60007f1e0ff */
[--C-:B------:R-:W-:Y:S01]  /*11db0*/  IMAD.X R53, R160, 0x1, R3.reuse, P1 ;  /* 0x00000001a0357824 */ /* 0x100fe200008e0603 */
[----:B---3--:R-:W-:Y:S01]  /*11dc0*/  IADD3 R50, P1, R2, R242, RZ ;  /* 0x000000f202327210 */ /* 0x008fe20007f3e0ff */
[----:B------:R-:W-:-:S03]  /*11dd0*/  IMAD.X R49, R249, 0x1, R3, P0 ;  /* 0x00000001f9317824 */ /* 0x000fc600000e0603 */
[----:B------:R1:W-:Y:S01]  /*11de0*/  LDGSTS.E [R7+0x14e00], [R52.64], P4 ;  /* 0x14e0000034077fae */ /* 0x0003e2000a121844 */
[----:B------:R-:W-:-:S03]  /*11df0*/  IMAD.X R51, R241, 0x1, R3, P1 ;  /* 0x00000001f1337824 */ /* 0x000fc600008e0603 */
[----:B------:R2:W-:Y:S01]  /*11e00*/  LDGSTS.E [R7+0x15600], [R48.64], P4 ;  /* 0x1560000030077fae */ /* 0x0005e2000a121844 */
[----:B------:R-:W-:-:S03]  /*11e10*/  IADD3 R54, P1, R2, R226, RZ ;  /* 0x000000e202367210 */ /* 0x000fc60007f3e0ff */
[----:B------:R3:W-:Y:S01]  /*11e20*/  LDGSTS.E [R7+0x15e00], [R50.64], P4 ;  /* 0x15e0000032077fae */ /* 0x0007e2000a121844 */
[----:B-1----:R-:W-:-:S05]  /*11e30*/  IADD3 R52, P0, R2, R234, RZ ;  /* 0x000000ea02347210 */ /* 0x002fca0007f1e0ff */
[--C-:B------:R-:W-:Y:S01]  /*11e40*/  IMAD.X R53, R233, 0x1, R3.reuse, P0 ;  /* 0x00000001e9357824 */ /* 0x100fe200000e0603 */
[C---:B--2---:R-:W-:Y:S02]  /*11e50*/  IADD3 R48, P2, R2.reuse, R218, RZ ;  /* 0x000000da02307210 */ /* 0x044fe40007f5e0ff */
[----:B---3--:R-:W-:Y:S02]  /*11e60*/  IADD3 R50, P0, R2, R210, RZ ;  /* 0x000000d202327210 */ /* 0x008fe40007f1e0ff */
[-C--:B------:R-:W-:Y:S01]  /*11e70*/  IADD3 R212, P6, R212, R205.reuse, RZ ;  /* 0x000000cdd4d47210 */ /* 0x080fe20007fde0ff */
[--C-:B------:R-:W-:Y:S01]  /*11e80*/  IMAD.X R55, R225, 0x1, R3.reuse, P1 ;  /* 0x00000001e1377824 */ /* 0x100fe200008e0603 */
[----:B------:R1:W-:Y:S01]  /*11e90*/  LDGSTS.E [R7+0x16600], [R52.64], P4 ;  /* 0x1660000034077fae */ /* 0x0003e2000a121844 */
[--C-:B------:R-:W-:Y:S01]  /*11ea0*/  IMAD.X R51, R209, 0x1, R3.reuse, P0 ;  /* 0x00000001d1337824 */ /* 0x100fe200000e0603 */
[-C--:B------:R-:W-:Y:S01]  /*11eb0*/  IADD3 R214, P0, R214, R205.reuse, RZ ;  /* 0x000000cdd6d67210 */ /* 0x080fe20007f1e0ff */
[----:B------:R-:W-:Y:S01]  /*11ec0*/  IMAD.X R49, R217, 0x1, R3, P2 ;  /* 0x00000001d9317824 */ /* 0x000fe200010e0603 */
[-C--:B------:R-:W-:Y:S01]  /*11ed0*/  IADD3 R216, P1, R216, R205.reuse, RZ ;  /* 0x000000cdd8d87210 */ /* 0x080fe20007f3e0ff */
[--C-:B------:R-:W-:Y:S01]  /*11ee0*/  IMAD.X R211, R211, 0x1, R4.reuse, P6 ;  /* 0x00000001d3d37824 */ /* 0x100fe200030e0604 */
[-C--:B------:R-:W-:Y:S01]  /*11ef0*/  IADD3 R210, P5, R210, R205.reuse, RZ ;  /* 0x000000cdd2d27210 */ /* 0x080fe20007fbe0ff */
[----:B------:R1:W-:Y:S01]  /*11f00*/  LDGSTS.E [R7+0x16e00], [R54.64], P4 ;  /* 0x16e0000036077fae */ /* 0x0003e2000a121844 */
        /* <DEDUP_REMOVED lines=39> */
[----:B------:R2:W-:Y:S01]  /*12180*/  STL [R1+0x4], R113 ;  /* 0x0000047101007387 */ /* 0x0005e20000100800 */
[--C-:B------:R-:W-:Y:S01]  /*12190*/  IMAD.X R245, R245, 0x1, R4.reuse, P2 ;  /* 0x00000001f5f57824 */ /* 0x100fe200010e0604 */
[-C--:B------:R-:W-:Y:S01]  /*121a0*/  IADD3 R252, P5, R252, R205.reuse, RZ ;  /* 0x000000cdfcfc7210 */ /* 0x080fe20007fbe0ff */
[--C-:B------:R-:W-:Y:S01]  /*121b0*/  IMAD.X R247, R247, 0x1, R4.reuse, P3 ;  /* 0x00000001f7f77824 */ /* 0x100fe200018e0604 */
[-C--:B------:R-:W-:Y:S01]  /*121c0*/  IADD3 R148, P2, R148, R205.reuse, RZ ;  /* 0x000000cd94947210 */ /* 0x080fe20007f5e0ff */
[----:B------:R-:W-:Y:S01]  /*121d0*/  IMAD.X R249, R249, 0x1, R4, P4 ;  /* 0x00000001f9f97824 */ /* 0x000fe200020e0604 */
[-C--:B------:R-:W-:Y:S01]  /*121e0*/  IADD3 R149, P3, R149, R205.reuse, RZ ;  /* 0x000000cd95957210 */ /* 0x080fe20007f7e0ff */
[----:B------:R-:W0:Y:S04]  /*121f0*/  LDGDEPBAR ;  /* 0x00000000000079af */ /* 0x000e280000000000 */
[----:B--2---:R2:W5:Y:S01]  /*12200*/  LDL.LU R113, [R1+0x1c4] ;  /* 0x0001c40001717983 */ /* 0x0045620000300800 */
[----:B------:R-:W-:-:S03]  /*12210*/  IADD3 R150, P4, R150, R205, RZ ;  /* 0x000000cd96967210 */ /* 0x000fc60007f9e0ff */
[----:B------:R3:W-:Y:S01]  /*12220*/  STL [R1+0xc], R114 ;  /* 0x00000c7201007387 */ /* 0x0007e20000100800 */
[--C-:B------:R-:W-:Y:S01]  /*12230*/  IMAD.X R251, R251, 0x1, R4.reuse, P5 ;  /* 0x00000001fbfb7824 */ /* 0x100fe200028e0604 */
[-C--:B------:R-:W-:Y:S01]  /*12240*/  IADD3 R151, P5, R151, R205.reuse, RZ ;  /* 0x000000cd97977210 */ /* 0x080fe20007fbe0ff */
[--C-:B------:R-:W-:Y:S01]  /*12250*/  IMAD.X R132, R132, 0x1, R4.reuse, P6 ;  /* 0x0000000184847824 */ /* 0x100fe200030e0604 */
[----:B---3--:R2:W5:Y:S04]  /*12260*/  LDL.LU R114, [R1+0x1c0] ;  /* 0x0001c00001727983 */ /* 0x0085680000300800 */
[----:B------:R3:W-:Y:S01]  /*12270*/  STL [R1+0x14], R115 ;  /* 0x0000147301007387 */ /* 0x0007e20000100800 */
[----:B------:R-:W-:Y:S01]  /*12280*/  IADD3 R133, P6, R133, R205, RZ ;  /* 0x000000cd85857210 */ /* 0x000fe20007fde0ff */
[----:B------:R-:W-:-:S02]  /*12290*/  IMAD.X R134, R134, 0x1, R4, P0 ;  /* 0x0000000186867824 */ /* 0x000fc400000e0604 */
[----:B---3--:R2:W5:Y:S04]  /*122a0*/  LDL.LU R115, [R1+0x1bc] ;  /* 0x0001bc0001737983 */ /* 0x0085680000300800 */
[----:B------:R3:W-:Y:S01]  /*122b0*/  STL [R1+0x1c], R148 ;  /* 0x00001c9401007387 */ /* 0x0007e20000100800 */
[----:B------:R-:W-:-:S03]  /*122c0*/  IADD3 R135, P0, R135, R205, RZ ;  /* 0x000000cd87877210 */ /* 0x000fc60007f1e0ff */
[----:B---3--:R2:W5:Y:S04]  /*122d0*/  LDL.LU R148, [R1+0x1b8] ;  /* 0x0001b80001947983 */ /* 0x0085680000300800 */
[----:B------:R3:W-:Y:S01]  /*122e0*/  STL [R1+0x24], R149 ;  /* 0x0000249501007387 */ /* 0x0007e20000100800 */
[----:B------:R-:W-:-:S03]  /*122f0*/  IMAD.X R160, R160, 0x1, R4, P1 ;  /* 0x00000001a0a07824 */ /* 0x000fc600008e0604 */
[----:B---3--:R2:W5:Y:S04]  /*12300*/  LDL.LU R149, [R1+0x1b4] ;  /* 0x0001b40001957983 */ /* 0x0085680000300800 */
[----:B------:R3:W-:Y:S01]  /*12310*/  STL [R1+0x2c], R150 ;  /* 0x00002c9601007387 */ /* 0x0007e20000100800 */
[----:B------:R-:W-:-:S03]  /*12320*/  IADD3 R161, P1, R161, R205, RZ ;  /* 0x000000cda1a17210 */ /* 0x000fc60007f3e0ff */
[----:B---3--:R2:W5:Y:S04]  /*12330*/  LDL.LU R150, [R1+0x1b0] ;  /* 0x0001b00001967983 */ /* 0x0085680000300800 */
[----:B------:R3:W-:Y:S01]  /*12340*/  STL [R1+0x34], R151 ;  /* 0x0000349701007387 */ /* 0x0007e20000100800 */
[----:B------:R-:W-:-:S03]  /*12350*/  IMAD.X R162, R162, 0x1, R4, P2 ;  /* 0x00000001a2a27824 */ /* 0x000fc600010e0604 */
[----:B---3--:R2:W5:Y:S04]  /*12360*/  LDL.LU R151, [R1+0x1ac] ;  /* 0x0001ac0001977983 */ /* 0x0085680000300800 */
[----:B------:R3:W-:Y:S01]  /*12370*/  STL [R1], R132 ;  /* 0x0000008401007387 */ /* 0x0007e20000100800 */
        /* <DEDUP_REMOVED lines=36> */
[-C--:B------:R-:W-:Y:S01]  /*125c0*/  IADD3 R203, P1, R203, R205.reuse, RZ ;  /* 0x000000cdcbcb7210 */ /* 0x080fe20007f3e0ff */
[--C-:B------:R-:W-:Y:S02]  /*125d0*/  IMAD.X R202, R202, 0x1, R4.reuse, P2 ;  /* 0x00000001caca7824 */ /* 0x100fe400010e0604 */
[----:B---3--:R2:W5:Y:S04]  /*125e0*/  LDL.LU R84, [R1+0x178] ;  /* 0x0001780001547983 */ /* 0x0085680000300800 */
[----:B------:R3:W-:Y:S01]  /*125f0*/  STL [R1+0x6c], R85 ;  /* 0x00006c5501007387 */ /* 0x0007e20000100800 */
[----:B------:R-:W-:Y:S01]  /*12600*/  IADD3 R201, P2, R201, R205, RZ ;  /* 0x000000cdc9c97210 */ /* 0x000fe20007f5e0ff */
[----:B------:R-:W-:-:S02]  /*12610*/  IMAD.X R200, R200, 0x1, R4, P3 ;  /* 0x00000001c8c87824 */ /* 0x000fc400018e0604 */
        /* <DEDUP_REMOVED lines=17> */
[----:B------:R-:W-:Y:S04]  /*12730*/  STL [R1+0x48], R206 ;  /* 0x000048ce01007387 */ /* 0x000fe80000100800 */
[----:B------:R3:W-:Y:S04]  /*12740*/  STL [R1+0x84], R203 ;  /* 0x000084cb01007387 */ /* 0x0007e80000100800 */
[----:B------:R4:W-:Y:S04]  /*12750*/  STL [R1+0x50], R202 ;  /* 0x000050ca01007387 */ /* 0x0009e80000100800 */
[----:B------:R2:W-:Y:S04]  /*12760*/  STL [R1+0x8c], R201 ;  /* 0x00008cc901007387 */ /* 0x0005e80000100800 */
[----:B------:R2:W-:Y:S01]  /*12770*/  STL [R1+0x58], R200 ;  /* 0x000058c801007387 */ /* 0x0005e20000100800 */
[----:B------:R-:W-:-:S03]  /*12780*/  IADD3 R189, P0, R189, R205, RZ ;  /* 0x000000cdbdbd7210 */ /* 0x000fc60007f1e0ff */
[----:B------:R2:W-:Y:S01]  /*12790*/  STL [R1+0x94], R197 ;  /* 0x000094c501007387 */ /* 0x0005e20000100800 */
[----:B------:R-:W-:-:S03]  /*127a0*/  IMAD.X R188, R188, 0x1, R4, P1 ;  /* 0x00000001bcbc7824 */ /* 0x000fc600008e0604 */
        /* <DEDUP_REMOVED lines=67> */
[----:B---3--:R-:W-:-:S03]  /*12be0*/  IMAD.MOV.U32 R203, RZ, RZ, 0x3f ;  /* 0x0000003fffcb7424 */ /* 0x008fc600078e00ff */
        /* <DEDUP_REMOVED lines=9> */
[----:B------:R-:W-:Y:S01]  /*12c80*/  IADD3 R203, R203, c[0x0][0x180], RZ ;  /* 0x00006000cbcb7a10 */ /* 0x000fe20007ffe0ff */
[--C-:B------:R-:W-:Y:S02]  /*12c90*/  IMAD.X R62, R62, 0x1, R4.reuse, P6 ;  /* 0x000000013e3e7824 */ /* 0x100fe400030e0604 */
[----:B------:R2:W-:Y:S01]  /*12ca0*/  STL [R1+0x134], R69 ;  /* 0x0001344501007387 */ /* 0x0005e20000100800 */
[----:B------:R-:W-:-:S03]  /*12cb0*/  IMAD.X R61, R61, 0x1, R4, P0 ;  /* 0x000000013d3d7824 */ /* 0x000fc600000e0604 */
[----:B------:R2:W-:Y:S01]  /*12cc0*/  STL [R1+0x100], R68 ;  /* 0x0001004401007387 */ /* 0x0005e20000100800 */
[----:B------:R-:W-:-:S03]  /*12cd0*/  IMAD.X R60, R60, 0x1, R4, P1 ;  /* 0x000000013c3c7824 */ /* 0x000fc600008e0604 */
[----:B------:R2:W-:Y:S01]  /*12ce0*/  STL [R1+0x13c], R67 ;  /* 0x00013c4301007387 */ /* 0x0005e20000100800 */
[----:B------:R-:W-:-:S03]  /*12cf0*/  IMAD.X R59, R59, 0x1, R4, P2 ;  /* 0x000000013b3b7824 */ /* 0x000fc600010e0604 */
[----:B------:R2:W-:Y:S01]  /*12d00*/  STL [R1+0x108], R66 ;  /* 0x0001084201007387 */ /* 0x0005e20000100800 */
[----:B-1----:R-:W-:Y:S01]  /*12d10*/  SHF.R.S32.HI R7, RZ, 0x1f, R203 ;  /* 0x0000001fff077819 */ /* 0x002fe200000114cb */
[--C-:B------:R-:W-:Y:S02]  /*12d20*/  IMAD.X R58, R58, 0x1, R4.reuse, P3 ;  /* 0x000000013a3a7824 */ /* 0x100fe400018e0604 */
[----:B------:R2:W-:Y:S01]  /*12d30*/  STL [R1+0x144], R65 ;  /* 0x0001444101007387 */ /* 0x0005e20000100800 */
[----:B------:R-:W-:-:S03]  /*12d40*/  IMAD.X R57, R57, 0x1, R4, P5 ;  /* 0x0000000139397824 */ /* 0x000fc600028e0604 */
[----:B------:R2:W-:Y:S01]  /*12d50*/  STL [R1+0x110], R64 ;  /* 0x0001104001007387 */ /* 0x0005e20000100800 */
[----:B------:R-:W-:-:S03]  /*12d60*/  IMAD.X R56, R56, 0x1, R4, P4 ;  /* 0x0000000138387824 */ /* 0x000fc600020e0604 */
[----:B------:R2:W-:Y:S01]  /*12d70*/  STL [R1+0x14c], R63 ;  /* 0x00014c3f01007387 */ /* 0x0005e20000100800 */
[----:B------:R-:W-:-:S03]  /*12d80*/  LEA.HI R7, R7, R203, RZ, 0x6 ;  /* 0x000000cb07077211 */ /* 0x000fc600078f30ff */
[----:B------:R2:W-:Y:S04]  /*12d90*/  STL [R1+0x118], R62 ;  /* 0x0001183e01007387 */ /* 0x0005e80000100800 */
[----:B------:R2:W-:Y:S04]  /*12da0*/  STL [R1+0x120], R61 ;  /* 0x0001203d01007387 */ /* 0x0005e80000100800 */
[----:B------:R2:W-:Y:S04]  /*12db0*/  STL [R1+0x128], R60 ;  /* 0x0001283c01007387 */ /* 0x0005e80000100800 */
[----:B------:R2:W-:Y:S01]  /*12dc0*/  STL [R1+0x130], R59 ;  /* 0x0001303b01007387 */ /* 0x0005e20000100800 */
[----:B------:R-:W-:-:S03]  /*12dd0*/  IADD3 R208, R208, 0x1, RZ ;  /* 0x00000001d0d07810 */ /* 0x000fc60007ffe0ff */
[----:B------:R2:W-:Y:S01]  /*12de0*/  STL [R1+0x138], R58 ;  /* 0x0001383a01007387 */ /* 0x0005e20000100800 */
[----:B------:R-:W-:-:S03]  /*12df0*/  SHF.R.S32.HI R7, RZ, 0x6, R7 ;  /* 0x00000006ff077819 */ /* 0x000fc60000011407 */
[----:B------:R2:W-:Y:S01]  /*12e00*/  STL [R1+0x148], R57 ;  /* 0x0001483901007387 */ /* 0x0005e20000100800 */
[----:B----4-:R-:W-:-:S03]  /*12e10*/  IMAD.MOV.U32 R202, RZ, RZ, c[0x0][0x188] ;  /* 0x00006200ffca7624 */ /* 0x010fc600078e00ff */
[----:B------:R2:W-:Y:S01]  /*12e20*/  STL [R1+0x140], R56 ;  /* 0x0001403801007387 */ /* 0x0005e20000100800 */
[----:B------:R-:W-:Y:S01]  /*12e30*/  ISETP.NE.U32.AND P0, PT, R7, R208, PT ;  /* 0x000000d00700720c */ /* 0x000fe20003f05070 */
[----:B------:R-:W-:-:S05]  /*12e40*/  IMAD.SHL.U32 R48, R202, 0x40, RZ ;  /* 0x00000040ca307824 */ /* 0x000fca00078e00ff */
[----:B------:R-:W-:Y:S02]  /*12e50*/  SHF.R.S32.HI R7, RZ, 0x1f, R48 ;  /* 0x0000001fff077819 */ /* 0x000fe40000011430 */
[C---:B------:R-:W-:Y:S02]  /*12e60*/  LEA R5, P6, R48.reuse, R5, 0x2 ;  /* 0x0000000530057211 */ /* 0x040fe400078c10ff */
[----:B------:R-:W-:Y:S02]  /*12e70*/  SHF.L.U64.HI R7, R48, 0x2, R7 ;  /* 0x0000000230077819 */ /* 0x000fe40000010207 */
[----:B------:R-:W-:-:S03]  /*12e80*/  IADD3 R0, R0, -0x40, RZ ;  /* 0xffffffc000007810 */ /* 0x000fc60007ffe0ff */
[----:B------:R-:W-:Y:S01]  /*12e90*/  IMAD.X R6, R6, 0x1, R7, P6 ;  /* 0x0000000106067824 */ /* 0x000fe200030e0607 */
[----:B--2---:R-:W-:Y:S01]  /*12ea0*/  @!P0 CALL.REL.NOINC `(.L_x_1) ;  /* 0x0000001000008944 */ /* 0x004fe20003c00000 */
[----:B------:R-:W-:Y:S05]  /*12eb0*/  BRA `(.L_x_2) ;  /* 0xffff90b000007947 */ /* 0x000fea000383ffff */
.L_x_1:
[----:B-1----:R-:W2:Y:S01]  /*12ec0*/  LDL.LU R7, [R1+0x15c] ;  /* 0x00015c0001077983 */ /* 0x002ea20000300800 */
[----:B------:R-:W-:-:S04]  /*12ed0*/  DEPBAR.LE SB0, 0x0 ;  /* 0x000080000000791a */ /* 0x000fc80000000000 */
[----:B------:R-:W3:Y:S04]  /*12ee0*/  LDL.LU R169, [R1+0x158] ;  /* 0x0001580001a97983 */ /* 0x000ee80000300800 */
[----:B------:R-:W1:Y:S01]  /*12ef0*/  S2R R48, SR_TID.X ;  /* 0x0000000000307919 */ /* 0x000e620000002100 */
[C---:B-----5:R-:W-:Y:S02]  /*12f00*/  IADD3 R4, R204.reuse, 0x1, RZ ;  /* 0x00000001cc047810 */ /* 0x060fe40007ffe0ff */
[C---:B------:R-:W-:Y:S02]  /*12f10*/  IADD3 R2, R204.reuse, 0x2, RZ ;  /* 0x00000002cc027810 */ /* 0x040fe40007ffe0ff */
[----:B------:R-:W-:Y:S01]  /*12f20*/  IADD3 R5, R204, 0x3, RZ ;  /* 0x00000003cc057810 */ /* 0x000fe20007ffe0ff */
[----:B-1----:R-:W-:-:S02]  /*12f30*/  IMAD.SHL.U32 R0, R48, 0x200, RZ ;  /* 0x0000020030007824 */ /* 0x002fc400078e00ff */
[----:B------:R-:W-:-:S03]  /*12f40*/  IMAD.SHL.U32 R3, R48, 0x20, RZ ;  /* 0x0000002030037824 */ /* 0x000fc600078e00ff */
[----:B------:R-:W-:-:S04]  /*12f50*/  LOP3.LUT R0, R0, 0x3000, RZ, 0xc0, !PT ;  /* 0x0000300000007812 */ /* 0x000fc800078ec0ff */
[----:B------:R-:W-:Y:S01]  /*12f60*/  LOP3.LUT R3, R0, 0x60, R3, 0xf8, !PT ;  /* 0x0000006000037812 */ /* 0x000fe200078ef803 */
[----:B------:R-:W-:-:S05]  /*12f70*/  IMAD.SHL.U32 R0, R48, 0x4, RZ ;  /* 0x0000000430007824 */ /* 0x000fca00078e00ff */
[----:B------:R-:W-:Y:S01]  /*12f80*/  LOP3.LUT R3, R3, 0x170, R0, 0x78, !PT ;  /* 0x0000017003037812 */ /* 0x000fe200078e7800 */
[----:B------:R-:W-:Y:S02]  /*12f90*/  IMAD.MOV.U32 R6, RZ, RZ, R164 ;  /* 0x000000ffff067224 */ /* 0x000fe400078e00a4 */
[----:B------:R-:W-:Y:S02]  /*12fa0*/  IMAD.MOV.U32 R50, RZ, RZ, R100 ;  /* 0x000000ffff327224 */ /* 0x000fe400078e0064 */
[----:B------:R-:W-:Y:S02]  /*12fb0*/  IMAD.MOV.U32 R51, RZ, RZ, R101 ;  /* 0x000000ffff337224 */ /* 0x000fe400078e0065 */
[----:B------:R-:W-:Y:S02]  /*12fc0*/  IMAD.MOV.U32 R54, RZ, RZ, R104 ;  /* 0x000000ffff367224 */ /* 0x000fe400078e0068 */
[----:B------:R-:W-:Y:S02]  /*12fd0*/  IMAD.MOV.U32 R55, RZ, RZ, R105 ;  /* 0x000000ffff377224 */ /* 0x000fe400078e0069 */
[----:B------:R-:W-:-:S02]  /*12fe0*/  IMAD.MOV.U32 R164, RZ, RZ, R86 ;  /* 0x000000ffffa47224 */ /* 0x000fc400078e0056 */
        /* <DEDUP_REMOVED lines=28> */
[----:B------:R-:W-:Y:S01]  /*131b0*/  IMAD.MOV.U32 R12, RZ, RZ, R154 ;  /* 0x000000ffff0c7224 */ /* 0x000fe200078e009a */
[----:B------:R-:W-:Y:S01]  /*131c0*/  BAR.SYNC.DEFER_BLOCKING 0x0 ;  /* 0x0000000000007b1d */ /* 0x000fe20000010000 */
[----:B---3--:R-:W-:-:S04]  /*131d0*/  ISETP.GE.AND P0, PT, R169, c[0x0][0x178], PT ;  /* 0x00005e00a9007a0c */ /* 0x008fc80003f06270 */
[----:B------:R-:W-:Y:S02]  /*131e0*/  ISETP.LT.AND P5, PT, R4, c[0x0][0x17c], !P0 ;  /* 0x00005f0004007a0c */ /* 0x000fe400047a1270 */
[----:B------:R-:W-:Y:S01]  /*131f0*/  ISETP.LT.AND P1, PT, R2, c[0x0][0x17c], !P0 ;  /* 0x00005f0002007a0c */ /* 0x000fe20004721270 */
[----:B------:R-:W-:Y:S01]  /*13200*/  IMAD.SHL.U32 R2, R48, 0x800, RZ ;  /* 0x0000080030027824 */ /* 0x000fe200078e00ff */
[----:B------:R-:W-:Y:S01]  /*13210*/  IADD3 R4, R204, 0x4, RZ ;  /* 0x00000004cc047810 */ /* 0x000fe20007ffe0ff */
[----:B--2---:R-:W-:Y:S01]  /*13220*/  IMAD.IADD R168, R3, 0x1, R7 ;  /* 0x0000000103a87824 */ /* 0x004fe200078e0207 */
[----:B------:R-:W-:Y:S01]  /*13230*/  ISETP.LT.AND P4, PT, R5, c[0x0][0x17c], !P0 ;  /* 0x00005f0005007a0c */ /* 0x000fe20004781270 */
[----:B------:R-:W-:Y:S01]  /*13240*/  IMAD.MOV.U32 R5, RZ, RZ, R85 ;  /* 0x000000ffff057224 */ /* 0x000fe200078e0055 */
[----:B------:R-:W-:Y:S01]  /*13250*/  ISETP.LT.AND P2, PT, R4, c[0x0][0x17c], !P0 ;  /* 0x00005f0004007a0c */ /* 0x000fe20004741270 */
[----:B------:R-:W-:Y:S01]  /*13260*/  IMAD.MOV.U32 R4, RZ, RZ, R84 ;  /* 0x000000ffff047224 */ /* 0x000fe200078e0054 */
[----:B------:R-:W-:Y:S01]  /*13270*/  LOP3.LUT R2, R2, 0x3000, RZ, 0xc0, !PT ;  /* 0x0000300002027812 */ /* 0x000fe200078ec0ff */
[----:B------:R-:W-:Y:S01]  /*13280*/  IMAD.MOV.U32 R7, RZ, RZ, R165 ;  /* 0x000000ffff077224 */ /* 0x000fe200078e00a5 */
[----:B------:R-:W-:Y:S01]  /*13290*/  LOP3.LUT R48, R48, 0x7f, RZ, 0xc0, !PT ;  /* 0x0000007f30307812 */ /* 0x000fe200078ec0ff */
[----:B------:R-:W-:-:S03]  /*132a0*/  IMAD.MOV.U32 R165, RZ, RZ, R87 ;  /* 0x000000ffffa57224 */ /* 0x000fc600078e0057 */
[----:B------:R1:W-:Y:S01]  /*132b0*/  STS.128 [R168], R4 ;  /* 0x00000004a8007388 */ /* 0x0003e20000000c00 */
[----:B------:R-:W-:Y:S02]  /*132c0*/  IMAD R0, R48, 0x10, R2 ;  /* 0x0000001030007824 */ /* 0x000fe400078e0202 */
[----:B------:R-:W-:Y:S01]  /*132d0*/  IMAD.MOV.U32 R48, RZ, RZ, R88 ;  /* 0x000000ffff307224 */ /* 0x000fe200078e0058 */
[----:B------:R-:W-:Y:S04]  /*132e0*/  STS.128 [R168+0x80], R164 ;  /* 0x000080a4a8007388 */ /* 0x000fe80000000c00 */
[----:B------:R-:W-:Y:S01]  /*132f0*/  STS.128 [R168+0x200], R48 ;  /* 0x00020030a8007388 */ /* 0x000fe20000000c00 */
[----:B-1----:R-:W-:Y:S02]  /*13300*/  IMAD.MOV.U32 R6, RZ, RZ, R116 ;  /* 0x000000ffff067224 */ /* 0x002fe400078e0074 */
[----:B------:R-:W-:-:S02]  /*13310*/  IMAD.MOV.U32 R7, RZ, RZ, R117 ;  /* 0x000000ffff077224 */ /* 0x000fc400078e0075 */
[----:B------:R-:W-:Y:S02]  /*13320*/  IMAD.MOV.U32 R4, RZ, RZ, R96 ;  /* 0x000000ffff047224 */ /* 0x000fe400078e0060 */
[----:B------:R-:W-:Y:S02]  /*13330*/  IMAD.MOV.U32 R5, RZ, RZ, R97 ;  /* 0x000000ffff057224 */ /* 0x000fe400078e0061 */
[----:B------:R-:W-:Y:S02]  /*13340*/  IMAD.MOV.U32 R116, RZ, RZ, R98 ;  /* 0x000000ffff747224 */ /* 0x000fe400078e0062 */
[----:B------:R-:W-:Y:S01]  /*13350*/  IMAD.MOV.U32 R117, RZ, RZ, R99 ;  /* 0x000000ffff757224 */ /* 0x000fe200078e0063 */
[----:B------:R-:W-:Y:S04]  /*13360*/  STS.128 [R168+0x280], R100 ;  /* 0x00028064a8007388 */ /* 0x000fe80000000c00 */
[----:B------:R-:W-:Y:S04]  /*13370*/  STS.128 [R168+0x400], R52 ;  /* 0x00040034a8007388 */ /* 0x000fe80000000c00 */
[----:B------:R-:W-:Y:S04]  /*13380*/  STS.128 [R168+0x480], R104 ;  /* 0x00048068a8007388 */ /* 0x000fe80000000c00 */
[----:B------:R-:W-:Y:S04]  /*13390*/  STS.128 [R168+0x600], R4 ;  /* 0x00060004a8007388 */ /* 0x000fe80000000c00 */
[----:B------:R1:W-:Y:S04]  /*133a0*/  STS.128 [R168+0x680], R116 ;  /* 0x00068074a8007388 */ /* 0x0003e80000000c00 */
[----:B------:R-:W-:Y:S01]  /*133b0*/  BAR.SYNC.DEFER_BLOCKING 0x0 ;  /* 0x0000000000007b1d */ /* 0x000fe20000010000 */
[----:B------:R-:W-:-:S02]  /*133c0*/  LOP3.LUT R3, R0, 0x40, RZ, 0x3c, !PT ;  /* 0x0000004000037812 */ /* 0x000fc400078e3cff */
[C---:B------:R-:W-:Y:S02]  /*133d0*/  LOP3.LUT R2, R0.reuse, 0x60, RZ, 0x3c, !PT ;  /* 0x0000006000027812 */ /* 0x040fe400078e3cff */
[----:B-1----:R-:W-:Y:S01]  /*133e0*/  LOP3.LUT R116, R0, 0x20, RZ, 0x3c, !PT ;  /* 0x0000002000747812 */ /* 0x002fe200078e3cff */
[----:B------:R-:W1:Y:S04]  /*133f0*/  LDS.128 R52, [R0] ;  /* 0x0000000000347984 */ /* 0x000e680000000c00 */
[----:B------:R-:W-:Y:S04]  /*13400*/  LDS.128 R68, [R0+0x800] ;  /* 0x0008000000447984 */ /* 0x000fe80000000c00 */
[----:B------:R-:W2:Y:S04]  /*13410*/  LDS.128 R48, [R116] ;  /* 0x0000000074307984 */ /* 0x000ea80000000c00 */
[----:B------:R-:W-:Y:S04]  /*13420*/  LDS.128 R64, [R116+0x800] ;  /* 0x0008000074407984 */ /* 0x000fe80000000c00 */
[----:B------:R-:W3:Y:S04]  /*13430*/  LDS.128 R4, [R3] ;  /* 0x0000000003047984 */ /* 0x000ee80000000c00 */
[----:B------:R-:W-:Y:S04]  /*13440*/  LDS.128 R60, [R3+0x800] ;  /* 0x00080000033c7984 */ /* 0x000fe80000000c00 */
[----:B------:R-:W4:Y:S04]  /*13450*/  LDS.128 R72, [R2] ;  /* 0x0000000002487984 */ /* 0x000f280000000c00 */
[----:B------:R-:W1:Y:S04]  /*13460*/  LDS.128 R56, [R2+0x800] ;  /* 0x0008000002387984 */ /* 0x000e680000000c00 */
[----:B------:R-:W-:Y:S01]  /*13470*/  BAR.SYNC.DEFER_BLOCKING 0x0 ;  /* 0x0000000000007b1d */ /* 0x000fe20000010000 */
[----:B------:R-:W-:-:S02]  /*13480*/  IMAD.MOV.U32 R87, RZ, RZ, R141 ;  /* 0x000000ffff577224 */ /* 0x000fc400078e008d */
[----:B------:R-:W-:Y:S02]  /*13490*/  IMAD.MOV.U32 R84, RZ, RZ, R124 ;  /* 0x000000ffff547224 */ /* 0x000fe400078e007c */
[----:B------:R-:W-:Y:S02]  /*134a0*/  IMAD.MOV.U32 R85, RZ, RZ, R125 ;  /* 0x000000ffff557224 */ /* 0x000fe400078e007d */
[----:B------:R-:W-:Y:S01]  /*134b0*/  IMAD.MOV.U32 R141, RZ, RZ, R127 ;  /* 0x000000ffff8d7224 */ /* 0x000fe200078e007f */
[----:B------:R1:W-:Y:S04]  /*134c0*/  STS.128 [R168], R76 ;  /* 0x0000004ca8007388 */ /* 0x0003e80000000c00 */
[----:B------:R-:W-:Y:S04]  /*134d0*/  STS.128 [R168+0x80], R132 ;  /* 0x00008084a8007388 */ /* 0x000fe80000000c00 */
[----:B------:R-:W-:Y:S01]  /*134e0*/  STS.128 [R168+0x200], R80 ;  /* 0x00020050a8007388 */ /* 0x000fe20000000c00 */
[----:B-1----:R-:W-:-:S02]  /*134f0*/  IMAD.MOV.U32 R78, RZ, RZ, R144 ;  /* 0x000000ffff4e7224 */ /* 0x002fc400078e0090 */
[----:B------:R-:W-:Y:S02]  /*13500*/  IMAD.MOV.U32 R79, RZ, RZ, R145 ;  /* 0x000000ffff4f7224 */ /* 0x000fe400078e0091 */
        /* <DEDUP_REMOVED lines=8> */
[----:B------:R-:W-:Y:S04]  /*13590*/  STS.128 [R168+0x680], R144 ;  /* 0x00068090a8007388 */ /* 0x000fe80000000c00 */
[----:B------:R-:W-:Y:S06]  /*135a0*/  BAR.SYNC.DEFER_BLOCKING 0x0 ;  /* 0x0000000000007b1d */ /* 0x000fec0000010000 */
[----:B------:R-:W1:Y:S04]  /*135b0*/  LDS.128 R104, [R0] ;  /* 0x0000000000687984 */ /* 0x000e680000000c00 */
[----:B------:R-:W-:Y:S04]  /*135c0*/  LDS.128 R88, [R0+0x800] ;  /* 0x0008000000587984 */ /* 0x000fe80000000c00 */
[----:B------:R-:W1:Y:S04]  /*135d0*/  LDS.128 R100, [R116] ;  /* 0x0000000074647984 */ /* 0x000e680000000c00 */
[----:B------:R-:W-:Y:S04]  /*135e0*/  LDS.128 R84, [R116+0x800] ;  /* 0x0008000074547984 */ /* 0x000fe80000000c00 */
[----:B------:R-:W1:Y:S04]  /*135f0*/  LDS.128 R96, [R3] ;  /* 0x0000000003607984 */ /* 0x000e680000000c00 */
[----:B------:R-:W-:Y:S04]  /*13600*/  LDS.128 R80, [R3+0x800] ;  /* 0x0008000003507984 */ /* 0x000fe80000000c00 */
[----:B------:R-:W1:Y:S04]  /*13610*/  LDS.128 R92, [R2] ;  /* 0x00000000025c7984 */ /* 0x000e680000000c00 */
[----:B------:R-:W1:Y:S04]  /*13620*/  LDS.128 R76, [R2+0x800] ;  /* 0x00080000024c7984 */ /* 0x000e680000000c00 */
[----:B------:R-:W-:Y:S01]  /*13630*/  BAR.SYNC.DEFER_BLOCKING 0x0 ;  /* 0x0000000000007b1d */ /* 0x000fe20000010000 */
        /* <DEDUP_REMOVED lines=9> */
[----:B------:R-:W-:Y:S01]  /*136d0*/  IMAD.MOV.U32 R25, RZ, RZ, R159 ;  /* 0x000000ffff197224 */ /* 0x000fe200078e009f */
[----:B------:R1:W-:Y:S04]  /*136e0*/  STS.128 [R168+0x80], R112 ;  /* 0x00008070a8007388 */ /* 0x0003e80000000c00 */
[----:B------:R2:W-:Y:S04]  /*136f0*/  STS.128 [R168], R120 ;  /* 0x00000078a8007388 */ /* 0x0005e80000000c00 */
[----:B------:R2:W-:Y:S01]  /*13700*/  STS.128 [R168+0x200], R124 ;  /* 0x0002007ca8007388 */ /* 0x0005e20000000c00 */
[----:B-1----:R-:W-:-:S02]  /*13710*/  IMAD.MOV.U32 R114, RZ, RZ, R36 ;  /* 0x000000ffff727224 */ /* 0x002fc400078e0024 */
[----:B------:R-:W-:Y:S02]  /*13720*/  IMAD.MOV.U32 R115, RZ, RZ, R37 ;  /* 0x000000ffff737224 */ /* 0x000fe400078e0025 */
[----:B------:R-:W-:Y:S02]  /*13730*/  IMAD.MOV.U32 R112, RZ, RZ, R172 ;  /* 0x000000ffff707224 */ /* 0x000fe400078e00ac */
[----:B------:R-:W-:Y:S02]  /*13740*/  IMAD.MOV.U32 R113, RZ, RZ, R173 ;  /* 0x000000ffff717224 */ /* 0x000fe400078e00ad */
[----:B------:R-:W-:Y:S02]  /*13750*/  IMAD.MOV.U32 R36, RZ, RZ, R174 ;  /* 0x000000ffff247224 */ /* 0x000fe400078e00ae */
[----:B------:R-:W-:Y:S01]  /*13760*/  IMAD.MOV.U32 R37, RZ, RZ, R175 ;  /* 0x000000ffff257224 */ /* 0x000fe200078e00af */
[----:B------:R-:W-:Y:S04]  /*13770*/  STS.128 [R168+0x280], R12 ;  /* 0x0002800ca8007388 */ /* 0x000fe80000000c00 */
[----:B------:R1:W-:Y:S04]  /*13780*/  STS.128 [R168+0x400], R128 ;  /* 0x00040080a8007388 */ /* 0x0003e80000000c00 */
[----:B------:R-:W-:Y:S04]  /*13790*/  STS.128 [R168+0x480], R24 ;  /* 0x00048018a8007388 */ /* 0x000fe80000000c00 */
[----:B------:R-:W-:Y:S04]  /*137a0*/  STS.128 [R168+0x600], R112 ;  /* 0x00060070a8007388 */ /* 0x000fe80000000c00 */
[----:B------:R-:W-:Y:S04]  /*137b0*/  STS.128 [R168+0x680], R36 ;  /* 0x00068024a8007388 */ /* 0x000fe80000000c00 */
[----:B------:R-:W-:Y:S01]  /*137c0*/  BAR.SYNC.DEFER_BLOCKING 0x0 ;  /* 0x0000000000007b1d */ /* 0x000fe20000010000 */
[----:B--2---:R-:W-:-:S02]  /*137d0*/  IMAD.MOV.U32 R120, RZ, RZ, R108 ;  /* 0x000000ffff787224 */ /* 0x004fc400078e006c */
[----:B------:R-:W-:Y:S02]  /*137e0*/  IMAD.MOV.U32 R121, RZ, RZ, R109 ;  /* 0x000000ffff797224 */ /* 0x000fe400078e006d */
[----:B------:R-:W-:Y:S02]  /*137f0*/  IMAD.MOV.U32 R122, RZ, RZ, R8 ;  /* 0x000000ffff7a7224 */ /* 0x000fe400078e0008 */
[----:B------:R-:W-:Y:S02]  /*13800*/  IMAD.MOV.U32 R123, RZ, RZ, R9 ;  /* 0x000000ffff7b7224 */ /* 0x000fe400078e0009 */
[----:B------:R-:W-:Y:S02]  /*13810*/  IMAD.MOV.U32 R124, RZ, RZ, R110 ;  /* 0x000000ffff7c7224 */ /* 0x000fe400078e006e */
[----:B------:R-:W-:Y:S02]  /*13820*/  IMAD.MOV.U32 R125, RZ, RZ, R111 ;  /* 0x000000ffff7d7224 */ /* 0x000fe400078e006f */
[----:B------:R-:W-:-:S02]  /*13830*/  IMAD.MOV.U32 R126, RZ, RZ, R10 ;  /* 0x000000ffff7e7224 */ /* 0x000fc400078e000a */
[----:B------:R-:W-:Y:S02]  /*13840*/  IMAD.MOV.U32 R127, RZ, RZ, R11 ;  /* 0x000000ffff7f7224 */ /* 0x000fe400078e000b */
[----:B-1----:R-:W-:Y:S02]  /*13850*/  IMAD.MOV.U32 R128, RZ, RZ, R16 ;  /* 0x000000ffff807224 */ /* 0x002fe400078e0010 */
[----:B------:R-:W-:Y:S02]  /*13860*/  IMAD.MOV.U32 R129, RZ, RZ, R17 ;  /* 0x000000ffff817224 */ /* 0x000fe400078e0011 */
[----:B------:R-:W-:Y:S02]  /*13870*/  IMAD.MOV.U32 R130, RZ, RZ, R20 ;  /* 0x000000ffff827224 */ /* 0x000fe400078e0014 */
[----:B------:R-:W-:Y:S01]  /*13880*/  IMAD.MOV.U32 R131, RZ, RZ, R21 ;  /* 0x000000ffff837224 */ /* 0x000fe200078e0015 */
[----:B------:R-:W1:Y:S01]  /*13890*/  LDS.128 R112, [R0] ;  /* 0x0000000000707984 */ /* 0x000e620000000c00 */
[----:B------:R-:W-:-:S02]  /*138a0*/  IMAD.MOV.U32 R132, RZ, RZ, R18 ;  /* 0x000000ffff847224 */ /* 0x000fc400078e0012 */
[----:B------:R-:W-:Y:S01]  /*138b0*/  IMAD.MOV.U32 R133, RZ, RZ, R19 ;  /* 0x000000ffff857224 */ /* 0x000fe200078e0013 */
[----:B------:R-:W2:Y:S01]  /*138c0*/  LDS.128 R108, [R116] ;  /* 0x00000000746c7984 */ /* 0x000ea20000000c00 */
[----:B------:R-:W-:Y:S02]  /*138d0*/  IMAD.MOV.U32 R134, RZ, RZ, R22 ;  /* 0x000000ffff867224 */ /* 0x000fe400078e0016 */
[----:B------:R-:W-:Y:S01]  /*138e0*/  IMAD.MOV.U32 R135, RZ, RZ, R23 ;  /* 0x000000ffff877224 */ /* 0x000fe200078e0017 */
[----:B------:R-:W-:Y:S04]  /*138f0*/  LDS.128 R16, [R116+0x800] ;  /* 0x0008000074107984 */ /* 0x000fe80000000c00 */
        /* <DEDUP_REMOVED lines=27> */
[----:B------:R-:W-:Y:S01]  /*13ab0*/  STS.128 [R168+0x680], R44 ;  /* 0x0006802ca8007388 */ /* 0x000fe20000000c00 */
[----:B------:R-:W-:-:S03]  /*13ac0*/  IMAD R29, R169, c[0x0][0x194], RZ ;  /* 0x00006500a91d7a24 */ /* 0x000fc600078e02ff */
[----:B------:R-:W-:Y:S01]  /*13ad0*/  BAR.SYNC.DEFER_BLOCKING 0x0 ;  /* 0x0000000000007b1d */ /* 0x000fe20000010000 */
[C---:B------:R-:W-:Y:S01]  /*13ae0*/  IMAD R31, R204.reuse, c[0x0][0x198], RZ ;  /* 0x00006600cc1f7a24 */ /* 0x040fe200078e02ff */
[C---:B------:R-:W-:Y:S02]  /*13af0*/  LEA R28, P6, R29.reuse, c[0x0][0x170], 0x2 ;  /* 0x00005c001d1c7a11 */ /* 0x040fe400078c10ff */
[----:B------:R-:W-:Y:S02]  /*13b00*/  ISETP.LT.AND P3, PT, R204, c[0x0][0x17c], !P0 ;  /* 0x00005f00cc007a0c */ /* 0x000fe40004761270 */
[----:B------:R-:W-:Y:S02]  /*13b10*/  LEA.HI.X.SX32 R29, R29, c[0x0][0x174], 0x2, P6 ;  /* 0x00005d001d1d7a11 */ /* 0x000fe400030f16ff */
[C---:B------:R-:W-:Y:S02]  /*13b20*/  LEA R30, P6, R31.reuse, R28, 0x2 ;  /* 0x0000001c1f1e7211 */ /* 0x040fe400078c10ff */
[----:B------:R-:W-:-:S02]  /*13b30*/  IADD3 R33, R31, c[0x0][0x198], RZ ;  /* 0x000066001f217a10 */ /* 0x000fc40007ffe0ff */
[-C--:B------:R-:W-:Y:S02]  /*13b40*/  LEA.HI.X.SX32 R31, R31, R29.reuse, 0x2, P6 ;  /* 0x0000001d1f1f7211 */ /* 0x080fe400030f16ff */
[----:B------:R-:W-:Y:S02]  /*13b50*/  IADD3 R34, R204, 0x5, RZ ;  /* 0x00000005cc227810 */ /* 0x000fe40007ffe0ff */
[C---:B------:R-:W-:Y:S02]  /*13b60*/  LEA R32, P6, R33.reuse, R28, 0x2 ;  /* 0x0000001c21207211 */ /* 0x040fe400078c10ff */
[C---:B------:R-:W-:Y:S02]  /*13b70*/  IADD3 R35, R33.reuse, c[0x0][0x198], RZ ;  /* 0x0000660021237a10 */ /* 0x040fe40007ffe0ff */
[----:B------:R-:W-:Y:S01]  /*13b80*/  LEA.HI.X.SX32 R33, R33, R29, 0x2, P6 ;  /* 0x0000001d21217211 */ /* 0x000fe200030f16ff */
[----:B------:R1:W-:Y:S01]  /*13b90*/  @P3 STG.E [R30.64], R52 ;  /* 0x000000341e003986 */ /* 0x0003e2000c101904 */
[----:B------:R-:W-:-:S02]  /*13ba0*/  ISETP.LT.AND P3, PT, R34, c[0x0][0x17c], !P0 ;  /* 0x00005f0022007a0c */ /* 0x000fc40004761270 */
[CC--:B------:R-:W-:Y:S02]  /*13bb0*/  LEA R34, P6, R35.reuse, R28.reuse, 0x2 ;  /* 0x0000001c23227211 */ /* 0x0c0fe400078c10ff */
[----:B------:R-:W-:Y:S02]  /*13bc0*/  IADD3 R40, R204, 0x6, RZ ;  /* 0x00000006cc287810 */ /* 0x000fe40007ffe0ff */
[C---:B------:R-:W-:Y:S01]  /*13bd0*/  IADD3 R41, R35.reuse, c[0x0][0x198], RZ ;  /* 0x0000660023297a10 */ /* 0x040fe20007ffe0ff */
[----:B------:R2:W-:Y:S01]  /*13be0*/  @P5 STG.E [R32.64], R53 ;  /* 0x0000003520005986 */ /* 0x0005e2000c101904 */
[----:B------:R-:W-:Y:S02]  /*13bf0*/  LEA.HI.X.SX32 R35, R35, R29, 0x2, P6 ;  /* 0x0000001d23237211 */ /* 0x000fe400030f16ff */
[----:B------:R-:W-:Y:S02]  /*13c00*/  ISETP.LT.AND P5, PT, R40, c[0x0][0x17c], !P0 ;  /* 0x00005f0028007a0c */ /* 0x000fe400047a1270 */
[----:B------:R-:W-:-:S02]  /*13c10*/  LEA R40, P6, R41, R28, 0x2 ;  /* 0x0000001c29287211 */ /* 0x000fc400078c10ff */
[----:B-1----:R-:W-:Y:S02]  /*13c20*/  IADD3 R30, R204, 0x7, RZ ;  /* 0x00000007cc1e7810 */ /* 0x002fe40007ffe0ff */
[C---:B------:R-:W-:Y:S01]  /*13c30*/  IADD3 R31, R41.reuse, c[0x0][0x198], RZ ;  /* 0x00006600291f7a10 */ /* 0x040fe20007ffe0ff */
[----:B------:R1:W-:Y:S01]  /*13c40*/  @P1 STG.E [R34.64], R48 ;  /* 0x0000003022001986 */ /* 0x0003e2000c101904 */
[----:B------:R-:W-:Y:S02]  /*13c50*/  LEA.HI.X.SX32 R41, R41, R29, 0x2, P6 ;  /* 0x0000001d29297211 */ /* 0x000fe400030f16ff */
[----:B------:R-:W-:Y:S02]  /*13c60*/  ISETP.LT.AND P1, PT, R30, c[0x0][0x17c], !P0 ;  /* 0x00005f001e007a0c */ /* 0x000fe40004721270 */
[C---:B------:R-:W-:Y:S02]  /*13c70*/  LEA R30, P6, R31.reuse, R28, 0x2 ;  /* 0x0000001c1f1e7211 */ /* 0x040fe400078c10ff */
[----:B--2---:R-:W-:-:S02]  /*13c80*/  IADD3 R33, R31, c[0x0][0x198], RZ ;  /* 0x000066001f217a10 */ /* 0x004fc40007ffe0ff */
[-C--:B------:R-:W-:Y:S02]  /*13c90*/  LEA.HI.X.SX32 R31, R31, R29.reuse, 0x2, P6 ;  /* 0x0000001d1f1f7211 */ /* 0x080fe400030f16ff */
[CC--:B------:R-:W-:Y:S02]  /*13ca0*/  LEA R32, P6, R33.reuse, R28.reuse, 0x2 ;  /* 0x0000001c21207211 */ /* 0x0c0fe400078c10ff */
[C---:B------:R-:W-:Y:S02]  /*13cb0*/  IADD3 R43, R33.reuse, c[0x0][0x198], RZ ;  /* 0x00006600212b7a10 */ /* 0x040fe40007ffe0ff */
[----:B------:R-:W-:Y:S01]  /*13cc0*/  IADD3 R42, R204, 0x8, RZ ;  /* 0x00000008cc2a7810 */ /* 0x000fe20007ffe0ff */
[----:B------:R2:W-:Y:S01]  /*13cd0*/  @P4 STG.E [R40.64], R49 ;  /* 0x0000003128004986 */ /* 0x0005e2000c101904 */
[----:B------:R-:W-:Y:S02]  /*13ce0*/  LEA.HI.X.SX32 R33, R33, R29, 0x2, P6 ;  /* 0x0000001d21217211 */ /* 0x000fe400030f16ff */
[----:B-1----:R-:W-:Y:S01]  /*13cf0*/  LEA R34, P6, R43, R28, 0x2 ;  /* 0x0000001c2b227211 */ /* 0x002fe200078c10ff */
[----:B---3--:R1:W-:Y:S01]  /*13d00*/  @P2 STG.E [R30.64], R4 ;  /* 0x000000041e002986 */ /* 0x0083e2000c101904 */
[----:B------:R-:W-:-:S02]  /*13d10*/  ISETP.LT.AND P4, PT, R42, c[0x0][0x17c], !P0 ;  /* 0x00005f002a007a0c */ /* 0x000fc40004781270 */
[C---:B------:R-:W-:Y:S01]  /*13d20*/  IADD3 R42, R204.reuse, 0x9, RZ ;  /* 0x00000009cc2a7810 */ /* 0x040fe20007ffe0ff */
[----:B------:R3:W-:Y:S01]  /*13d30*/  @P3 STG.E [R32.64], R5 ;  /* 0x0000000520003986 */ /* 0x0007e2000c101904 */
[----:B--2---:R-:W-:Y:S02]  /*13d40*/  IADD3 R40, R204, 0xa, RZ ;  /* 0x0000000acc287810 */ /* 0x004fe40007ffe0ff */
[C---:B------:R-:W-:Y:S02]  /*13d50*/  IADD3 R41, R43.reuse, c[0x0][0x198], RZ ;  /* 0x000066002b297a10 */ /* 0x040fe40007ffe0ff */
[----:B------:R-:W-:Y:S02]  /*13d60*/  LEA.HI.X.SX32 R35, R43, R29, 0x2, P6 ;  /* 0x0000001d2b237211 */ /* 0x000fe400030f16ff */
[----:B------:R-:W-:Y:S02]  /*13d70*/  ISETP.LT.AND P3, PT, R40, c[0x0][0x17c], !P0 ;  /* 0x00005f0028007a0c */ /* 0x000fe40004761270 */
[----:B------:R-:W-:-:S02]  /*13d80*/  LEA R40, P6, R41, R28, 0x2 ;  /* 0x0000001c29287211 */ /* 0x000fc400078c10ff */
[----:B------:R-:W-:Y:S02]  /*13d90*/  ISETP.LT.AND P2, PT, R42, c[0x0][0x17c], !P0 ;  /* 0x00005f002a007a0c */ /* 0x000fe40004741270 */
[----:B------:R-:W-:Y:S02]  /*13da0*/  IADD3 R42, R204, 0xb, RZ ;  /* 0x0000000bcc2a7810 */ /* 0x000fe40007ffe0ff */
[C---:B-1----:R-:W-:Y:S01]  /*13db0*/  IADD3 R31, R41.reuse, c[0x0][0x198], RZ ;  /* 0x00006600291f7a10 */ /* 0x042fe20007ffe0ff */
[----:B----4-:R1:W-:Y:S01]  /*13dc0*/  @P5 STG.E [R34.64], R72 ;  /* 0x0000004822005986 */ /* 0x0103e2000c101904 */
[----:B------:R-:W-:Y:S02]  /*13dd0*/  LEA.HI.X.SX32 R41, R41, R29, 0x2, P6 ;  /* 0x0000001d29297211 */ /* 0x000fe400030f16ff */
[----:B------:R-:W-:Y:S02]  /*13de0*/  ISETP.LT.AND P5, PT, R42, c[0x0][0x17c], !P0 ;  /* 0x00005f002a007a0c */ /* 0x000fe400047a1270 */
[----:B------:R-:W-:-:S02]  /*13df0*/  IADD3 R4, R204, 0xc, RZ ;  /* 0x0000000ccc047810 */ /* 0x000fc40007ffe0ff */
[CC--:B------:R-:W-:Y:S02]  /*13e00*/  LEA R30, P6, R31.reuse, R28.reuse, 0x2 ;  /* 0x0000001c1f1e7211 */ /* 0x0c0fe400078c10ff */
[C---:B------:R-:W-:Y:S01]  /*13e10*/  IADD3 R42, R31.reuse, c[0x0][0x198], RZ ;  /* 0x000066001f2a7a10 */ /* 0x040fe20007ffe0ff */
[----:B------:R2:W-:Y:S01]  /*13e20*/  @P1 STG.E [R40.64], R73 ;  /* 0x0000004928001986 */ /* 0x0005e2000c101904 */
[----:B------:R-:W-:Y:S02]  /*13e30*/  LEA.HI.X.SX32 R31, R31, R29, 0x2, P6 ;  /* 0x0000001d1f1f7211 */ /* 0x000fe400030f16ff */
[----:B------:R-:W-:Y:S02]  /*13e40*/  ISETP.LT.AND P1, PT, R4, c[0x0][0x17c], !P0 ;  /* 0x00005f0004007a0c */ /* 0x000fe40004721270 */
[----:B------:R-:W-:Y:S02]  /*13e50*/  LEA R4, P6, R42, R28, 0x2 ;  /* 0x0000001c2a047211 */ /* 0x000fe400078c10ff */
[----:B---3--:R-:W-:-:S02]  /*13e60*/  IADD3 R32, R204, 0xd, RZ ;  /* 0x0000000dcc207810 */ /* 0x008fc40007ffe0ff */
[C---:B------:R-:W-:Y:S01]  /*13e70*/  IADD3 R33, R42.reuse, c[0x0][0x198], RZ ;  /* 0x000066002a217a10 */ /* 0x040fe20007ffe0ff */
[----:B------:R3:W-:Y:S01]  /*13e80*/  @P4 STG.E [R30.64], R68 ;  /* 0x000000441e004986 */ /* 0x0007e2000c101904 */
[-C--:B------:R-:W-:Y:S02]  /*13e90*/  LEA.HI.X.SX32 R5, R42, R29.reuse, 0x2, P6 ;  /* 0x0000001d2a057211 */ /* 0x080fe400030f16ff */
[----:B------:R-:W-:Y:S02]  /*13ea0*/  ISETP.LT.AND P4, PT, R32, c[0x0][0x17c], !P0 ;  /* 0x00005f0020007a0c */ /* 0x000fe40004781270 */
[----:B-1----:R-:W-:Y:S02]  /*13eb0*/  IADD3 R34, R204, 0xe, RZ ;  /* 0x0000000ecc227810 */ /* 0x002fe40007ffe0ff */
[C---:B------:R-:W-:Y:S02]  /*13ec0*/  LEA R32, P6, R33.reuse, R28, 0x2 ;  /* 0x0000001c21207211 */ /* 0x040fe400078c10ff */
[C---:B------:R-:W-:Y:S01]  /*13ed0*/  IADD3 R35, R33.reuse, c[0x0][0x198], RZ ;  /* 0x0000660021237a10 */ /* 0x040fe20007ffe0ff */
[----:B------:R1:W-:Y:S01]  /*13ee0*/  @P2 STG.E [R4.64], R69 ;  /* 0x0000004504002986 */ /* 0x0003e2000c101904 */
[----:B------:R-:W-:-:S02]  /*13ef0*/  LEA.HI.X.SX32 R33, R33, R29, 0x2, P6 ;  /* 0x0000001d21217211 */ /* 0x000fc400030f16ff */
[----:B------:R-:W-:Y:S02]  /*13f00*/  ISETP.LT.AND P2, PT, R34, c[0x0][0x17c], !P0 ;  /* 0x00005f0022007a0c */ /* 0x000fe40004741270 */
[CC--:B------:R-:W-:Y:S02]  /*13f10*/  LEA R34, P6, R35.reuse, R28.reuse, 0x2 ;  /* 0x0000001c23227211 */ /* 0x0c0fe400078c10ff */
[C---:B--2---:R-:W-:Y:S02]  /*13f20*/  IADD3 R41, R35.reuse, c[0x0][0x198], RZ ;  /* 0x0000660023297a10 */ /* 0x044fe40007ffe0ff */
[----:B------:R-:W-:Y:S02]  /*13f30*/  LEA.HI.X.SX32 R35, R35, R29, 0x2, P6 ;  /* 0x0000001d23237211 */ /* 0x000fe400030f16ff */
[C---:B---3--:R-:W-:Y:S02]  /*13f40*/  LEA R30, P6, R41.reuse, R28, 0x2 ;  /* 0x0000001c291e7211 */ /* 0x048fe400078c10ff */
[----:B-1----:R-:W-:Y:S01]  /*13f50*/  IADD3 R4, R204, 0x10, RZ ;  /* 0x00000010cc047810 */ /* 0x002fe20007ffe0ff */
[----:B------:R1:W-:Y:S01]  /*13f60*/  @P3 STG.E [R32.64], R64 ;  /* 0x0000004020003986 */ /* 0x0003e2000c101904 */
[----:B------:R-:W-:-:S02]  /*13f70*/  IADD3 R5, R41, c[0x0][0x198], RZ ;  /* 0x0000660029057a10 */ /* 0x000fc40007ffe0ff */
[-C--:B------:R-:W-:Y:S01]  /*13f80*/  LEA.HI.X.SX32 R31, R41, R29.reuse, 0x2, P6 ;  /* 0x0000001d291f7211 */ /* 0x080fe200030f16ff */
[----:B------:R2:W-:Y:S01]  /*13f90*/  @P5 STG.E [R34.64], R65 ;  /* 0x0000004122005986 */ /* 0x0005e2000c101904 */
[----:B------:R-:W-:Y:S02]  /*13fa0*/  ISETP.LT.AND P5, PT, R4, c[0x0][0x17c], !P0 ;  /* 0x00005f0004007a0c */ /* 0x000fe400047a1270 */
[CC--:B------:R-:W-:Y:S02]  /*13fb0*/  LEA R4, P6, R5.reuse, R28.reuse, 0x2 ;  /* 0x0000001c05047211 */ /* 0x0c0fe400078c10ff */
[C---:B-1----:R-:W-:Y:S02]  /*13fc0*/  IADD3 R33, R5.reuse, c[0x0][0x198], RZ ;  /* 0x0000660005217a10 */ /* 0x042fe40007ffe0ff */
[----:B------:R-:W-:Y:S02]  /*13fd0*/  LEA.HI.X.SX32 R5, R5, R29, 0x2, P6 ;  /* 0x0000001d05057211 */ /* 0x000fe400030f16ff */
[----:B------:R-:W-:-:S02]  /*13fe0*/  LEA R32, P6, R33, R28, 0x2 ;  /* 0x0000001c21207211 */ /* 0x000fc400078c10ff */
[C---:B------:R-:W-:Y:S02]  /*13ff0*/  IADD3 R41, R33.reuse, c[0x0][0x198], RZ ;  /* 0x0000660021297a10 */ /* 0x040fe40007ffe0ff */
[----:B------:R-:W-:Y:S01]  /*14000*/  IADD3 R40, R204, 0xf, RZ ;  /* 0x0000000fcc287810 */ /* 0x000fe20007ffe0ff */
[----:B------:R1:W-:Y:S01]  /*14010*/  @P1 STG.E [R30.64], R60 ;  /* 0x0000003c1e001986 */ /* 0x0003e2000c101904 */
[----:B------:R-:W-:Y:S02]  /*14020*/  LEA.HI.X.SX32 R33, R33, R29, 0x2, P6 ;  /* 0x0000001d21217211 */ /* 0x000fe400030f16ff */
[----:B--2---:R-:W-:Y:S01]  /*14030*/  LEA R34, P6, R41, R28, 0x2 ;  /* 0x0000001c29227211 */ /* 0x004fe200078c10ff */
[----:B------:R2:W-:Y:S01]  /*14040*/  @P4 STG.E [R4.64], R61 ;  /* 0x0000003d04004986 */ /* 0x0005e2000c101904 */
[----:B------:R-:W-:Y:S02]  /*14050*/  ISETP.LT.AND P3, PT, R40, c[0x0][0x17c], !P0 ;  /* 0x00005f0028007a0c */ /* 0x000fe40004761270 */
[C---:B------:R-:W-:Y:S01]  /*14060*/  IADD3 R40, R204.reuse, 0x11, RZ ;  /* 0x00000011cc287810 */ /* 0x040fe20007ffe0ff */
[----:B------:R3:W-:Y:S01]  /*14070*/  @P2 STG.E [R32.64], R56 ;  /* 0x0000003820002986 */ /* 0x0007e2000c101904 */
[----:B-1----:R-:W-:-:S02]  /*14080*/  IADD3 R30, R204, 0x13, RZ ;  /* 0x00000013cc1e7810 */ /* 0x002fc40007ffe0ff */
[C---:B------:R-:W-:Y:S02]  /*14090*/  IADD3 R31, R41.reuse, c[0x0][0x198], RZ ;  /* 0x00006600291f7a10 */ /* 0x040fe40007ffe0ff */
[----:B------:R-:W-:Y:S02]  /*140a0*/  LEA.HI.X.SX32 R35, R41, R29, 0x2, P6 ;  /* 0x0000001d29237211 */ /* 0x000fe400030f16ff */
[----:B------:R-:W-:Y:S02]  /*140b0*/  ISETP.LT.AND P2, PT, R30, c[0x0][0x17c], !P0 ;  /* 0x00005f001e007a0c */ /* 0x000fe40004741270 */
[C---:B------:R-:W-:Y:S02]  /*140c0*/  LEA R30, P6, R31.reuse, R28, 0x2 ;  /* 0x0000001c1f1e7211 */ /* 0x040fe400078c10ff */
[----:B------:R-:W-:Y:S02]  /*140d0*/  ISETP.LT.AND P1, PT, R40, c[0x0][0x17c], !P0 ;  /* 0x00005f0028007a0c */ /* 0x000fe40004721270 */
[----:B--2---:R-:W-:-:S02]  /*140e0*/  IADD3 R5, R31, c[0x0][0x198], RZ ;  /* 0x000066001f057a10 */ /* 0x004fc40007ffe0ff */
[-C--:B------:R-:W-:Y:S02]  /*140f0*/  LEA.HI.X.SX32 R31, R31, R29.reuse, 0x2, P6 ;  /* 0x0000001d1f1f7211 */ /* 0x080fe400030f16ff */
[CC--:B------:R-:W-:Y:S02]  /*14100*/  LEA R4, P6, R5.reuse, R28.reuse, 0x2 ;  /* 0x0000001c05047211 */ /* 0x0c0fe400078c10ff */
[C---:B------:R-:W-:Y:S02]  /*14110*/  IADD3 R41, R5.reuse, c[0x0][0x198], RZ ;  /* 0x0000660005297a10 */ /* 0x040fe40007ffe0ff */
[----:B------:R-:W-:Y:S01]  /*14120*/  IADD3 R40, R204, 0x12, RZ ;  /* 0x00000012cc287810 */ /* 0x000fe20007ffe0ff */
[----:B------:R1:W-:Y:S01]  /*14130*/  @P3 STG.E [R34.64], R57 ;  /* 0x0000003922003986 */ /* 0x0003e2000c101904 */
[----:B------:R-:W-:Y:S02]  /*14140*/  LEA.HI.X.SX32 R5, R5, R29, 0x2, P6 ;  /* 0x0000001d05057211 */ /* 0x000fe400030f16ff */
[----:B---3--:R-:W-:Y:S01]  /*14150*/  LEA R32, P6, R41, R28, 0x2 ;  /* 0x0000001c29207211 */ /* 0x008fe200078c10ff */
[----:B------:R2:W-:Y:S01]  /*14160*/  @P5 STG.E [R30.64], R54 ;  /* 0x000000361e005986 */ /* 0x0005e2000c101904 */
[----:B------:R-:W-:-:S02]  /*14170*/  ISETP.LT.AND P4, PT, R40, c[0x0][0x17c], !P0 ;  /* 0x00005f0028007a0c */ /* 0x000fc40004781270 */
[C---:B------:R-:W-:Y:S01]  /*14180*/  IADD3 R40, R204.reuse, 0x14, RZ ;  /* 0x00000014cc287810 */ /* 0x040fe20007ffe0ff */
[----:B------:R3:W-:Y:S01]  /*14190*/  @P1 STG.E [R4.64], R55 ;  /* 0x0000003704001986 */ /* 0x0007e2000c101904 */
[----:B-1----:R-:W-:Y:S02]  /*141a0*/  IADD3 R34, R204, 0x16, RZ ;  /* 0x00000016cc227810 */ /* 0x002fe40007ffe0ff */
[C---:B------:R-:W-:Y:S02]  /*141b0*/  IADD3 R35, R41.reuse, c[0x0][0x198], RZ ;  /* 0x0000660029237a10 */ /* 0x040fe40007ffe0ff */
[----:B------:R-:W-:Y:S02]  /*141c0*/  LEA.HI.X.SX32 R33, R41, R29, 0x2, P6 ;  /* 0x0000001d29217211 */ /* 0x000fe400030f16ff */
[----:B------:R-:W-:Y:S02]  /*141d0*/  ISETP.LT.AND P1, PT, R34, c[0x0][0x17c], !P0 ;  /* 0x00005f0022007a0c */ /* 0x000fe40004721270 */
[----:B------:R-:W-:-:S02]  /*141e0*/  LEA R34, P6, R35, R28, 0x2 ;  /* 0x0000001c23227211 */ /* 0x000fc400078c10ff */
[----:B------:R-:W-:Y:S02]  /*141f0*/  ISETP.LT.AND P3, PT, R40, c[0x0][0x17c], !P0 ;  /* 0x00005f0028007a0c */ /* 0x000fe40004761270 */
[C---:B--2---:R-:W-:Y:S02]  /*14200*/  IADD3 R31, R35.reuse, c[0x0][0x198], RZ ;  /* 0x00006600231f7a10 */ /* 0x044fe40007ffe0ff */
[-C--:B------:R-:W-:Y:S02]  /*14210*/  LEA.HI.X.SX32 R35, R35, R29.reuse, 0x2, P6 ;  /* 0x0000001d23237211 */ /* 0x080fe400030f16ff */
[C---:B------:R-:W-:Y:S02]  /*14220*/  LEA R30, P6, R31.reuse, R28, 0x2 ;  /* 0x0000001c1f1e7211 */ /* 0x040fe400078c10ff */
[C---:B------:R-:W-:Y:S02]  /*14230*/  IADD3 R41, R31.reuse, c[0x0][0x198], RZ ;  /* 0x000066001f297a10 */ /* 0x040fe40007ffe0ff */
[----:B------:R-:W-:Y:S01]  /*14240*/  IADD3 R40, R204, 0x15, RZ ;  /* 0x00000015cc287810 */ /* 0x000fe20007ffe0ff */
[----:B------:R1:W-:Y:S01]  /*14250*/  @P4 STG.E [R32.64], R50 ;  /* 0x0000003220004986 */ /* 0x0003e2000c101904 */
[----:B------:R-:W-:-:S02]  /*14260*/  LEA.HI.X.SX32 R31, R31, R29, 0x2, P6 ;  /* 0x0000001d1f1f7211 */ /* 0x000fc400030f16ff */
[C---:B---3--:R-:W-:Y:S01]  /*14270*/  LEA R4, P6, R41.reuse, R28, 0x2 ;  /* 0x0000001c29047211 */ /* 0x048fe200078c10ff */
[----:B------:R2:W-:Y:S01]  /*14280*/  @P2 STG.E [R34.64], R51 ;  /* 0x0000003322002986 */ /* 0x0005e2000c101904 */
[----:B------:R-:W-:Y:S02]  /*14290*/  ISETP.LT.AND P5, PT, R40, c[0x0][0x17c], !P0 ;  /* 0x00005f0028007a0c */ /* 0x000fe400047a1270 */
[C---:B------:R-:W-:Y:S01]  /*142a0*/  IADD3 R40, R204.reuse, 0x17, RZ ;  /* 0x00000017cc287810 */ /* 0x040fe20007ffe0ff */
[----:B------:R3:W-:Y:S01]  /*142b0*/  @P3 STG.E [R30.64], R6 ;  /* 0x000000061e003986 */ /* 0x0007e2000c101904 */
[----:B-1----:R-:W-:Y:S02]  /*142c0*/  IADD3 R32, R204, 0x19, RZ ;  /* 0x00000019cc207810 */ /* 0x002fe40007ffe0ff */
[C---:B------:R-:W-:Y:S02]  /*142d0*/  IADD3 R33, R41.reuse, c[0x0][0x198], RZ ;  /* 0x0000660029217a10 */ /* 0x040fe40007ffe0ff */
[----:B------:R-:W-:-:S02]  /*142e0*/  LEA.HI.X.SX32 R5, R41, R29, 0x2, P6 ;  /* 0x0000001d29057211 */ /* 0x000fc400030f16ff */
[----:B------:R-:W-:Y:S02]  /*142f0*/  ISETP.LT.AND P3, PT, R32, c[0x0][0x17c], !P0 ;  /* 0x00005f0020007a0c */ /* 0x000fe40004761270 */
[C---:B------:R-:W-:Y:S02]  /*14300*/  LEA R32, P6, R33.reuse, R28, 0x2 ;  /* 0x0000001c21207211 */ /* 0x040fe400078c10ff */
[----:B------:R-:W-:Y:S02]  /*14310*/  ISETP.LT.AND P4, PT, R40, c[0x0][0x17c], !P0 ;  /* 0x00005f0028007a0c */ /* 0x000fe40004781270 */
[C---:B--2---:R-:W-:Y:S02]  /*14320*/  IADD3 R35, R33.reuse, c[0x0][0x198], RZ ;  /* 0x0000660021237a10 */ /* 0x044fe40007ffe0ff */
[----:B------:R-:W-:Y:S02]  /*14330*/  IADD3 R40, R204, 0x18, RZ ;  /* 0x00000018cc287810 */ /* 0x000fe40007ffe0ff */
[----:B------:R-:W-:-:S02]  /*14340*/  LEA.HI.X.SX32 R33, R33, R29, 0x2, P6 ;  /* 0x0000001d21217211 */ /* 0x000fc400030f16ff */
[CC--:B------:R-:W-:Y:S02]  /*14350*/  LEA R34, P6, R35.reuse, R28.reuse, 0x2 ;  /* 0x0000001c23227211 */ /* 0x0c0fe400078c10ff */
[----:B------:R-:W-:Y:S02]  /*14360*/  ISETP.LT.AND P2, PT, R40, c[0x0][0x17c], !P0 ;  /* 0x00005f0028007a0c */ /* 0x000fe40004741270 */
[C---:B------:R-:W-:Y:S01]  /*14370*/  IADD3 R41, R35.reuse, c[0x0][0x198], RZ ;  /* 0x0000660023297a10 */ /* 0x040fe20007ffe0ff */
[----:B------:R1:W-:Y:S01]  /*14380*/  @P5 STG.E [R4.64], R7 ;  /* 0x0000000704005986 */ /* 0x0003e2000c101904 */
[----:B------:R-:W-:Y:S02]  /*14390*/  LEA.HI.X.SX32 R35, R35, R29, 0x2, P6 ;  /* 0x0000001d23237211 */ /* 0x000fe400030f16ff */
[----:B---3--:R-:W-:Y:S01]  /*143a0*/  LEA R30, P6, R41, R28, 0x2 ;  /* 0x0000001c291e7211 */ /* 0x008fe200078c10ff */
[----:B------:R2:W-:Y:S01]  /*143b0*/  @P1 STG.E [R32.64], R74 ;  /* 0x0000004a20001986 */ /* 0x0005e2000c101904 */
[----:B------:R-:W-:-:S02]  /*143c0*/  IADD3 R40, R204, 0x1a, RZ ;  /* 0x0000001acc287810 */ /* 0x000fc40007ffe0ff */
[C---:B------:R-:W-:Y:S01]  /*143d0*/  LEA.HI.X.SX32 R31, R41.reuse, R29, 0x2, P6 ;  /* 0x0000001d291f7211 */ /* 0x040fe200030f16ff */
[----:B------:R-:W-:Y:S01]  /*143e0*/  @P4 STG.E [R34.64], R75 ;  /* 0x0000004b22004986 */ /* 0x000fe2000c101904 */
[----:B-1----:R-:W-:Y:S02]  /*143f0*/  IADD3 R4, R204, 0x1c, RZ ;  /* 0x0000001ccc047810 */ /* 0x002fe40007ffe0ff */
[----:B------:R-:W-:Y:S02]  /*14400*/  IADD3 R5, R41, c[0x0][0x198], RZ ;  /* 0x0000660029057a10 */ /* 0x000fe40007ffe0ff */
[----:B------:R-:W-:Y:S02]  /*14410*/  ISETP.LT.AND P4, PT, R4, c[0x0][0x17c], !P0 ;  /* 0x00005f0004007a0c */ /* 0x000fe40004781270 */
[----:B------:R-:W-:Y:S02]  /*14420*/  IADD3 R6, R204, 0x1d, RZ ;  /* 0x0000001dcc067810 */ /* 0x000fe40007ffe0ff */
[----:B------:R-:W-:-:S02]  /*14430*/  LEA R4, P6, R5, R28, 0x2 ;  /* 0x0000001c05047211 */ /* 0x000fc400078c10ff */
[----:B------:R-:W-:Y:S02]  /*14440*/  ISETP.LT.AND P5, PT, R40, c[0x0][0x17c], !P0 ;  /* 0x00005f0028007a0c */ /* 0x000fe400047a1270 */
[C---:B------:R-:W-:Y:S01]  /*14450*/  IADD3 R7, R5.reuse, c[0x0][0x198], RZ ;  /* 0x0000660005077a10 */ /* 0x040fe20007ffe0ff */
[----:B------:R1:W-:Y:S01]  /*14460*/  @P2 STG.E [R30.64], R70 ;  /* 0x000000461e002986 */ /* 0x0003e2000c101904 */
[----:B------:R-:W-:Y:S02]  /*14470*/  LEA.HI.X.SX32 R5, R5, R29, 0x2, P6 ;  /* 0x0000001d05057211 */ /* 0x000fe400030f16ff */
[----:B------:R-:W-:Y:S02]  /*14480*/  ISETP.LT.AND P2, PT, R6, c[0x0][0x17c], !P0 ;  /* 0x00005f0006007a0c */ /* 0x000fe40004741270 */
[----:B------:R-:W-:Y:S02]  /*14490*/  LEA R6, P6, R7, R28, 0x2 ;  /* 0x0000001c07067211 */ /* 0x000fe400078c10ff */
[----:B--2---:R-:W-:-:S02]  /*144a0*/  IADD3 R32, R204, 0x1e, RZ ;  /* 0x0000001ecc207810 */ /* 0x004fc40007ffe0ff */
[C---:B------:R-:W-:Y:S01]  /*144b0*/  IADD3 R33, R7.reuse, c[0x0][0x198], RZ ;  /* 0x0000660007217a10 */ /* 0x040fe20007ffe0ff */
[----:B------:R2:W-:Y:S01]  /*144c0*/  @P3 STG.E [R4.64], R71 ;  /* 0x0000004704003986 */ /* 0x0005e2000c101904 */
[----:B------:R-:W-:Y:S02]  /*144d0*/  IADD3 R40, R204, 0x1b, RZ ;  /* 0x0000001bcc287810 */ /* 0x000fe40007ffe0ff */
[----:B------:R-:W-:Y:S02]  /*144e0*/  LEA.HI.X.SX32 R7, R7, R29, 0x2, P6 ;  /* 0x0000001d07077211 */ /* 0x000fe400030f16ff */
[----:B------:R-:W-:Y:S02]  /*144f0*/  ISETP.LT.AND P3, PT, R32, c[0x0][0x17c], !P0 ;  /* 0x00005f0020007a0c */ /* 0x000fe40004761270 */
[----:B------:R-:W-:Y:S02]  /*14500*/  LEA R32, P6, R33, R28, 0x2 ;  /* 0x0000001c21207211 */ /* 0x000fe400078c10ff */
[----:B-1----:R-:W-:-:S02]  /*14510*/  IADD3 R30, R204, 0x1f, RZ ;  /* 0x0000001fcc1e7810 */ /* 0x002fc40007ffe0ff */
[C---:B------:R-:W-:Y:S01]  /*14520*/  IADD3 R31, R33.reuse, c[0x0][0x198], RZ ;  /* 0x00006600211f7a10 */ /* 0x040fe20007ffe0ff */
[----:B------:R1:W-:Y:S01]  /*14530*/  @P5 STG.E [R6.64], R66 ;  /* 0x0000004206005986 */ /* 0x0003e2000c101904 */
[----:B------:R-:W-:Y:S02]  /*14540*/  ISETP.LT.AND P1, PT, R40, c[0x0][0x17c], !P0 ;  /* 0x00005f0028007a0c */ /* 0x000fe40004721270 */
[----:B------:R-:W-:Y:S02]  /*14550*/  LEA.HI.X.SX32 R33, R33, R29, 0x2, P6 ;  /* 0x0000001d21217211 */ /* 0x000fe400030f16ff */
[----:B------:R-:W-:Y:S02]  /*14560*/  ISETP.LT.AND P5, PT, R30, c[0x0][0x17c], !P0 ;  /* 0x00005f001e007a0c */ /* 0x000fe400047a1270 */
[C---:B------:R-:W-:Y:S02]  /*14570*/  LEA R30, P6, R31.reuse, R28, 0x2 ;  /* 0x0000001c1f1e7211 */ /* 0x040fe400078c10ff */
[----:B--2---:R-:W-:-:S02]  /*14580*/  IADD3 R5, R31, c[0x0][0x198], RZ ;  /* 0x000066001f057a10 */ /* 0x004fc40007ffe0ff */
[-C--:B------:R-:W-:Y:S02]  /*14590*/  LEA.HI.X.SX32 R31, R31, R29.reuse, 0x2, P6 ;  /* 0x0000001d1f1f7211 */ /* 0x080fe400030f16ff */
[CC--:B------:R-:W-:Y:S02]  /*145a0*/  LEA R4, P6, R5.reuse, R28.reuse, 0x2 ;  /* 0x0000001c05047211 */ /* 0x0c0fe400078c10ff */
[C---:B------:R-:W-:Y:S01]  /*145b0*/  IADD3 R35, R5.reuse, c[0x0][0x198], RZ ;  /* 0x0000660005237a10 */ /* 0x040fe20007ffe0ff */
[----:B------:R2:W-:Y:S01]  /*145c0*/  @P1 STG.E [R32.64], R67 ;  /* 0x0000004320001986 */ /* 0x0005e2000c101904 */
[----:B------:R-:W-:Y:S02]  /*145d0*/  LEA.HI.X.SX32 R5, R5, R29, 0x2, P6 ;  /* 0x0000001d05057211 */ /* 0x000fe400030f16ff */
[----:B-1----:R-:W-:Y:S01]  /*145e0*/  LEA R6, P6, R35, R28, 0x2 ;  /* 0x0000001c23067211 */ /* 0x002fe200078c10ff */
[----:B------:R1:W-:Y:S01]  /*145f0*/  @P4 STG.E [R30.64], R62 ;  /* 0x0000003e1e004986 */ /* 0x0003e2000c101904 */
[----:B------:R-:W-:-:S02]  /*14600*/  IADD3 R34, R204, 0x20, RZ ;  /* 0x00000020cc227810 */ /* 0x000fc40007ffe0ff */
[C---:B------:R-:W-:Y:S01]  /*14610*/  LEA.HI.X.SX32 R7, R35.reuse, R29, 0x2, P6 ;  /* 0x0000001d23077211 */ /* 0x040fe200030f16ff */
[----:B------:R3:W-:Y:S01]  /*14620*/  @P2 STG.E [R4.64], R63 ;  /* 0x0000003f04002986 */ /* 0x0007e2000c101904 */
[----:B--2---:R-:W-:Y:S02]  /*14630*/  IADD3 R32, R204, 0x22, RZ ;  /* 0x00000022cc207810 */ /* 0x004fe40007ffe0ff */
[----:B------:R-:W-:Y:S02]  /*14640*/  IADD3 R33, R35, c[0x0][0x198], RZ ;  /* 0x0000660023217a10 */ /* 0x000fe40007ffe0ff */
[----:B------:R-:W-:Y:S02]  /*14650*/  ISETP.LT.AND P2, PT, R32, c[0x0][0x17c], !P0 ;  /* 0x00005f0020007a0c */ /* 0x000fe40004741270 */
[----:B------:R-:W-:Y:S02]  /*14660*/  LEA R32, P6, R33, R28, 0x2 ;  /* 0x0000001c21207211 */ /* 0x000fe400078c10ff */
[----:B------:R-:W-:-:S02]  /*14670*/  ISETP.LT.AND P1, PT, R34, c[0x0][0x17c], !P0 ;  /* 0x00005f0022007a0c */ /* 0x000fc40004721270 */
[C---:B-1----:R-:W-:Y:S02]  /*14680*/  IADD3 R31, R33.reuse, c[0x0][0x198], RZ ;  /* 0x00006600211f7a10 */ /* 0x042fe40007ffe0ff */
        /* <DEDUP_REMOVED lines=15> */
[CC--:B------:R-:W-:Y:S02]  /*14780*/  LEA R6, P6, R7.reuse, R28.reuse, 0x2 ;  /* 0x0000001c07067211 */ /* 0x0c0fe400078c10ff */
[----:B------:R-:W-:Y:S02]  /*14790*/  ISETP.LT.AND P3, PT, R34, c[0x0][0x17c], !P0 ;  /* 0x00005f0022007a0c */ /* 0x000fe40004761270 */
[C---:B--2---:R-:W-:Y:S02]  /*147a0*/  IADD3 R33, R7.reuse, c[0x0][0x198], RZ ;  /* 0x0000660007217a10 */ /* 0x044fe40007ffe0ff */
[----:B------:R-:W-:Y:S02]  /*147b0*/  LEA.HI.X.SX32 R7, R7, R29, 0x2, P6 ;  /* 0x0000001d07077211 */ /* 0x000fe400030f16ff */
[----:B------:R-:W-:-:S02]  /*147c0*/  LEA R32, P6, R33, R28, 0x2 ;  /* 0x0000001c21207211 */ /* 0x000fc400078c10ff */
[C---:B------:R-:W-:Y:S02]  /*147d0*/  IADD3 R35, R33.reuse, c[0x0][0x198], RZ ;  /* 0x0000660021237a10 */ /* 0x040fe40007ffe0ff */
[----:B------:R-:W-:Y:S01]  /*147e0*/  IADD3 R34, R204, 0x24, RZ ;  /* 0x00000024cc227810 */ /* 0x000fe20007ffe0ff */
[----:B------:R1:W-:Y:S01]  /*147f0*/  @P4 STG.E [R4.64], R105 ;  /* 0x0000006904004986 */ /* 0x0003e2000c101904 */
[----:B------:R-:W-:Y:S02]  /*14800*/  LEA.HI.X.SX32 R33, R33, R29, 0x2, P6 ;  /* 0x0000001d21217211 */ /* 0x000fe400030f16ff */
[----:B---3--:R-:W-:Y:S01]  /*14810*/  LEA R30, P6, R35, R28, 0x2 ;  /* 0x0000001c231e7211 */ /* 0x008fe200078c10ff */
        /* <DEDUP_REMOVED lines=221> */
[----:B------:R-:W-:Y:S01]  /*155f0*/  @P5 STG.E [R32.64], R25 ;  /* 0x0000001920005986 */ /* 0x000fe2000c101904 */
[----:B-1----:R-:W-:Y:S02]  /*15600*/  IADD3 R4, R204, 0x4c, RZ ;  /* 0x0000004ccc047810 */ /* 0x002fe40007ffe0ff */
[C---:B------:R-:W-:Y:S02]  /*15610*/  IADD3 R5, R35.reuse, c[0x0][0x198], RZ ;  /* 0x0000660023057a10 */ /* 0x040fe40007ffe0ff */
[----:B------:R-:W-:Y:S02]  /*15620*/  LEA.HI.X.SX32 R31, R35, R29, 0x2, P6 ;  /* 0x0000001d231f7211 */ /* 0x000fe400030f16ff */
[----:B------:R-:W-:Y:S02]  /*15630*/  ISETP.LT.AND P5, PT, R4, c[0x0][0x17c], !P0 ;  /* 0x00005f0004007a0c */ /* 0x000fe400047a1270 */
[----:B------:R-:W-:-:S02]  /*15640*/  LEA R4, P6, R5, R28, 0x2 ;  /* 0x0000001c05047211 */ /* 0x000fc400078c10ff */
[----:B------:R-:W-:Y:S02]  /*15650*/  ISETP.LT.AND P3, PT, R34, c[0x0][0x17c], !P0 ;  /* 0x00005f0022007a0c */ /* 0x000fe40004761270 */
[----:B------:R-:W-:Y:S02]  /*15660*/  IADD3 R34, R204, 0x4d, RZ ;  /* 0x0000004dcc227810 */ /* 0x000fe40007ffe0ff */
[C---:B--2---:R-:W-:Y:S01]  /*15670*/  IADD3 R7, R5.reuse, c[0x0][0x198], RZ ;  /* 0x0000660005077a10 */ /* 0x044fe20007ffe0ff */
[----:B------:R1:W-:Y:S01]  /*15680*/  @P1 STG.E [R30.64], R20 ;  /* 0x000000141e001986 */ /* 0x0003e2000c101904 */
        /* <DEDUP_REMOVED lines=8> */
[C---:B------:R-:W-:Y:S02]  /*15710*/  LEA R24, P6, R34.reuse, R28, 0x2 ;  /* 0x0000001c22187211 */ /* 0x040fe400078c10ff */
[----:B-1----:R-:W-:-:S02]  /*15720*/  IADD3 R31, R34, c[0x0][0x198], RZ ;  /* 0x00006600221f7a10 */ /* 0x002fc40007ffe0ff */
[-C--:B------:R-:W-:Y:S02]  /*15730*/  LEA.HI.X.SX32 R25, R34, R29.reuse, 0x2, P6 ;  /* 0x0000001d22197211 */ /* 0x080fe400030f16ff */
[C---:B------:R-:W-:Y:S02]  /*15740*/  LEA R30, P6, R31.reuse, R28, 0x2 ;  /* 0x0000001c1f1e7211 */ /* 0x040fe400078c10ff */
[----:B------:R-:W-:Y:S02]  /*15750*/  IADD3 R20, R204, 0x4f, RZ ;  /* 0x0000004fcc147810 */ /* 0x000fe40007ffe0ff */
[C---:B--2---:R-:W-:Y:S01]  /*15760*/  IADD3 R5, R31.reuse, c[0x0][0x198], RZ ;  /* 0x000066001f057a10 */ /* 0x044fe20007ffe0ff */
[----:B------:R1:W-:Y:S01]  /*15770*/  @P2 STG.E [R6.64], R16 ;  /* 0x0000001006002986 */ /* 0x0003e2000c101904 */
[----:B------:R-:W-:Y:S02]  /*15780*/  LEA.HI.X.SX32 R31, R31, R29, 0x2, P6 ;  /* 0x0000001d1f1f7211 */ /* 0x000fe400030f16ff */
[----:B------:R-:W-:-:S02]  /*15790*/  ISETP.LT.AND P2, PT, R20, c[0x0][0x17c], !P0 ;  /* 0x00005f0014007a0c */ /* 0x000fc40004741270 */
[CC--:B------:R-:W-:Y:S02]  /*157a0*/  LEA R4, P6, R5.reuse, R28.reuse, 0x2 ;  /* 0x0000001c05047211 */ /* 0x0c0fe400078c10ff */
[----:B------:R-:W-:Y:S02]  /*157b0*/  IADD3 R20, R204, 0x50, RZ ;  /* 0x00000050cc147810 */ /* 0x000fe40007ffe0ff */
[C---:B------:R-:W-:Y:S01]  /*157c0*/  IADD3 R21, R5.reuse, c[0x0][0x198], RZ ;  /* 0x0000660005157a10 */ /* 0x040fe20007ffe0ff */
[----:B------:R2:W-:Y:S01]  /*157d0*/  @P3 STG.E [R24.64], R17 ;  /* 0x0000001118003986 */ /* 0x0005e2000c101904 */
[----:B------:R-:W-:Y:S02]  /*157e0*/  LEA.HI.X.SX32 R5, R5, R29, 0x2, P6 ;  /* 0x0000001d05057211 */ /* 0x000fe400030f16ff */
[----:B------:R-:W-:Y:S02]  /*157f0*/  ISETP.LT.AND P3, PT, R20, c[0x0][0x17c], !P0 ;  /* 0x00005f0014007a0c */ /* 0x000fe40004761270 */
[----:B-1----:R-:W-:-:S02]  /*15800*/  LEA R6, P6, R21, R28, 0x2 ;  /* 0x0000001c15067211 */ /* 0x002fc400078c10ff */
[C---:B------:R-:W-:Y:S02]  /*15810*/  IADD3 R20, R204.reuse, 0x51, RZ ;  /* 0x00000051cc147810 */ /* 0x040fe40007ffe0ff */
[----:B------:R-:W-:Y:S01]  /*15820*/  IADD3 R16, R204, 0x52, RZ ;  /* 0x00000052cc107810 */ /* 0x000fe20007ffe0ff */
[----:B------:R-:W-:Y:S01]  /*15830*/  @P5 STG.E [R30.64], R12 ;  /* 0x0000000c1e005986 */ /* 0x000fe2000c101904 */
[C---:B--2---:R-:W-:Y:S02]  /*15840*/  IADD3 R17, R21.reuse, c[0x0][0x198], RZ ;  /* 0x0000660015117a10 */ /* 0x044fe40007ffe0ff */
[----:B------:R-:W-:Y:S01]  /*15850*/  LEA.HI.X.SX32 R7, R21, R29, 0x2, P6 ;  /* 0x0000001d15077211 */ /* 0x000fe200030f16ff */
[----:B------:R1:W-:Y:S01]  /*15860*/  @P1 STG.E [R4.64], R13 ;  /* 0x0000000d04001986 */ /* 0x0003e2000c101904 */
[----:B------:R-:W-:Y:S02]  /*15870*/  ISETP.LT.AND P5, PT, R20, c[0x0][0x17c], !P0 ;  /* 0x00005f0014007a0c */ /* 0x000fe400047a1270 */
[----:B------:R-:W-:-:S02]  /*15880*/  ISETP.LT.AND P1, PT, R16, c[0x0][0x17c], !P0 ;  /* 0x00005f0010007a0c */ /* 0x000fc40004721270 */
[----:B------:R-:W-:Y:S02]  /*15890*/  IADD3 R20, R204, 0x53, RZ ;  /* 0x00000053cc147810 */ /* 0x000fe40007ffe0ff */
[CC--:B------:R-:W-:Y:S02]  /*158a0*/  LEA R16, P6, R17.reuse, R28.reuse, 0x2 ;  /* 0x0000001c11107211 */ /* 0x0c0fe400078c10ff */
[C---:B------:R-:W-:Y:S01]  /*158b0*/  IADD3 R21, R17.reuse, c[0x0][0x198], RZ ;  /* 0x0000660011157a10 */ /* 0x040fe20007ffe0ff */
[----:B------:R2:W-:Y:S01]  /*158c0*/  @P4 STG.E [R6.64], R8 ;  /* 0x0000000806004986 */ /* 0x0005e2000c101904 */
[----:B------:R-:W-:Y:S02]  /*158d0*/  LEA.HI.X.SX32 R17, R17, R29, 0x2, P6 ;  /* 0x0000001d11117211 */ /* 0x000fe400030f16ff */
[----:B------:R-:W-:Y:S02]  /*158e0*/  ISETP.LT.AND P4, PT, R20, c[0x0][0x17c], !P0 ;  /* 0x00005f0014007a0c */ /* 0x000fe40004781270 */
[----:B------:R-:W-:-:S02]  /*158f0*/  LEA R20, P6, R21, R28, 0x2 ;  /* 0x0000001c15147211 */ /* 0x000fc400078c10ff */
[C---:B------:R-:W-:Y:S02]  /*15900*/  IADD3 R24, R21.reuse, c[0x0][0x198], RZ ;  /* 0x0000660015187a10 */ /* 0x040fe40007ffe0ff */
[-C--:B------:R-:W-:Y:S02]  /*15910*/  LEA.HI.X.SX32 R21, R21, R29.reuse, 0x2, P6 ;  /* 0x0000001d15157211 */ /* 0x080fe400030f16ff */
[----:B-1----:R-:W-:Y:S02]  /*15920*/  LEA R4, P6, R24, R28, 0x2 ;  /* 0x0000001c18047211 */ /* 0x002fe400078c10ff */
[----:B--2---:R-:W-:Y:S01]  /*15930*/  IADD3 R6, R204, 0x55, RZ ;  /* 0x00000055cc067810 */ /* 0x004fe20007ffe0ff */
[----:B------:R1:W-:Y:S01]  /*15940*/  @P2 STG.E [R16.64], R9 ;  /* 0x0000000910002986 */ /* 0x0003e2000c101904 */
[C---:B------:R-:W-:Y:S02]  /*15950*/  IADD3 R7, R24.reuse, c[0x0][0x198], RZ ;  /* 0x0000660018077a10 */ /* 0x040fe40007ffe0ff */
[----:B------:R-:W-:Y:S01]  /*15960*/  LEA.HI.X.SX32 R5, R24, R29, 0x2, P6 ;  /* 0x0000001d18057211 */ /* 0x000fe200030f16ff */
[----:B------:R-:W-:Y:S01]  /*15970*/  @P3 STG.E [R20.64], R114 ;  /* 0x0000007214003986 */ /* 0x000fe2000c101904 */
[----:B------:R-:W-:-:S02]  /*15980*/  ISETP.LT.AND P3, PT, R6, c[0x0][0x17c], !P0 ;  /* 0x00005f0006007a0c */ /* 0x000fc40004761270 */
[C---:B------:R-:W-:Y:S02]  /*15990*/  IADD3 R8, R204.reuse, 0x56, RZ ;  /* 0x00000056cc087810 */ /* 0x040fe40007ffe0ff */
[C---:B------:R-:W-:Y:S02]  /*159a0*/  LEA R6, P6, R7.reuse, R28, 0x2 ;  /* 0x0000001c07067211 */ /* 0x040fe400078c10ff */
[----:B------:R-:W-:Y:S02]  /*159b0*/  IADD3 R12, R204, 0x54, RZ ;  /* 0x00000054cc0c7810 */ /* 0x000fe40007ffe0ff */
[C---:B-1----:R-:W-:Y:S01]  /*159c0*/  IADD3 R9, R7.reuse, c[0x0][0x198], RZ ;  /* 0x0000660007097a10 */ /* 0x042fe20007ffe0ff */
[----:B------:R1:W-:Y:S01]  /*159d0*/  @P5 STG.E [R4.64], R115 ;  /* 0x0000007304005986 */ /* 0x0003e2000c101904 */
[----:B------:R-:W-:Y:S02]  /*159e0*/  LEA.HI.X.SX32 R7, R7, R29, 0x2, P6 ;  /* 0x0000001d07077211 */ /* 0x000fe400030f16ff */
[----:B------:R-:W-:-:S02]  /*159f0*/  ISETP.LT.AND P5, PT, R8, c[0x0][0x17c], !P0 ;  /* 0x00005f0008007a0c */ /* 0x000fc400047a1270 */
[----:B------:R-:W-:Y:S02]  /*15a00*/  ISETP.LT.AND P2, PT, R12, c[0x0][0x17c], !P0 ;  /* 0x00005f000c007a0c */ /* 0x000fe40004741270 */
[C---:B------:R-:W-:Y:S02]  /*15a10*/  LEA R8, P6, R9.reuse, R28, 0x2 ;  /* 0x0000001c09087211 */ /* 0x040fe400078c10ff */
[----:B------:R-:W-:Y:S02]  /*15a20*/  IADD3 R12, R204, 0x57, RZ ;  /* 0x00000057cc0c7810 */ /* 0x000fe40007ffe0ff */
[C---:B------:R-:W-:Y:S01]  /*15a30*/  IADD3 R13, R9.reuse, c[0x0][0x198], RZ ;  /* 0x00006600090d7a10 */ /* 0x040fe20007ffe0ff */
[----:B------:R2:W-:Y:S01]  /*15a40*/  @P1 STG.E [R6.64], R110 ;  /* 0x0000006e06001986 */ /* 0x0005e2000c101904 */
[----:B------:R-:W-:Y:S02]  /*15a50*/  LEA.HI.X.SX32 R9, R9, R29, 0x2, P6 ;  /* 0x0000001d09097211 */ /* 0x000fe400030f16ff */
[----:B------:R-:W-:-:S02]  /*15a60*/  ISETP.LT.AND P1, PT, R12, c[0x0][0x17c], !P0 ;  /* 0x00005f000c007a0c */ /* 0x000fc40004721270 */
[CC--:B------:R-:W-:Y:S02]  /*15a70*/  LEA R12, P6, R13.reuse, R28.reuse, 0x2 ;  /* 0x0000001c0d0c7211 */ /* 0x0c0fe400078c10ff */
[----:B-1----:R-:W-:Y:S02]  /*15a80*/  IADD3 R4, R204, 0x58, RZ ;  /* 0x00000058cc047810 */ /* 0x002fe40007ffe0ff */
[C---:B------:R-:W-:Y:S01]  /*15a90*/  IADD3 R5, R13.reuse, c[0x0][0x198], RZ ;  /* 0x000066000d057a10 */ /* 0x040fe20007ffe0ff */
[----:B------:R1:W-:Y:S01]  /*15aa0*/  @P4 STG.E [R8.64], R111 ;  /* 0x0000006f08004986 */ /* 0x0003e2000c101904 */
[----:B------:R-:W-:Y:S02]  /*15ab0*/  LEA.HI.X.SX32 R13, R13, R29, 0x2, P6 ;  /* 0x0000001d0d0d7211 */ /* 0x000fe400030f16ff */
[----:B------:R-:W-:Y:S02]  /*15ac0*/  ISETP.LT.AND P4, PT, R4, c[0x0][0x17c], !P0 ;  /* 0x00005f0004007a0c */ /* 0x000fe40004781270 */
[----:B------:R-:W-:-:S02]  /*15ad0*/  LEA R4, P6, R5, R28, 0x2 ;  /* 0x0000001c05047211 */ /* 0x000fc400078c10ff */
[C---:B--2---:R-:W-:Y:S02]  /*15ae0*/  IADD3 R7, R5.reuse, c[0x0][0x198], RZ ;  /* 0x0000660005077a10 */ /* 0x044fe40007ffe0ff */
[-C--:B------:R-:W-:Y:S02]  /*15af0*/  LEA.HI.X.SX32 R5, R5, R29.reuse, 0x2, P6 ;  /* 0x0000001d05057211 */ /* 0x080fe400030f16ff */
[C---:B------:R-:W-:Y:S02]  /*15b00*/  LEA R6, P6, R7.reuse, R28, 0x2 ;  /* 0x0000001c07067211 */ /* 0x040fe400078c10ff */
[----:B------:R-:W-:Y:S02]  /*15b10*/  IADD3 R16, R204, 0x59, RZ ;  /* 0x00000059cc107810 */ /* 0x000fe40007ffe0ff */
[C---:B------:R-:W-:Y:S01]  /*15b20*/  IADD3 R17, R7.reuse, c[0x0][0x198], RZ ;  /* 0x0000660007117a10 */ /* 0x040fe20007ffe0ff */
[----:B------:R2:W-:Y:S01]  /*15b30*/  @P2 STG.E [R12.64], R38 ;  /* 0x000000260c002986 */ /* 0x0005e2000c101904 */
[----:B------:R-:W-:-:S02]  /*15b40*/  LEA.HI.X.SX32 R7, R7, R29, 0x2, P6 ;  /* 0x0000001d07077211 */ /* 0x000fc400030f16ff */
[----:B------:R-:W-:Y:S02]  /*15b50*/  ISETP.LT.AND P2, PT, R16, c[0x0][0x17c], !P0 ;  /* 0x00005f0010007a0c */ /* 0x000fe40004741270 */
[C---:B-1----:R-:W-:Y:S02]  /*15b60*/  LEA R8, P6, R17.reuse, R28, 0x2 ;  /* 0x0000001c11087211 */ /* 0x042fe400078c10ff */
[C---:B------:R-:W-:Y:S01]  /*15b70*/  IADD3 R16, R204.reuse, 0x5a, RZ ;  /* 0x0000005acc107810 */ /* 0x040fe20007ffe0ff */
[----:B------:R1:W-:Y:S01]  /*15b80*/  @P3 STG.E [R4.64], R39 ;  /* 0x0000002704003986 */ /* 0x0003e2000c101904 */
[C---:B------:R-:W-:Y:S02]  /*15b90*/  LEA.HI.X.SX32 R9, R17.reuse, R29, 0x2, P6 ;  /* 0x0000001d11097211 */ /* 0x040fe400030f16ff */
[----:B--2---:R-:W-:Y:S02]  /*15ba0*/  IADD3 R12, R204, 0x5b, RZ ;  /* 0x0000005bcc0c7810 */ /* 0x004fe40007ffe0ff */
[----:B------:R-:W-:Y:S01]  /*15bb0*/  IADD3 R13, R17, c[0x0][0x198], RZ ;  /* 0x00006600110d7a10 */ /* 0x000fe20007ffe0ff */
[----:B------:R-:W-:Y:S01]  /*15bc0*/  @P5 STG.E [R6.64], R26 ;  /* 0x0000001a06005986 */ /* 0x000fe2000c101904 */
[----:B------:R-:W-:-:S02]  /*15bd0*/  ISETP.LT.AND P3, PT, R16, c[0x0][0x17c], !P0 ;  /* 0x00005f0010007a0c */ /* 0x000fc40004761270 */
[----:B------:R-:W-:Y:S02]  /*15be0*/  ISETP.LT.AND P5, PT, R12, c[0x0][0x17c], !P0 ;  /* 0x00005f000c007a0c */ /* 0x000fe400047a1270 */
[----:B------:R-:W-:Y:S02]  /*15bf0*/  IADD3 R16, R204, 0x5c, RZ ;  /* 0x0000005ccc107810 */ /* 0x000fe40007ffe0ff */
[C---:B------:R-:W-:Y:S02]  /*15c00*/  LEA R12, P6, R13.reuse, R28, 0x2 ;  /* 0x0000001c0d0c7211 */ /* 0x040fe400078c10ff */
[C---:B-1----:R-:W-:Y:S01]  /*15c10*/  IADD3 R5, R13.reuse, c[0x0][0x198], RZ ;  /* 0x000066000d057a10 */ /* 0x042fe20007ffe0ff */
        /* <DEDUP_REMOVED lines=10> */
[----:B------:R-:W-:Y:S01]  /*15cc0*/  IADD3 R4, R204, 0x5e, RZ ;  /* 0x0000005ecc047810 */ /* 0x000fe20007ffe0ff */
[----:B------:R3:W-:Y:S01]  /*15cd0*/  @P2 STG.E [R16.64], R23 ;  /* 0x0000001710002986 */ /* 0x0007e2000c101904 */
[C---:B------:R-:W-:Y:S02]  /*15ce0*/  IADD3 R5, R21.reuse, c[0x0][0x198], RZ ;  /* 0x0000660015057a10 */ /* 0x040fe40007ffe0ff */
[----:B------:R-:W-:Y:S02]  /*15cf0*/  LEA.HI.X.SX32 R21, R21, R29, 0x2, P6 ;  /* 0x0000001d15157211 */ /* 0x000fe400030f16ff */
[----:B------:R-:W-:Y:S02]  /*15d00*/  ISETP.LT.AND P2, PT, R4, c[0x0][0x17c], !P0 ;  /* 0x00005f0004007a0c */ /* 0x000fe40004741270 */
[----:B------:R-:W-:Y:S02]  /*15d10*/  IADD3 R4, R204, 0x5f, RZ ;  /* 0x0000005fcc047810 */ /* 0x000fe40007ffe0ff */
[----:B-1----:R-:W-:-:S02]  /*15d20*/  LEA R8, P6, R5, R28, 0x2 ;  /* 0x0000001c05087211 */ /* 0x002fc400078c10ff */
[C---:B--2---:R-:W-:Y:S01]  /*15d30*/  IADD3 R13, R5.reuse, c[0x0][0x198], RZ ;  /* 0x00006600050d7a10 */ /* 0x044fe20007ffe0ff */
[----:B------:R1:W-:Y:S01]  /*15d40*/  @P3 STG.E [R20.64], R18 ;  /* 0x0000001214003986 */ /* 0x0003e2000c101904 */
[----:B------:R-:W-:Y:S02]  /*15d50*/  ISETP.LT.AND P3, PT, R4, c[0x0][0x17c], !P0 ;  /* 0x00005f0004007a0c */ /* 0x000fe40004761270 */
[-C--:B------:R-:W-:Y:S02]  /*15d60*/  LEA.HI.X.SX32 R9, R5, R29.reuse, 0x2, P6 ;  /* 0x0000001d05097211 */ /* 0x080fe400030f16ff */
[----:B------:R-:W2:Y:S01]  /*15d70*/  LDS.128 R4, [R0] ;  /* 0x0000000000047984 */ /* 0x000ea20000000c00 */
[C---:B------:R-:W-:Y:S02]  /*15d80*/  LEA R12, P6, R13.reuse, R28, 0x2 ;  /* 0x0000001c0d0c7211 */ /* 0x040fe400078c10ff */
[C---:B---3--:R-:W-:Y:S02]  /*15d90*/  IADD3 R17, R13.reuse, c[0x0][0x198], RZ ;  /* 0x000066000d117a10 */ /* 0x048fe40007ffe0ff */
[----:B------:R-:W-:-:S02]  /*15da0*/  LEA.HI.X.SX32 R13, R13, R29, 0x2, P6 ;  /* 0x0000001d0d0d7211 */ /* 0x000fc400030f16ff */
[----:B------:R-:W-:Y:S02]  /*15db0*/  IADD3 R22, R204, 0x60, RZ ;  /* 0x00000060cc167810 */ /* 0x000fe40007ffe0ff */
[CC--:B------:R-:W-:Y:S02]  /*15dc0*/  LEA R24, P6, R17.reuse, R28.reuse, 0x2 ;  /* 0x0000001c11187211 */ /* 0x0c0fe400078c10ff */
[C---:B-1----:R-:W-:Y:S01]  /*15dd0*/  IADD3 R18, R17.reuse, c[0x0][0x198], RZ ;  /* 0x0000660011127a10 */ /* 0x042fe20007ffe0ff */
[----:B------:R1:W-:Y:S01]  /*15de0*/  @P5 STG.E [R8.64], R19 ;  /* 0x0000001308005986 */ /* 0x0003e2000c101904 */
[----:B------:R-:W-:Y:S02]  /*15df0*/  LEA.HI.X.SX32 R25, R17, R29, 0x2, P6 ;  /* 0x0000001d11197211 */ /* 0x000fe400030f16ff */
[----:B------:R-:W-:Y:S02]  /*15e00*/  ISETP.LT.AND P5, PT, R22, c[0x0][0x17c], !P0 ;  /* 0x00005f0016007a0c */ /* 0x000fe400047a1270 */
[----:B------:R-:W-:Y:S01]  /*15e10*/  LEA R26, P6, R18, R28, 0x2 ;  /* 0x0000001c121a7211 */ /* 0x000fe200078c10ff */
[----:B------:R-:W3:Y:S01]  /*15e20*/  LDS.128 R20, [R116] ;  /* 0x0000000074147984 */ /* 0x000ee20000000c00 */
[----:B------:R-:W-:-:S02]  /*15e30*/  IADD3 R16, R204, 0x61, RZ ;  /* 0x00000061cc107810 */ /* 0x000fc40007ffe0ff */
[C---:B------:R-:W-:Y:S01]  /*15e40*/  IADD3 R17, R18.reuse, c[0x0][0x198], RZ ;  /* 0x0000660012117a10 */ /* 0x040fe20007ffe0ff */
[----:B------:R4:W-:Y:S01]  /*15e50*/  @P1 STG.E [R12.64], R14 ;  /* 0x0000000e0c001986 */ /* 0x0009e2000c101904 */
[----:B------:R-:W-:Y:S02]  /*15e60*/  LEA.HI.X.SX32 R27, R18, R29, 0x2, P6 ;  /* 0x0000001d121b7211 */ /* 0x000fe400030f16ff */
[----:B------:R-:W-:Y:S01]  /*15e70*/  ISETP.LT.AND P1, PT, R16, c[0x0][0x17c], !P0 ;  /* 0x00005f0010007a0c */ /* 0x000fe20004721270 */
[----:B------:R-:W-:Y:S01]  /*15e80*/  LDS.128 R116, [R116+0x800] ;  /* 0x0008000074747984 */ /* 0x000fe20000000c00 */
[C---:B------:R-:W-:Y:S02]  /*15e90*/  IADD3 R16, R204.reuse, 0x62, RZ ;  /* 0x00000062cc107810 */ /* 0x040fe40007ffe0ff */
[----:B-1----:R-:W-:Y:S01]  /*15ea0*/  IADD3 R9, R204, 0x63, RZ ;  /* 0x00000063cc097810 */ /* 0x002fe20007ffe0ff */
[----:B------:R1:W-:Y:S01]  /*15eb0*/  @P4 STG.E [R24.64], R15 ;  /* 0x0000000f18004986 */ /* 0x0003e2000c101904 */
[----:B------:R-:W-:-:S03]  /*15ec0*/  LEA R8, P6, R17, R28, 0x2 ;  /* 0x0000001c11087211 */ /* 0x000fc600078c10ff */
[----:B------:R1:W-:Y:S01]  /*15ed0*/  @P2 STG.E [R26.64], R10 ;  /* 0x0000000a1a002986 */ /* 0x0003e2000c101904 */
[----:B------:R-:W-:Y:S02]  /*15ee0*/  ISETP.LT.AND P2, PT, R9, c[0x0][0x17c], !P0 ;  /* 0x00005f0009007a0c */ /* 0x000fe40004741270 */
[----:B------:R-:W-:Y:S02]  /*15ef0*/  ISETP.LT.AND P4, PT, R16, c[0x0][0x17c], !P0 ;  /* 0x00005f0010007a0c */ /* 0x000fe40004781270 */
[C---:B----4-:R-:W-:Y:S02]  /*15f00*/  IADD3 R13, R17.reuse, c[0x0][0x198], RZ ;  /* 0x00006600110d7a10 */ /* 0x050fe40007ffe0ff */
[----:B------:R-:W-:Y:S02]  /*15f10*/  LEA.HI.X.SX32 R9, R17, R29, 0x2, P6 ;  /* 0x0000001d11097211 */ /* 0x000fe400030f16ff */
[----:B------:R-:W4:Y:S01]  /*15f20*/  LDS.128 R16, [R3] ;  /* 0x0000000003107984 */ /* 0x000f220000000c00 */
[----:B------:R-:W-:-:S02]  /*15f30*/  LEA R30, P6, R13, R28, 0x2 ;  /* 0x0000001c0d1e7211 */ /* 0x000fc400078c10ff */
[C---:B------:R-:W-:Y:S02]  /*15f40*/  IADD3 R14, R13.reuse, c[0x0][0x198], RZ ;  /* 0x000066000d0e7a10 */ /* 0x040fe40007ffe0ff */
[----:B------:R-:W-:Y:S02]  /*15f50*/  IADD3 R12, R204, 0x64, RZ ;  /* 0x00000064cc0c7810 */ /* 0x000fe40007ffe0ff */
[----:B------:R-:W-:Y:S02]  /*15f60*/  LEA.HI.X.SX32 R31, R13, R29, 0x2, P6 ;  /* 0x0000001d0d1f7211 */ /* 0x000fe400030f16ff */
[C---:B-1----:R-:W-:Y:S02]  /*15f70*/  LEA R24, P6, R14.reuse, R28, 0x2 ;  /* 0x0000001c0e187211 */ /* 0x042fe400078c10ff */
[----:B------:R-:W-:Y:S01]  /*15f80*/  IADD3 R27, R14, c[0x0][0x198], RZ ;  /* 0x000066000e1b7a10 */ /* 0x000fe20007ffe0ff */
[----:B------:R1:W-:Y:S01]  /*15f90*/  @P3 STG.E [R8.64], R11 ;  /* 0x0000000b08003986 */ /* 0x0003e2000c101904 */
[----:B------:R-:W-:-:S02]  /*15fa0*/  ISETP.LT.AND P3, PT, R12, c[0x0][0x17c], !P0 ;  /* 0x00005f000c007a0c */ /* 0x000fc40004761270 */
[----:B------:R-:W-:Y:S02]  /*15fb0*/  IADD3 R10, R204, 0x65, RZ ;  /* 0x00000065cc0a7810 */ /* 0x000fe40007ffe0ff */
[----:B------:R-:W-:Y:S02]  /*15fc0*/  LEA.HI.X.SX32 R25, R14, R29, 0x2, P6 ;  /* 0x0000001d0e197211 */ /* 0x000fe400030f16ff */
[----:B------:R-:W4:Y:S01]  /*15fd0*/  LDS.128 R12, [R2] ;  /* 0x00000000020c7984 */ /* 0x000f220000000c00 */
[----:B------:R-:W-:-:S03]  /*15fe0*/  LEA R26, P6, R27, R28, 0x2 ;  /* 0x0000001c1b1a7211 */ /* 0x000fc600078c10ff */
[----:B--2---:R2:W-:Y:S01]  /*15ff0*/  @P5 STG.E [R30.64], R4 ;  /* 0x000000041e005986 */ /* 0x0045e2000c101904 */
[C---:B-1----:R-:W-:Y:S02]  /*16000*/  IADD3 R8, R27.reuse, c[0x0][0x198], RZ ;  /* 0x000066001b087a10 */ /* 0x042fe40007ffe0ff */
[----:B------:R-:W-:Y:S02]  /*16010*/  ISETP.LT.AND P5, PT, R10, c[0x0][0x17c], !P0 ;  /* 0x00005f000a007a0c */ /* 0x000fe400047a1270 */
[----:B------:R-:W-:Y:S02]  /*16020*/  IADD3 R10, R204, 0x66, RZ ;  /* 0x00000066cc0a7810 */ /* 0x000fe40007ffe0ff */
[----:B------:R-:W-:Y:S01]  /*16030*/  LEA.HI.X.SX32 R27, R27, R29, 0x2, P6 ;  /* 0x0000001d1b1b7211 */ /* 0x000fe200030f16ff */
[----:B------:R1:W-:Y:S01]  /*16040*/  @P1 STG.E [R24.64], R5 ;  /* 0x0000000518001986 */ /* 0x0003e2000c101904 */
[----:B--2---:R-:W-:Y:S02]  /*16050*/  LEA R30, P6, R8, R28, 0x2 ;  /* 0x0000001c081e7211 */ /* 0x004fe400078c10ff */
[----:B------:R-:W-:-:S02]  /*16060*/  ISETP.LT.AND P1, PT, R10, c[0x0][0x17c], !P0 ;  /* 0x00005f000a007a0c */ /* 0x000fc40004721270 */
[C---:B------:R-:W-:Y:S02]  /*16070*/  IADD3 R33, R8.reuse, c[0x0][0x198], RZ ;  /* 0x0000660008217a10 */ /* 0x040fe40007ffe0ff */
[----:B------:R-:W-:Y:S02]  /*16080*/  LEA.HI.X.SX32 R31, R8, R29, 0x2, P6 ;  /* 0x0000001d081f7211 */ /* 0x000fe400030f16ff */
[----:B------:R-:W-:Y:S01]  /*16090*/  IADD3 R4, R204, 0x67, RZ ;  /* 0x00000067cc047810 */ /* 0x000fe20007ffe0ff */
[----:B------:R-:W2:Y:S01]  /*160a0*/  LDS.128 R8, [R0+0x800] ;  /* 0x0008000000087984 */ /* 0x000ea20000000c00 */
[----:B-1----:R-:W-:-:S03]  /*160b0*/  IADD3 R5, R33, c[0x0][0x198], RZ ;  /* 0x0000660021057a10 */ /* 0x002fc60007ffe0ff */
[----:B---3--:R1:W-:Y:S01]  /*160c0*/  @P4 STG.E [R26.64], R20 ;  /* 0x000000141a004986 */ /* 0x0083e2000c101904 */
[----:B------:R-:W-:Y:S02]  /*160d0*/  ISETP.LT.AND P4, PT, R4, c[0x0][0x17c], !P0 ;  /* 0x00005f0004007a0c */ /* 0x000fe40004781270 */
[C---:B------:R-:W-:Y:S02]  /*160e0*/  LEA R32, P6, R33.reuse, R28, 0x2 ;  /* 0x0000001c21207211 */ /* 0x040fe400078c10ff */
[----:B------:R-:W-:Y:S01]  /*160f0*/  IADD3 R4, R204, 0x68, RZ ;  /* 0x00000068cc047810 */ /* 0x000fe20007ffe0ff */
[----:B------:R3:W-:Y:S01]  /*16100*/  @P2 STG.E [R30.64], R21 ;  /* 0x000000151e002986 */ /* 0x0007e2000c101904 */
[----:B------:R-:W-:Y:S02]  /*16110*/  LEA.HI.X.SX32 R33, R33, R29, 0x2, P6 ;  /* 0x0000001d21217211 */ /* 0x000fe400030f16ff */
[----:B------:R-:W-:Y:S02]  /*16120*/  ISETP.LT.AND P2, PT, R4, c[0x0][0x17c], !P0 ;  /* 0x00005f0004007a0c */ /* 0x000fe40004741270 */
[----:B-1----:R-:W-:-:S02]  /*16130*/  IADD3 R26, R5, c[0x0][0x198], RZ ;  /* 0x00006600051a7a10 */ /* 0x002fc40007ffe0ff */
[CC--:B------:R-:W-:Y:S02]  /*16140*/  LEA R4, P6, R5.reuse, R28.reuse, 0x2 ;  /* 0x0000001c05047211 */ /* 0x0c0fe400078c10ff */
[----:B------:R-:W-:Y:S01]  /*16150*/  IADD3 R0, R26, c[0x0][0x198], RZ ;  /* 0x000066001a007a10 */ /* 0x000fe20007ffe0ff */
[----:B----4-:R1:W-:Y:S01]  /*16160*/  @P3 STG.E [R32.64], R16 ;  /* 0x0000001020003986 */ /* 0x0103e2000c101904 */
[----:B------:R-:W-:Y:S02]  /*16170*/  LEA.HI.X.SX32 R5, R5, R29, 0x2, P6 ;  /* 0x0000001d05057211 */ /* 0x000fe400030f16ff */
[C---:B------:R-:W-:Y:S02]  /*16180*/  IADD3 R25, R204.reuse, 0x69, RZ ;  /* 0x00000069cc197810 */ /* 0x040fe40007ffe0ff */
[----:B------:R-:W-:Y:S02]  /*16190*/  IADD3 R24, R204, 0x6a, RZ ;  /* 0x0000006acc187810 */ /* 0x000fe40007ffe0ff */
[----:B------:R-:W-:-:S02]  /*161a0*/  LEA R20, P3, R0, R28, 0x2 ;  /* 0x0000001c00147211 */ /* 0x000fc400078610ff */
[----:B------:R-:W-:Y:S01]  /*161b0*/  LEA R34, P6, R26, R28, 0x2 ;  /* 0x0000001c1a227211 */ /* 0x000fe200078c10ff */
[----:B------:R4:W-:Y:S01]  /*161c0*/  @P5 STG.E [R4.64], R17 ;  /* 0x0000001104005986 */ /* 0x0009e2000c101904 */
[C---:B---3--:R-:W-:Y:S02]  /*161d0*/  IADD3 R31, R0.reuse, c[0x0][0x198], RZ ;  /* 0x00006600001f7a10 */ /* 0x048fe40007ffe0ff */
[-C--:B------:R-:W-:Y:S02]  /*161e0*/  LEA.HI.X.SX32 R21, R0, R29.reuse, 0x2, P3 ;  /* 0x0000001d00157211 */ /* 0x080fe400018f16ff */
[----:B------:R-:W-:Y:S02]  /*161f0*/  LEA.HI.X.SX32 R35, R26, R29, 0x2, P6 ;  /* 0x0000001d1a237211 */ /* 0x000fe400030f16ff */
[----:B------:R-:W-:Y:S02]  /*16200*/  ISETP.LT.AND P5, PT, R25, c[0x0][0x17c], !P0 ;  /* 0x00005f0019007a0c */ /* 0x000fe400047a1270 */
[----:B------:R-:W-:-:S02]  /*16210*/  ISETP.LT.AND P3, PT, R24, c[0x0][0x17c], !P0 ;  /* 0x00005f0018007a0c */ /* 0x000fc40004761270 */
[----:B------:R-:W3:Y:S01]  /*16220*/  LDS.128 R24, [R3+0x800] ;  /* 0x0008000003187984 */ /* 0x000ee20000000c00 */
[----:B-1----:R-:W-:-:S04]  /*16230*/  IADD3 R32, R31, c[0x0][0x198], RZ ;  /* 0x000066001f207a10 */ /* 0x002fc80007ffe0ff */
[CC--:B----4-:R-:W-:Y:S01]  /*16240*/  LEA R4, P6, R32.reuse, R28.reuse, 0x2 ;  /* 0x0000001c20047211 */ /* 0x0d0fe200078c10ff */
[----:B------:R1:W-:Y:S01]  /*16250*/  @P1 STG.E [R34.64], R12 ;  /* 0x0000000c22001986 */ /* 0x0003e2000c101904 */
[C---:B------:R-:W-:Y:S02]  /*16260*/  IADD3 R17, R32.reuse, c[0x0][0x198], RZ ;  /* 0x0000660020117a10 */ /* 0x040fe40007ffe0ff */
[-C--:B------:R-:W-:Y:S02]  /*16270*/  LEA.HI.X.SX32 R5, R32, R29.reuse, 0x2, P6 ;  /* 0x0000001d20057211 */ /* 0x080fe400030f16ff */
[C---:B------:R-:W-:Y:S01]  /*16280*/  LEA R30, P1, R31.reuse, R28, 0x2 ;  /* 0x0000001c1f1e7211 */ /* 0x040fe200078210ff */
[----:B------:R-:W4:Y:S01]  /*16290*/  LDS.128 R32, [R2+0x800] ;  /* 0x0008000002207984 */ /* 0x000f220000000c00 */
[----:B------:R-:W-:Y:S02]  /*162a0*/  IADD3 R16, R204, 0x6b, RZ ;  /* 0x0000006bcc107810 */ /* 0x000fe40007ffe0ff */
[----:B------:R-:W-:Y:S01]  /*162b0*/  LEA.HI.X.SX32 R31, R31, R29, 0x2, P1 ;  /* 0x0000001d1f1f7211 */ /* 0x000fe200008f16ff */
[----:B------:R1:W-:Y:S01]  /*162c0*/  @P4 STG.E [R20.64], R13 ;  /* 0x0000000d14004986 */ /* 0x0003e2000c101904 */
[----:B------:R-:W-:-:S03]  /*162d0*/  ISETP.LT.AND P4, PT, R16, c[0x0][0x17c], !P0 ;  /* 0x00005f0010007a0c */ /* 0x000fc60004781270 */
[----:B--2---:R2:W-:Y:S01]  /*162e0*/  @P2 STG.E [R30.64], R8 ;  /* 0x000000081e002986 */ /* 0x0045e2000c101904 */
[CC--:B-1----:R-:W-:Y:S02]  /*162f0*/  LEA R12, P2, R17.reuse, R28.reuse, 0x2 ;  /* 0x0000001c110c7211 */ /* 0x0c2fe400078410ff */
[C---:B------:R-:W-:Y:S02]  /*16300*/  IADD3 R20, R17.reuse, c[0x0][0x198], RZ ;  /* 0x0000660011147a10 */ /* 0x040fe40007ffe0ff */
[----:B------:R-:W-:Y:S02]  /*16310*/  IADD3 R0, R204, 0x6c, RZ ;  /* 0x0000006ccc007810 */ /* 0x000fe40007ffe0ff */
[C---:B------:R-:W-:Y:S02]  /*16320*/  LEA R16, P6, R20.reuse, R28, 0x2 ;  /* 0x0000001c14107211 */ /* 0x040fe400078c10ff */
[-C--:B------:R-:W-:Y:S02]  /*16330*/  LEA.HI.X.SX32 R13, R17, R29.reuse, 0x2, P2 ;  /* 0x0000001d110d7211 */ /* 0x080fe400010f16ff */
[----:B------:R-:W-:-:S02]  /*16340*/  LEA.HI.X.SX32 R17, R20, R29, 0x2, P6 ;  /* 0x0000001d14117211 */ /* 0x000fc400030f16ff */
[----:B------:R-:W-:Y:S02]  /*16350*/  IADD3 R20, R20, c[0x0][0x198], RZ ;  /* 0x0000660014147a10 */ /* 0x000fe40007ffe0ff */
[----:B------:R-:W-:Y:S02]  /*16360*/  ISETP.LT.AND P1, PT, R0, c[0x0][0x17c], !P0 ;  /* 0x00005f0000007a0c */ /* 0x000fe40004721270 */
[----:B------:R-:W-:Y:S01]  /*16370*/  IADD3 R3, R204, 0x6d, RZ ;  /* 0x0000006dcc037810 */ /* 0x000fe20007ffe0ff */
[----:B------:R1:W-:Y:S01]  /*16380*/  @P5 STG.E [R4.64], R9 ;  /* 0x0000000904005986 */ /* 0x0003e2000c101904 */
[C---:B--2---:R-:W-:Y:S02]  /*16390*/  IADD3 R8, R20.reuse, c[0x0][0x198], RZ ;  /* 0x0000660014087a10 */ /* 0x044fe40007ffe0ff */
[----:B------:R-:W-:Y:S01]  /*163a0*/  ISETP.LT.AND P5, PT, R3, c[0x0][0x17c], !P0 ;  /* 0x00005f0003007a0c */ /* 0x000fe200047a1270 */
[----:B------:R2:W-:Y:S01]  /*163b0*/  @P3 STG.E [R12.64], R116 ;  /* 0x000000740c003986 */ /* 0x0005e2000c101904 */
[----:B------:R-:W-:-:S02]  /*163c0*/  LEA R2, P3, R20, R28, 0x2 ;  /* 0x0000001c14027211 */ /* 0x000fc400078610ff */
[----:B------:R-:W-:Y:S02]  /*163d0*/  IADD3 R0, R204, 0x6e, RZ ;  /* 0x0000006ecc007810 */ /* 0x000fe40007ffe0ff */
[----:B------:R-:W-:Y:S02]  /*163e0*/  LEA.HI.X.SX32 R3, R20, R29, 0x2, P3 ;  /* 0x0000001d14037211 */ /* 0x000fe400018f16ff */
[----:B-1----:R-:W-:Y:S02]  /*163f0*/  IADD3 R5, R204, 0x6f, RZ ;  /* 0x0000006fcc057810 */ /* 0x002fe40007ffe0ff */
[C---:B------:R-:W-:Y:S02]  /*16400*/  IADD3 R9, R8.reuse, c[0x0][0x198], RZ ;  /* 0x0000660008097a10 */ /* 0x040fe40007ffe0ff */
[----:B------:R-:W-:Y:S01]  /*16410*/  LEA R4, P6, R8, R28, 0x2 ;  /* 0x0000001c08047211 */ /* 0x000fe200078c10ff */
[----:B------:R1:W-:Y:S01]  /*16420*/  @P4 STG.E [R16.64], R117 ;  /* 0x0000007510004986 */ /* 0x0003e2000c101904 */
[----:B------:R-:W-:-:S02]  /*16430*/  ISETP.LT.AND P2, PT, R0, c[0x0][0x17c], !P0 ;  /* 0x00005f0000007a0c */ /* 0x000fc40004741270 */
[----:B------:R-:W-:Y:S01]  /*16440*/  ISETP.LT.AND P4, PT, R5, c[0x0][0x17c], !P0 ;  /* 0x00005f0005007a0c */ /* 0x000fe20004781270 */
[----:B---3--:R3:W-:Y:S01]  /*16450*/  @P1 STG.E [R2.64], R24 ;  /* 0x0000001802001986 */ /* 0x0087e2000c101904 */
[----:B------:R-:W-:Y:S02]  /*16460*/  LEA.HI.X.SX32 R5, R8, R29, 0x2, P6 ;  /* 0x0000001d08057211 */ /* 0x000fe400030f16ff */
[CC--:B------:R-:W-:Y:S02]  /*16470*/  LEA R8, P1, R9.reuse, R28.reuse, 0x2 ;  /* 0x0000001c09087211 */ /* 0x0c0fe400078210ff */
[----:B--2---:R-:W-:Y:S02]  /*16480*/  IADD3 R13, R204, 0x71, RZ ;  /* 0x00000071cc0d7810 */ /* 0x004fe40007ffe0ff */
[----:B-1----:R-:W-:Y:S01]  /*16490*/  IADD3 R16, R9, c[0x0][0x198], RZ ;  /* 0x0000660009107a10 */ /* 0x002fe20007ffe0ff */
[----:B------:R1:W-:Y:S03]  /*164a0*/  @P5 STG.E [R4.64], R25 ;  /* 0x0000001904005986 */ /* 0x0003e6000c101904 */
[----:B------:R-:W-:-:S02]  /*164b0*/  LEA R12, P6, R16, R28, 0x2 ;  /* 0x0000001c100c7211 */ /* 0x000fc400078c10ff */
[-C--:B------:R-:W-:Y:S02]  /*164c0*/  LEA.HI.X.SX32 R9, R9, R29.reuse, 0x2, P1 ;  /* 0x0000001d09097211 */ /* 0x080fe400008f16ff */
[----:B------:R-:W-:Y:S02]  /*164d0*/  ISETP.LT.AND P5, PT, R13, c[0x0][0x17c], !P0 ;  /* 0x00005f000d007a0c */ /* 0x000fe400047a1270 */
[----:B------:R-:W-:Y:S02]  /*164e0*/  LEA.HI.X.SX32 R13, R16, R29, 0x2, P6 ;  /* 0x0000001d100d7211 */ /* 0x000fe400030f16ff */
[----:B------:R-:W-:Y:S02]  /*164f0*/  IADD3 R0, R204, 0x70, RZ ;  /* 0x00000070cc007810 */ /* 0x000fe40007ffe0ff */
[----:B------:R-:W-:Y:S01]  /*16500*/  IADD3 R16, R16, c[0x0][0x198], RZ ;  /* 0x0000660010107a10 */ /* 0x000fe20007ffe0ff */
[----:B----4-:R-:W-:Y:S01]  /*16510*/  @P2 STG.E [R8.64], R32 ;  /* 0x0000002008002986 */ /* 0x010fe2000c101904 */
[----:B------:R-:W-:-:S02]  /*16520*/  ISETP.LT.AND P3, PT, R0, c[0x0][0x17c], !P0 ;  /* 0x00005f0000007a0c */ /* 0x000fc40004761270 */
[C---:B------:R-:W-:Y:S02]  /*16530*/  IADD3 R17, R16.reuse, c[0x0][0x198], RZ ;  /* 0x0000660010117a10 */ /* 0x040fe40007ffe0ff */
[-C--:B---3--:R-:W-:Y:S02]  /*16540*/  LEA R2, P2, R16, R28.reuse, 0x2 ;  /* 0x0000001c10027211 */ /* 0x088fe400078410ff */
[----:B-1----:R-:W-:Y:S02]  /*16550*/  IADD3 R5, R204, 0x73, RZ ;  /* 0x00000073cc057810 */ /* 0x002fe40007ffe0ff */
[C---:B------:R-:W-:Y:S02]  /*16560*/  LEA R4, P6, R17.reuse, R28, 0x2 ;  /* 0x0000001c11047211 */ /* 0x040fe400078c10ff */
[----:B------:R-:W-:Y:S01]  /*16570*/  LEA.HI.X.SX32 R3, R16, R29, 0x2, P2 ;  /* 0x0000001d10037211 */ /* 0x000fe200010f16ff */
[----:B------:R1:W-:Y:S01]  /*16580*/  @P4 STG.E [R12.64], R33 ;  /* 0x000000210c004986 */ /* 0x0003e2000c101904 */
[----:B------:R-:W-:-:S02]  /*16590*/  IADD3 R16, R17, c[0x0][0x198], RZ ;  /* 0x0000660011107a10 */ /* 0x000fc40007ffe0ff */
[----:B------:R-:W-:Y:S02]  /*165a0*/  IADD3 R0, R204, 0x72, RZ ;  /* 0x00000072cc007810 */ /* 0x000fe40007ffe0ff */
[----:B------:R-:W-:Y:S02]  /*165b0*/  ISETP.LT.AND P4, PT, R5, c[0x0][0x17c], !P0 ;  /* 0x00005f0005007a0c */ /* 0x000fe40004781270 */
[----:B------:R-:W-:Y:S02]  /*165c0*/  LEA.HI.X.SX32 R5, R17, R29, 0x2, P6 ;  /* 0x0000001d11057211 */ /* 0x000fe400030f16ff */
[----:B------:R-:W-:Y:S02]  /*165d0*/  IADD3 R17, R16, c[0x0][0x198], RZ ;  /* 0x0000660010117a10 */ /* 0x000fe40007ffe0ff */
[----:B------:R-:W-:Y:S01]  /*165e0*/  ISETP.LT.AND P1, PT, R0, c[0x0][0x17c], !P0 ;  /* 0x00005f0000007a0c */ /* 0x000fe20004721270 */
[----:B------:R2:W-:Y:S01]  /*165f0*/  @P3 STG.E [R2.64], R6 ;  /* 0x0000000602003986 */ /* 0x0005e2000c101904 */
[----:B-1----:R-:W-:-:S02]  /*16600*/  IADD3 R13, R204, 0x75, RZ ;  /* 0x00000075cc0d7810 */ /* 0x002fc40007ffe0ff */
[-C--:B------:R-:W-:Y:S01]  /*16610*/  LEA R12, P6, R17, R28.reuse, 0x2 ;  /* 0x0000001c110c7211 */ /* 0x080fe200078c10ff */
[----:B------:R1:W-:Y:S01]  /*16620*/  @P5 STG.E [R4.64], R7 ;  /* 0x0000000704005986 */ /* 0x0003e2000c101904 */
[----:B------:R-:W-:Y:S02]  /*16630*/  LEA R8, P3, R16, R28, 0x2 ;  /* 0x0000001c10087211 */ /* 0x000fe400078610ff */
[----:B------:R-:W-:Y:S02]  /*16640*/  IADD3 R0, R204, 0x74, RZ ;  /* 0x00000074cc007810 */ /* 0x000fe40007ffe0ff */
[----:B------:R-:W-:Y:S02]  /*16650*/  ISETP.LT.AND P5, PT, R13, c[0x0][0x17c], !P0 ;  /* 0x00005f000d007a0c */ /* 0x000fe400047a1270 */
[-C--:B------:R-:W-:Y:S02]  /*16660*/  LEA.HI.X.SX32 R13, R17, R29.reuse, 0x2, P6 ;  /* 0x0000001d110d7211 */ /* 0x080fe400030f16ff */
[----:B------:R-:W-:-:S02]  /*16670*/  LEA.HI.X.SX32 R9, R16, R29, 0x2, P3 ;  /* 0x0000001d10097211 */ /* 0x000fc400018f16ff */
[----:B------:R-:W-:Y:S02]  /*16680*/  IADD3 R17, R17, c[0x0][0x198], RZ ;  /* 0x0000660011117a10 */ /* 0x000fe40007ffe0ff */
[----:B------:R-:W-:Y:S01]  /*16690*/  ISETP.LT.AND P2, PT, R0, c[0x0][0x17c], !P0 ;  /* 0x00005f0000007a0c */ /* 0x000fe20004741270 */
[----:B------:R-:W-:Y:S01]  /*166a0*/  @P1 STG.E [R8.64], R22 ;  /* 0x0000001608001986 */ /* 0x000fe2000c101904 */
[C---:B--2---:R-:W-:Y:S02]  /*166b0*/  IADD3 R6, R17.reuse, c[0x0][0x198], RZ ;  /* 0x0000660011067a10 */ /* 0x044fe40007ffe0ff */
[-C--:B------:R-:W-:Y:S02]  /*166c0*/  LEA R2, P1, R17, R28.reuse, 0x2 ;  /* 0x0000001c11027211 */ /* 0x080fe400078210ff */
[----:B-1----:R-:W-:Y:S02]  /*166d0*/  IADD3 R5, R204, 0x77, RZ ;  /* 0x00000077cc057810 */ /* 0x002fe40007ffe0ff */
[----:B------:R-:W-:Y:S01]  /*166e0*/  LEA R4, P6, R6, R28, 0x2 ;  /* 0x0000001c06047211 */ /* 0x000fe200078c10ff */
[----:B------:R1:W-:Y:S01]  /*166f0*/  @P4 STG.E [R12.64], R23 ;  /* 0x000000170c004986 */ /* 0x0003e2000c101904 */
[----:B------:R-:W-:-:S02]  /*16700*/  IADD3 R0, R204, 0x76, RZ ;  /* 0x00000076cc007810 */ /* 0x000fc40007ffe0ff */
[-C--:B------:R-:W-:Y:S02]  /*16710*/  LEA.HI.X.SX32 R3, R17, R29.reuse, 0x2, P1 ;  /* 0x0000001d11037211 */ /* 0x080fe400008f16ff */
[C---:B------:R-:W-:Y:S02]  /*16720*/  IADD3 R7, R6.reuse, c[0x0][0x198], RZ ;  /* 0x0000660006077a10 */ /* 0x040fe40007ffe0ff */
[----:B------:R-:W-:Y:S02]  /*16730*/  ISETP.LT.AND P4, PT, R5, c[0x0][0x17c], !P0 ;  /* 0x00005f0005007a0c */ /* 0x000fe40004781270 */
[----:B------:R-:W-:Y:S02]  /*16740*/  LEA.HI.X.SX32 R5, R6, R29, 0x2, P6 ;  /* 0x0000001d06057211 */ /* 0x000fe400030f16ff */
[----:B------:R-:W-:Y:S01]  /*16750*/  ISETP.LT.AND P3, PT, R0, c[0x0][0x17c], !P0 ;  /* 0x00005f0000007a0c */ /* 0x000fe20004761270 */
[----:B------:R2:W-:Y:S01]  /*16760*/  @P2 STG.E [R2.64], R18 ;  /* 0x0000001202002986 */ /* 0x0005e2000c101904 */
[----:B-1----:R-:W-:-:S02]  /*16770*/  IADD3 R12, R7, c[0x0][0x198], RZ ;  /* 0x00006600070c7a10 */ /* 0x002fc40007ffe0ff */
[CC--:B------:R-:W-:Y:S01]  /*16780*/  LEA R6, P2, R7.reuse, R28.reuse, 0x2 ;  /* 0x0000001c07067211 */ /* 0x0c0fe200078410ff */
[----:B------:R1:W-:Y:S01]  /*16790*/  @P5 STG.E [R4.64], R19 ;  /* 0x0000001304005986 */ /* 0x0003e2000c101904 */
[----:B------:R-:W-:Y:S02]  /*167a0*/  IADD3 R9, R204, 0x79, RZ ;  /* 0x00000079cc097810 */ /* 0x000fe40007ffe0ff */
[----:B------:R-:W-:Y:S02]  /*167b0*/  LEA R8, P5, R12, R28, 0x2 ;  /* 0x0000001c0c087211 */ /* 0x000fe400078a10ff */
[----:B------:R-:W-:Y:S02]  /*167c0*/  LEA.HI.X.SX32 R7, R7, R29, 0x2, P2 ;  /* 0x0000001d07077211 */ /* 0x000fe400010f16ff */
[----:B------:R-:W-:Y:S02]  /*167d0*/  IADD3 R0, R204, 0x78, RZ ;  /* 0x00000078cc007810 */ /* 0x000fe40007ffe0ff */
[----:B------:R-:W-:-:S02]  /*167e0*/  ISETP.LT.AND P2, PT, R9, c[0x0][0x17c], !P0 ;  /* 0x00005f0009007a0c */ /* 0x000fc40004741270 */
[C---:B------:R-:W-:Y:S02]  /*167f0*/  LEA.HI.X.SX32 R9, R12.reuse, R29, 0x2, P5 ;  /* 0x0000001d0c097211 */ /* 0x040fe400028f16ff */
[----:B------:R-:W-:Y:S01]  /*16800*/  IADD3 R12, R12, c[0x0][0x198], RZ ;  /* 0x000066000c0c7a10 */ /* 0x000fe20007ffe0ff */
[----:B------:R-:W-:Y:S01]  /*16810*/  @P3 STG.E [R6.64], R14 ;  /* 0x0000000e06003986 */ /* 0x000fe2000c101904 */
[----:B------:R-:W-:Y:S02]  /*16820*/  ISETP.LT.AND P1, PT, R0, c[0x0][0x17c], !P0 ;  /* 0x00005f0000007a0c */ /* 0x000fe40004721270 */
[C---:B--2---:R-:W-:Y:S02]  /*16830*/  LEA R2, P3, R12.reuse, R28, 0x2 ;  /* 0x0000001c0c027211 */ /* 0x044fe400078610ff */
[----:B------:R-:W-:Y:S02]  /*16840*/  IADD3 R13, R12, c[0x0][0x198], RZ ;  /* 0x000066000c0d7a10 */ /* 0x000fe40007ffe0ff */
[----:B------:R-:W-:-:S02]  /*16850*/  IADD3 R0, R204, 0x7a, RZ ;  /* 0x0000007acc007810 */ /* 0x000fc40007ffe0ff */
[----:B------:R-:W-:Y:S02]  /*16860*/  LEA.HI.X.SX32 R3, R12, R29, 0x2, P3 ;  /* 0x0000001d0c037211 */ /* 0x000fe400018f16ff */
[----:B-1----:R-:W-:Y:S02]  /*16870*/  IADD3 R5, R204, 0x7b, RZ ;  /* 0x0000007bcc057810 */ /* 0x002fe40007ffe0ff */
[C---:B------:R-:W-:Y:S02]  /*16880*/  IADD3 R12, R13.reuse, c[0x0][0x198], RZ ;  /* 0x000066000d0c7a10 */ /* 0x040fe40007ffe0ff */
[----:B------:R-:W-:Y:S02]  /*16890*/  ISETP.LT.AND P5, PT, R0, c[0x0][0x17c], !P0 ;  /* 0x00005f0000007a0c */ /* 0x000fe400047a1270 */
[----:B------:R-:W-:Y:S01]  /*168a0*/  LEA R4, P6, R13, R28, 0x2 ;  /* 0x0000001c0d047211 */ /* 0x000fe200078c10ff */
[----:B------:R1:W-:Y:S01]  /*168b0*/  @P4 STG.E [R8.64], R15 ;  /* 0x0000000f08004986 */ /* 0x0003e2000c101904 */
[----:B------:R-:W-:-:S02]  /*168c0*/  IADD3 R0, R204, 0x7c, RZ ;  /* 0x0000007ccc007810 */ /* 0x000fc40007ffe0ff */
[----:B------:R-:W-:Y:S01]  /*168d0*/  ISETP.LT.AND P4, PT, R5, c[0x0][0x17c], !P0 ;  /* 0x00005f0005007a0c */ /* 0x000fe20004781270 */
[----:B------:R2:W-:Y:S01]  /*168e0*/  @P1 STG.E [R2.64], R10 ;  /* 0x0000000a02001986 */ /* 0x0005e2000c101904 */
[----:B------:R-:W-:Y:S02]  /*168f0*/  LEA.HI.X.SX32 R5, R13, R29, 0x2, P6 ;  /* 0x0000001d0d057211 */ /* 0x000fe400030f16ff */
[----:B------:R-:W-:Y:S02]  /*16900*/  ISETP.LT.AND P3, PT, R0, c[0x0][0x17c], !P0 ;  /* 0x00005f0000007a0c */ /* 0x000fe40004761270 */
[----:B------:R-:W-:Y:S02]  /*16910*/  IADD3 R0, R204, 0x7d, RZ ;  /* 0x0000007dcc007810 */ /* 0x000fe40007ffe0ff */
[C---:B-1----:R-:W-:Y:S02]  /*16920*/  IADD3 R9, R12.reuse, c[0x0][0x198], RZ ;  /* 0x000066000c097a10 */ /* 0x042fe40007ffe0ff */
[----:B------:R-:W-:-:S02]  /*16930*/  LEA R6, P1, R12, R28, 0x2 ;  /* 0x0000001c0c067211 */ /* 0x000fc400078210ff */
[C---:B------:R-:W-:Y:S01]  /*16940*/  IADD3 R13, R9.reuse, c[0x0][0x198], RZ ;  /* 0x00006600090d7a10 */ /* 0x040fe20007ffe0ff */
[----:B------:R1:W-:Y:S01]  /*16950*/  @P2 STG.E [R4.64], R11 ;  /* 0x0000000b04002986 */ /* 0x0003e2000c101904 */
[-C--:B------:R-:W-:Y:S02]  /*16960*/  LEA R8, P6, R9, R28.reuse, 0x2 ;  /* 0x0000001c09087211 */ /* 0x080fe400078c10ff */
[----:B------:R-:W-:Y:S02]  /*16970*/  ISETP.LT.AND P2, PT, R0, c[0x0][0x17c], !P0 ;  /* 0x00005f0000007a0c */ /* 0x000fe40004741270 */
[----:B------:R-:W-:Y:S02]  /*16980*/  LEA.HI.X.SX32 R7, R12, R29, 0x2, P1 ;  /* 0x0000001d0c077211 */ /* 0x000fe400008f16ff */
[C---:B------:R-:W-:Y:S02]  /*16990*/  IADD3 R0, R13.reuse, c[0x0][0x198], RZ ;  /* 0x000066000d007a10 */ /* 0x040fe40007ffe0ff */
[----:B--2---:R-:W-:-:S02]  /*169a0*/  LEA R2, P1, R13, R28, 0x2 ;  /* 0x0000001c0d027211 */ /* 0x004fc400078210ff */
[C---:B------:R-:W-:Y:S02]  /*169b0*/  IADD3 R10, R204.reuse, 0x7e, RZ ;  /* 0x0000007ecc0a7810 */ /* 0x040fe40007ffe0ff */
[----:B------:R-:W-:Y:S02]  /*169c0*/  IADD3 R204, R204, 0x7f, RZ ;  /* 0x0000007fcccc7810 */ /* 0x000fe40007ffe0ff */
[-C--:B------:R-:W-:Y:S02]  /*169d0*/  LEA.HI.X.SX32 R9, R9, R29.reuse, 0x2, P6 ;  /* 0x0000001d09097211 */ /* 0x080fe400030f16ff */
[C---:B------:R-:W-:Y:S02]  /*169e0*/  LEA R12, P6, R0.reuse, R28, 0x2 ;  /* 0x0000001c000c7211 */ /* 0x040fe400078c10ff */
[----:B------:R-:W-:Y:S02]  /*169f0*/  LEA.HI.X.SX32 R3, R13, R29, 0x2, P1 ;  /* 0x0000001d0d037211 */ /* 0x000fe400008f16ff */
[----:B-1----:R-:W-:-:S02]  /*16a00*/  IADD3 R5, R0, c[0x0][0x198], RZ ;  /* 0x0000660000057a10 */ /* 0x002fc40007ffe0ff */
[----:B------:R-:W-:Y:S02]  /*16a10*/  ISETP.LT.AND P1, PT, R10, c[0x0][0x17c], !P0 ;  /* 0x00005f000a007a0c */ /* 0x000fe40004721270 */
[----:B------:R-:W-:Y:S02]  /*16a20*/  ISETP.LT.AND P0, PT, R204, c[0x0][0x17c], !P0 ;  /* 0x00005f00cc007a0c */ /* 0x000fe40004701270 */
[-C--:B------:R-:W-:Y:S02]  /*16a30*/  LEA.HI.X.SX32 R13, R0, R29.reuse, 0x2, P6 ;  /* 0x0000001d000d7211 */ /* 0x080fe400030f16ff */
[C---:B------:R-:W-:Y:S02]  /*16a40*/  LEA R4, P6, R5.reuse, R28, 0x2 ;  /* 0x0000001c05047211 */ /* 0x040fe400078c10ff */
[C---:B------:R-:W-:Y:S01]  /*16a50*/  IADD3 R0, R5.reuse, c[0x0][0x198], RZ ;  /* 0x0000660005007a10 */ /* 0x040fe20007ffe0ff */
[----:B------:R1:W-:Y:S01]  /*16a60*/  @P5 STG.E [R6.64], R118 ;  /* 0x0000007606005986 */ /* 0x0003e2000c101904 */
[----:B------:R-:W-:-:S03]  /*16a70*/  LEA.HI.X.SX32 R5, R5, R29, 0x2, P6 ;  /* 0x0000001d05057211 */ /* 0x000fc600030f16ff */
[----:B------:R1:W-:Y:S01]  /*16a80*/  @P4 STG.E [R8.64], R119 ;  /* 0x0000007708004986 */ /* 0x0003e2000c101904 */
[----:B------:R-:W-:-:S03]  /*16a90*/  LEA R28, P6, R0, R28, 0x2 ;  /* 0x0000001c001c7211 */ /* 0x000fc600078c10ff */
[----:B------:R1:W-:Y:S04]  /*16aa0*/  @P3 STG.E [R2.64], R26 ;  /* 0x0000001a02003986 */ /* 0x0003e8000c101904 */
[----:B------:R1:W-:Y:S01]  /*16ab0*/  @P2 STG.E [R12.64], R27 ;  /* 0x0000001b0c002986 */ /* 0x0003e2000c101904 */
[----:B------:R-:W-:-:S03]  /*16ac0*/  LEA.HI.X.SX32 R29, R0, R29, 0x2, P6 ;  /* 0x0000001d001d7211 */ /* 0x000fc600030f16ff */
[----:B------:R1:W-:Y:S01]  /*16ad0*/  @P1 STG.E [R4.64], R34 ;  /* 0x0000002204001986 */ /* 0x0003e2000c101904 */
[----:B------:R-:W-:Y:S05]  /*16ae0*/  @!P0 EXIT ;  /* 0x000000000000894d */ /* 0x000fea0003800000 */
[----:B------:R-:W-:Y:S01]  /*16af0*/  STG.E [R28.64], R35 ;  /* 0x000000231c007986 */ /* 0x000fe2000c101904 */
[----:B------:R-:W-:Y:S05]  /*16b00*/  EXIT ;  /* 0x000000000000794d */ /* 0x000fea0003800000 */
.L_x_3:
[----:B------:R-:W-:-:S00]  /*16b10*/  BRA `(.L_x_3) ;  /* 0xfffffff000007947 */ /* 0x000fc0000383ffff */
[----:B------:R-:W-:-:S00]  /*16b20*/  NOP ;  /* 0x0000000000007918 */ /* 0x000fc00000000000 */
        /* <DEDUP_REMOVED lines=13> */
.L_x_4:


//--------------------- .nv.shared.matmul_kernel  --------------------------
	.section	.nv.shared.matmul_kernel,"aw",@nobits
	.sectionflags	@""
	.align	16
